	.target	sm_90a

	.elftype	@"ET_EXEC"


//--------------------- .note.nv.tkinfo           --------------------------
	.section	.note.nv.tkinfo,"",@"SHT_NOTE"
	.sectionflags	@"SHF_NOTE_NV_TKINFO"
	.tkinfo
        /*0018*/ 	.word	0x00000002
        /*0030*/ 	.string	""
        /*0030*/ 	.string	"ptxas"
        /*0030*/ 	.string	"Cuda compilation tools, release 13.0, V13.0.88"
        /*0030*/ 	.string	"Build cuda_13.0.r13.0/compiler.36424714_0"
        /*0030*/ 	.string	"-arch sm_90a -m 64 "



//--------------------- .note.nv.cuinfo           --------------------------
	.section	.note.nv.cuinfo,"",@"SHT_NOTE"
	.sectionflags	@"SHF_NOTE_NV_CUINFO"
        /*0018*/ 	.short	0x0002
        /*001a*/ 	.short	0x005a
        /*001c*/ 	.short	0x0082
	.zero		2


//--------------------- .nv.info                  --------------------------
	.section	.nv.info,"",@"SHT_CUDA_INFO"
	.align	4


	//----- nvinfo : EIATTR_REGCOUNT
	.align		4
        /*0000*/ 	.byte	0x04, 0x2f
        /*0002*/ 	.short	(.L_15 - .L_14)
	.align		4
.L_14:
        /*0004*/ 	.word	index@(_ZN7cutlass13device_kernelINS_4gemm6kernel13GemmUniversalINS1_17GroupProblemShapeIN4cute5tupleIJiiiEEEEENS1_10collective13CollectiveMmaINS1_39MainloopSm90ArrayTmaGmmaWarpSpecializedILi3ENS6_IJNS5_1CILi1EEESD_SD_EEENS1_55KernelPtrArrayTmaWarpSpecializedCooperativeFP8FastAccumEEENS6_IJNSC_ILi256EEESH_NSC_ILi128EEEEEENS_12float_e4m3_tEPNS6_IJlSD_NSC_ILi0EEEEEESK_SN_NS5_8TiledMMAINS5_8MMA_AtomIJNS5_4SM904GMMA31MMA_64x256x32_F32E4M3E4M3_SS_TNILNSR_7ScaleInE1ELST_1EEEEEENS5_6LayoutINS6_IJNSC_ILi2EEESD_SD_EEENS6_IJSD_SL_SL_EEEEENS6_IJNS5_10UnderscoreES11_S11_EEEEENS5_13SM90_TMA_LOADENS5_14ComposedLayoutINS5_7SwizzleILi3ELi4ELi3EEENS5_18smem_ptr_flag_bitsILi8EEENSW_INS6_IJNSC_ILi8EEESI_EEENS6_IJSI_SD_EEEEEEEvNS5_8identityES14_S1E_vS1F_EENS_8epilogue10collective18CollectiveEpilogueINS1H_30Sm90PtrArrayTmaWarpSpecializedILi4ELi2ELi16ELb1ELb0ELi2EEEJSJ_NS6_IJSI_NSC_ILi32EEEEEENS_6half_tEPNS6_IJSD_lSL_EEES1O_S1Q_NS1H_6fusion15FusionCallbacksIS1L_NS1R_17LinearCombinationIS1O_fS1O_fLNS_15FloatRoundStyleE2EEESJ_S1N_JEEES14_NS15_IS17_NS18_ILi16EEENSW_INS6_IJNSC_ILi64EEES1A_EEENS6_IJSD_S1Y_EEEEEEENS5_17SM75_U16x8_LDSM_TENS5_14SM90_TMA_STOREES22_NS5_17SM90_U16x8_STSM_TENS5_9Copy_AtomIJNS5_17SM90_U32x4_STSM_NES1O_EEEvEEEvvEEEEvNT_6ParamsE)
        /*0008*/ 	.word	0x000000a8


	//----- nvinfo : EIATTR_FRAME_SIZE
	.align		4
.L_15:
        /*000c*/ 	.byte	0x04, 0x11
        /*000e*/ 	.short	(.L_17 - .L_16)
	.align		4
.L_16:
        /*0010*/ 	.word	index@($__internal_0_$__cuda_sm20_div_u64)
        /*0014*/ 	.word	0x000007f8


	//----- nvinfo : EIATTR_FRAME_SIZE
	.align		4
.L_17:
        /*0018*/ 	.byte	0x04, 0x11
        /*001a*/ 	.short	(.L_19 - .L_18)
	.align		4
.L_18:
        /*001c*/ 	.word	index@(_ZN7cutlass13device_kernelINS_4gemm6kernel13GemmUniversalINS1_17GroupProblemShapeIN4cute5tupleIJiiiEEEEENS1_10collective13CollectiveMmaINS1_39MainloopSm90ArrayTmaGmmaWarpSpecializedILi3ENS6_IJNS5_1CILi1EEESD_SD_EEENS1_55KernelPtrArrayTmaWarpSpecializedCooperativeFP8FastAccumEEENS6_IJNSC_ILi256EEESH_NSC_ILi128EEEEEENS_12float_e4m3_tEPNS6_IJlSD_NSC_ILi0EEEEEESK_SN_NS5_8TiledMMAINS5_8MMA_AtomIJNS5_4SM904GMMA31MMA_64x256x32_F32E4M3E4M3_SS_TNILNSR_7ScaleInE1ELST_1EEEEEENS5_6LayoutINS6_IJNSC_ILi2EEESD_SD_EEENS6_IJSD_SL_SL_EEEEENS6_IJNS5_10UnderscoreES11_S11_EEEEENS5_13SM90_TMA_LOADENS5_14ComposedLayoutINS5_7SwizzleILi3ELi4ELi3EEENS5_18smem_ptr_flag_bitsILi8EEENSW_INS6_IJNSC_ILi8EEESI_EEENS6_IJSI_SD_EEEEEEEvNS5_8identityES14_S1E_vS1F_EENS_8epilogue10collective18CollectiveEpilogueINS1H_30Sm90PtrArrayTmaWarpSpecializedILi4ELi2ELi16ELb1ELb0ELi2EEEJSJ_NS6_IJSI_NSC_ILi32EEEEEENS_6half_tEPNS6_IJSD_lSL_EEES1O_S1Q_NS1H_6fusion15FusionCallbacksIS1L_NS1R_17LinearCombinationIS1O_fS1O_fLNS_15FloatRoundStyleE2EEESJ_S1N_JEEES14_NS15_IS17_NS18_ILi16EEENSW_INS6_IJNSC_ILi64EEES1A_EEENS6_IJSD_S1Y_EEEEEEENS5_17SM75_U16x8_LDSM_TENS5_14SM90_TMA_STOREES22_NS5_17SM90_U16x8_STSM_TENS5_9Copy_AtomIJNS5_17SM90_U32x4_STSM_NES1O_EEEvEEEvvEEEEvNT_6ParamsE)
        /*0020*/ 	.word	0x000007f8


	//----- nvinfo : EIATTR_MIN_STACK_SIZE
	.align		4
.L_19:
        /*0024*/ 	.byte	0x04, 0x12
        /*0026*/ 	.short	(.L_21 - .L_20)
	.align		4
.L_20:
        /*0028*/ 	.word	index@(_ZN7cutlass13device_kernelINS_4gemm6kernel13GemmUniversalINS1_17GroupProblemShapeIN4cute5tupleIJiiiEEEEENS1_10collective13CollectiveMmaINS1_39MainloopSm90ArrayTmaGmmaWarpSpecializedILi3ENS6_IJNS5_1CILi1EEESD_SD_EEENS1_55KernelPtrArrayTmaWarpSpecializedCooperativeFP8FastAccumEEENS6_IJNSC_ILi256EEESH_NSC_ILi128EEEEEENS_12float_e4m3_tEPNS6_IJlSD_NSC_ILi0EEEEEESK_SN_NS5_8TiledMMAINS5_8MMA_AtomIJNS5_4SM904GMMA31MMA_64x256x32_F32E4M3E4M3_SS_TNILNSR_7ScaleInE1ELST_1EEEEEENS5_6LayoutINS6_IJNSC_ILi2EEESD_SD_EEENS6_IJSD_SL_SL_EEEEENS6_IJNS5_10UnderscoreES11_S11_EEEEENS5_13SM90_TMA_LOADENS5_14ComposedLayoutINS5_7SwizzleILi3ELi4ELi3EEENS5_18smem_ptr_flag_bitsILi8EEENSW_INS6_IJNSC_ILi8EEESI_EEENS6_IJSI_SD_EEEEEEEvNS5_8identityES14_S1E_vS1F_EENS_8epilogue10collective18CollectiveEpilogueINS1H_30Sm90PtrArrayTmaWarpSpecializedILi4ELi2ELi16ELb1ELb0ELi2EEEJSJ_NS6_IJSI_NSC_ILi32EEEEEENS_6half_tEPNS6_IJSD_lSL_EEES1O_S1Q_NS1H_6fusion15FusionCallbacksIS1L_NS1R_17LinearCombinationIS1O_fS1O_fLNS_15FloatRoundStyleE2EEESJ_S1N_JEEES14_NS15_IS17_NS18_ILi16EEENSW_INS6_IJNSC_ILi64EEES1A_EEENS6_IJSD_S1Y_EEEEEEENS5_17SM75_U16x8_LDSM_TENS5_14SM90_TMA_STOREES22_NS5_17SM90_U16x8_STSM_TENS5_9Copy_AtomIJNS5_17SM90_U32x4_STSM_NES1O_EEEvEEEvvEEEEvNT_6ParamsE)
        /*002c*/ 	.word	0x000007f8
.L_21:


//--------------------- .nv.compat                --------------------------
	.section	.nv.compat,"",@"SHT_CUDA_COMPAT_INFO"
	.align	4
        /*0000*/ 	.byte	0x02, 0x09, 0x01, 0x00, 0x02, 0x02, 0x04, 0x00, 0x02, 0x05, 0x05, 0x00, 0x03, 0x07, 0x01, 0x01
        /*0010*/ 	.byte	0x02, 0x03, 0x03, 0x00, 0x02, 0x06, 0x01, 0x00, 0x04, 0x0b, 0x08, 0x00, 0x00, 0x00, 0x00, 0x00
        /*0020*/ 	.byte	0x00, 0x00, 0x00, 0x00


//--------------------- .nv.info._ZN7cutlass13device_kernelINS_4gemm6kernel13GemmUniversalINS1_17GroupProblemShapeIN4cute5tupleIJiiiEEEEENS1_10collective13CollectiveMmaINS1_39MainloopSm90ArrayTmaGmmaWarpSpecializedILi3ENS6_IJNS5_1CILi1EEESD_SD_EEENS1_55KernelPtrArrayTmaWarpSpecializedCooperativeFP8FastAccumEEENS6_IJNSC_ILi256EEESH_NSC_ILi128EEEEEENS_12float_e4m3_tEPNS6_IJlSD_NSC_ILi0EEEEEESK_SN_NS5_8TiledMMAINS5_8MMA_AtomIJNS5_4SM904GMMA31MMA_64x256x32_F32E4M3E4M3_SS_TNILNSR_7ScaleInE1ELST_1EEEEEENS5_6LayoutINS6_IJNSC_ILi2EEESD_SD_EEENS6_IJSD_SL_SL_EEEEENS6_IJNS5_10UnderscoreES11_S11_EEEEENS5_13SM90_TMA_LOADENS5_14ComposedLayoutINS5_7SwizzleILi3ELi4ELi3EEENS5_18smem_ptr_flag_bitsILi8EEENSW_INS6_IJNSC_ILi8EEESI_EEENS6_IJSI_SD_EEEEEEEvNS5_8identityES14_S1E_vS1F_EENS_8epilogue10collective18CollectiveEpilogueINS1H_30Sm90PtrArrayTmaWarpSpecializedILi4ELi2ELi16ELb1ELb0ELi2EEEJSJ_NS6_IJSI_NSC_ILi32EEEEEENS_6half_tEPNS6_IJSD_lSL_EEES1O_S1Q_NS1H_6fusion15FusionCallbacksIS1L_NS1R_17LinearCombinationIS1O_fS1O_fLNS_15FloatRoundStyleE2EEESJ_S1N_JEEES14_NS15_IS17_NS18_ILi16EEENSW_INS6_IJNSC_ILi64EEES1A_EEENS6_IJSD_S1Y_EEEEEEENS5_17SM75_U16x8_LDSM_TENS5_14SM90_TMA_STOREES22_NS5_17SM90_U16x8_STSM_TENS5_9Copy_AtomIJNS5_17SM90_U32x4_STSM_NES1O_EEEvEEEvvEEEEvNT_6ParamsE --------------------------
	.section	.nv.info._ZN7cutlass13device_kernelINS_4gemm6kernel13GemmUniversalINS1_17GroupProblemShapeIN4cute5tupleIJiiiEEEEENS1_10collective13CollectiveMmaINS1_39MainloopSm90ArrayTmaGmmaWarpSpecializedILi3ENS6_IJNS5_1CILi1EEESD_SD_EEENS1_55KernelPtrArrayTmaWarpSpecializedCooperativeFP8FastAccumEEENS6_IJNSC_ILi256EEESH_NSC_ILi128EEEEEENS_12float_e4m3_tEPNS6_IJlSD_NSC_ILi0EEEEEESK_SN_NS5_8TiledMMAINS5_8MMA_AtomIJNS5_4SM904GMMA31MMA_64x256x32_F32E4M3E4M3_SS_TNILNSR_7ScaleInE1ELST_1EEEEEENS5_6LayoutINS6_IJNSC_ILi2EEESD_SD_EEENS6_IJSD_SL_SL_EEEEENS6_IJNS5_10UnderscoreES11_S11_EEEEENS5_13SM90_TMA_LOADENS5_14ComposedLayoutINS5_7SwizzleILi3ELi4ELi3EEENS5_18smem_ptr_flag_bitsILi8EEENSW_INS6_IJNSC_ILi8EEESI_EEENS6_IJSI_SD_EEEEEEEvNS5_8identityES14_S1E_vS1F_EENS_8epilogue10collective18CollectiveEpilogueINS1H_30Sm90PtrArrayTmaWarpSpecializedILi4ELi2ELi16ELb1ELb0ELi2EEEJSJ_NS6_IJSI_NSC_ILi32EEEEEENS_6half_tEPNS6_IJSD_lSL_EEES1O_S1Q_NS1H_6fusion15FusionCallbacksIS1L_NS1R_17LinearCombinationIS1O_fS1O_fLNS_15FloatRoundStyleE2EEESJ_S1N_JEEES14_NS15_IS17_NS18_ILi16EEENSW_INS6_IJNSC_ILi64EEES1A_EEENS6_IJSD_S1Y_EEEEEEENS5_17SM75_U16x8_LDSM_TENS5_14SM90_TMA_STOREES22_NS5_17SM90_U16x8_STSM_TENS5_9Copy_AtomIJNS5_17SM90_U32x4_STSM_NES1O_EEEvEEEvvEEEEvNT_6ParamsE,"",@"SHT_CUDA_INFO"
	.sectionflags	@""
	.align	4


	//----- nvinfo : EIATTR_CUDA_API_VERSION
	.align		4
        /*0000*/ 	.byte	0x04, 0x37
        /*0002*/ 	.short	(.L_23 - .L_22)
.L_22:
        /*0004*/ 	.word	0x00000082


	//----- nvinfo : EIATTR_KPARAM_INFO
	.align		4
.L_23:
        /*0008*/ 	.byte	0x04, 0x17
        /*000a*/ 	.short	(.L_25 - .L_24)
.L_24:
        /*000c*/ 	.word	0x00000000
        /*0010*/ 	.short	0x0000
        /*0012*/ 	.short	0x0070
        /*0014*/ 	.byte	0x00, 0xf0, 0x01, 0x1c


	//----- nvinfo : EIATTR_SPARSE_MMA_MASK
	.align		4
.L_25:
        /*0018*/ 	.byte	0x03, 0x50
        /*001a*/ 	.short	0x0000


	//----- nvinfo : EIATTR_MAXREG_COUNT
	.align		4
        /*001c*/ 	.byte	0x03, 0x1b
        /*001e*/ 	.short	0x00a8


	//----- nvinfo : EIATTR_NUM_BARRIERS
	.align		4
        /*0020*/ 	.byte	0x02, 0x4c
        /*0022*/ 	.byte	0x02
	.zero		1


	//----- nvinfo : EIATTR_EXTERNS
	.align		4
        /*0024*/ 	.byte	0x04, 0x0f
        /*0026*/ 	.short	(.L_27 - .L_26)


	//   ....[0]....
	.align		4
.L_26:
        /*0028*/ 	.word	index@(__assertfail)


	//----- nvinfo : EIATTR_ANNOTATIONS
	.align		4
.L_27:
        /*002c*/ 	.byte	0x04, 0x55
        /*002e*/ 	.short	(.L_29 - .L_28)


	//   ....[0]....
.L_28:
        /*0030*/ 	.word	0x00000001
        /*0034*/ 	.byte	0xb0, 0x36, 0x00, 0x00, 0x01, 0x00, 0x00, 0x00, 0xf0, 0x36, 0x00, 0x00, 0x01, 0x00, 0x00, 0x00
        /* <DEDUP_REMOVED lines=780> */
        /*3104*/ 	.byte	0x80, 0x67, 0x01, 0x00, 0x01, 0x00, 0x00, 0x00, 0xd0, 0x67, 0x01, 0x00


	//----- nvinfo : EIATTR_MERCURY_ISA_VERSION
	.align		4
.L_29:
        /*3110*/ 	.byte	0x03, 0x5f
        /*3112*/ 	.short	0x0101


	//----- nvinfo : EIATTR_INT_WARP_WIDE_INSTR_OFFSETS
	.align		4
        /*3114*/ 	.byte	0x04, 0x31
        /*3116*/ 	.short	(.L_31 - .L_30)


	//   ....[0]....
.L_30:
        /*3118*/ 	.word	0x00001140


	//   ....[1]....
        /*311c*/ 	.word	0x00001150


	//   ....[2]....
        /*3120*/ 	.word	0x000011c0


	//----- nvinfo : EIATTR_COOP_GROUP_MASK_REGIDS
	.align		4
.L_31:
        /*3124*/ 	.byte	0x04, 0x29
        /*3126*/ 	.short	(.L_33 - .L_32)


	//   ....[0]....
.L_32:
        /*3128*/ 	.word	0xffffffff


	//   ....[1]....
        /*312c*/ 	.word	0xffffffff


	//   ....[2]....
        /*3130*/ 	.word	0xffffffff


	//   ....[3]....
        /*3134*/ 	.word	0xffffffff


	//   ....[4]....
        /*3138*/ 	.word	0xffffffff


	//   ....[5]....
        /*313c*/ 	.word	0xffffffff


	//   ....[6]....
        /*3140*/ 	.word	0xffffffff


	//   ....[7]....
        /*3144*/ 	.word	0xffffffff


	//   ....[8]....
        /*3148*/ 	.word	0xffffffff


	//   ....[9]....
        /*314c*/ 	.word	0xffffffff


	//   ....[10]....
        /*3150*/ 	.word	0xffffffff


	//   ....[11]....
        /*3154*/ 	.word	0xffffffff


	//   ....[12]....
        /*3158*/ 	.word	0xffffffff


	//   ....[13]....
        /*315c*/ 	.word	0xffffffff


	//   ....[14]....
        /*3160*/ 	.word	0xffffffff


	//   ....[15]....
        /*3164*/ 	.word	0xffffffff


	//   ....[16]....
        /*3168*/ 	.word	0xffffffff


	//   ....[17]....
        /*316c*/ 	.word	0xffffffff


	//   ....[18]....
        /*3170*/ 	.word	0xffffffff


	//   ....[19]....
        /*3174*/ 	.word	0xffffffff


	//   ....[20]....
        /*3178*/ 	.word	0xffffffff


	//   ....[21]....
        /*317c*/ 	.word	0xffffffff


	//   ....[22]....
        /*3180*/ 	.word	0xffffffff


	//   ....[23]....
        /*3184*/ 	.word	0xffffffff


	//   ....[24]....
        /*3188*/ 	.word	0xffffffff


	//   ....[25]....
        /*318c*/ 	.word	0xffffffff


	//   ....[26]....
        /*3190*/ 	.word	0xffffffff


	//   ....[27]....
        /*3194*/ 	.word	0xffffffff


	//   ....[28]....
        /*3198*/ 	.word	0xffffffff


	//   ....[29]....
        /*319c*/ 	.word	0xffffffff


	//   ....[30]....
        /*31a0*/ 	.word	0xffffffff


	//   ....[31]....
        /*31a4*/ 	.word	0xffffffff


	//   ....[32]....
        /*31a8*/ 	.word	0xffffffff


	//   ....[33]....
        /*31ac*/ 	.word	0xffffffff


	//   ....[34]....
        /*31b0*/ 	.word	0xffffffff


	//   ....[35]....
        /*31b4*/ 	.word	0xffffffff


	//   ....[36]....
        /*31b8*/ 	.word	0xffffffff


	//   ....[37]....
        /*31bc*/ 	.word	0xffffffff


	//   ....[38]....
        /*31c0*/ 	.word	0xffffffff


	//   ....[39]....
        /*31c4*/ 	.word	0xffffffff


	//   ....[40]....
        /*31c8*/ 	.word	0xffffffff


	//   ....[41]....
        /*31cc*/ 	.word	0xffffffff


	//   ....[42]....
        /*31d0*/ 	.word	0xffffffff


	//   ....[43]....
        /*31d4*/ 	.word	0xffffffff


	//   ....[44]....
        /*31d8*/ 	.word	0xffffffff


	//   ....[45]....
        /*31dc*/ 	.word	0xffffffff


	//   ....[46]....
        /*31e0*/ 	.word	0xffffffff


	//   ....[47]....
        /*31e4*/ 	.word	0xffffffff


	//   ....[48]....
        /*31e8*/ 	.word	0xffffffff


	//   ....[49]....
        /*31ec*/ 	.word	0xffffffff


	//   ....[50]....
        /*31f0*/ 	.word	0xffffffff


	//   ....[51]....
        /*31f4*/ 	.word	0xffffffff


	//   ....[52]....
        /*31f8*/ 	.word	0xffffffff


	//   ....[53]....
        /*31fc*/ 	.word	0xffffffff


	//   ....[54]....
        /*3200*/ 	.word	0xffffffff


	//   ....[55]....
        /*3204*/ 	.word	0xffffffff


	//   ....[56]....
        /*3208*/ 	.word	0xffffffff


	//   ....[57]....
        /*320c*/ 	.word	0xffffffff


	//   ....[58]....
        /*3210*/ 	.word	0xffffffff


	//   ....[59]....
        /*3214*/ 	.word	0xffffffff


	//   ....[60]....
        /*3218*/ 	.word	0xffffffff


	//   ....[61]....
        /*321c*/ 	.word	0xffffffff


	//   ....[62]....
        /*3220*/ 	.word	0xffffffff


	//   ....[63]....
        /*3224*/ 	.word	0xffffffff


	//   ....[64]....
        /*3228*/ 	.word	0xffffffff


	//   ....[65]....
        /*322c*/ 	.word	0xffffffff


	//   ....[66]....
        /*3230*/ 	.word	0xffffffff


	//   ....[67]....
        /*3234*/ 	.word	0xffffffff


	//   ....[68]....
        /*3238*/ 	.word	0xffffffff


	//   ....[69]....
        /*323c*/ 	.word	0xffffffff


	//   ....[70]....
        /*3240*/ 	.word	0xffffffff


	//   ....[71]....
        /*3244*/ 	.word	0xffffffff


	//   ....[72]....
        /*3248*/ 	.word	0xffffffff


	//   ....[73]....
        /*324c*/ 	.word	0xffffffff


	//   ....[74]....
        /*3250*/ 	.word	0xffffffff


	//   ....[75]....
        /*3254*/ 	.word	0xffffffff


	//   ....[76]....
        /*3258*/ 	.word	0xffffffff


	//   ....[77]....
        /*325c*/ 	.word	0xffffffff


	//   ....[78]....
        /*3260*/ 	.word	0x0500000f


	//----- nvinfo : EIATTR_COOP_GROUP_INSTR_OFFSETS
	.align		4
.L_33:
        /*3264*/ 	.byte	0x04, 0x28
        /*3266*/ 	.short	(.L_35 - .L_34)


	//   ....[0]....
.L_34:
        /*3268*/ 	.word	0x00000820


	//   ....[1]....
        /*326c*/ 	.word	0x00000850


	//   ....[2]....
        /*3270*/ 	.word	0x00000d00


	//   ....[3]....
        /*3274*/ 	.word	0x00000ed0


	//   ....[4]....
        /*3278*/ 	.word	0x000010a0


	//   ....[5]....
        /*327c*/ 	.word	0x000018f0


	//   ....[6]....
        /*3280*/ 	.word	0x00001920


	//   ....[7]....
        /*3284*/ 	.word	0x000019a0


	//   ....[8]....
        /*3288*/ 	.word	0x000019b0


	//   ....[9]....
        /*328c*/ 	.word	0x000019f0


	//   ....[10]....
        /*3290*/ 	.word	0x00001a10


	//   ....[11]....
        /*3294*/ 	.word	0x00001a50


	//   ....[12]....
        /*3298*/ 	.word	0x00001a70


	//   ....[13]....
        /*329c*/ 	.word	0x00001ab0


	//   ....[14]....
        /*32a0*/ 	.word	0x00001ad0


	//   ....[15]....
        /*32a4*/ 	.word	0x00001b40


	//   ....[16]....
        /*32a8*/ 	.word	0x00001c70


	//   ....[17]....
        /*32ac*/ 	.word	0x00001cf0


	//   ....[18]....
        /*32b0*/ 	.word	0x000022d0


	//   ....[19]....
        /*32b4*/ 	.word	0x000022e0


	//   ....[20]....
        /*32b8*/ 	.word	0x00002330


	//   ....[21]....
        /*32bc*/ 	.word	0x00002340


	//   ....[22]....
        /*32c0*/ 	.word	0x00002390


	//   ....[23]....
        /*32c4*/ 	.word	0x000023a0


	//   ....[24]....
        /*32c8*/ 	.word	0x000023f0


	//   ....[25]....
        /*32cc*/ 	.word	0x00002400


	//   ....[26]....
        /*32d0*/ 	.word	0x00002450


	//   ....[27]....
        /*32d4*/ 	.word	0x00002460


	//   ....[28]....
        /*32d8*/ 	.word	0x000024f0


	//   ....[29]....
        /*32dc*/ 	.word	0x00002540


	//   ....[30]....
        /*32e0*/ 	.word	0x000025d0


	//   ....[31]....
        /*32e4*/ 	.word	0x000025f0


	//   ....[32]....
        /*32e8*/ 	.word	0x00002600


	//   ....[33]....
        /*32ec*/ 	.word	0x00002610


	//   ....[34]....
        /*32f0*/ 	.word	0x00002620


	//   ....[35]....
        /*32f4*/ 	.word	0x00002630


	//   ....[36]....
        /*32f8*/ 	.word	0x00002bd0


	//   ....[37]....
        /*32fc*/ 	.word	0x00002e70


	//   ....[38]....
        /*3300*/ 	.word	0x00003220


	//   ....[39]....
        /*3304*/ 	.word	0x00004090


	//   ....[40]....
        /*3308*/ 	.word	0x000137d0


	//   ....[41]....
        /*330c*/ 	.word	0x00013c90


	//   ....[42]....
        /*3310*/ 	.word	0x00014030


	//   ....[43]....
        /*3314*/ 	.word	0x00016250


	//   ....[44]....
        /*3318*/ 	.word	0x00016980


	//   ....[45]....
        /*331c*/ 	.word	0x00016e50


	//   ....[46]....
        /*3320*/ 	.word	0x00017c40


	//   ....[47]....
        /*3324*/ 	.word	0x000189e0


	//   ....[48]....
        /*3328*/ 	.word	0x00018a00


	//   ....[49]....
        /*332c*/ 	.word	0x00018a50


	//   ....[50]....
        /*3330*/ 	.word	0x00018a70


	//   ....[51]....
        /*3334*/ 	.word	0x00018ab0


	//   ....[52]....
        /*3338*/ 	.word	0x00018ae0


	//   ....[53]....
        /*333c*/ 	.word	0x00018b20


	//   ....[54]....
        /*3340*/ 	.word	0x00018b50


	//   ....[55]....
        /*3344*/ 	.word	0x00018b90


	//   ....[56]....
        /*3348*/ 	.word	0x00018bc0


	//   ....[57]....
        /*334c*/ 	.word	0x00018c50


	//   ....[58]....
        /*3350*/ 	.word	0x00018d70


	//   ....[59]....
        /*3354*/ 	.word	0x00018d90


	//   ....[60]....
        /*3358*/ 	.word	0x000193f0


	//   ....[61]....
        /*335c*/ 	.word	0x00019400


	//   ....[62]....
        /*3360*/ 	.word	0x00019450


	//   ....[63]....
        /*3364*/ 	.word	0x00019460


	//   ....[64]....
        /*3368*/ 	.word	0x000194b0


	//   ....[65]....
        /*336c*/ 	.word	0x000194c0


	//   ....[66]....
        /*3370*/ 	.word	0x00019510


	//   ....[67]....
        /*3374*/ 	.word	0x00019520


	//   ....[68]....
        /*3378*/ 	.word	0x00019570


	//   ....[69]....
        /*337c*/ 	.word	0x00019580


	//   ....[70]....
        /*3380*/ 	.word	0x00019610


	//   ....[71]....
        /*3384*/ 	.word	0x00019680


	//   ....[72]....
        /*3388*/ 	.word	0x00019710


	//   ....[73]....
        /*338c*/ 	.word	0x00019730


	//   ....[74]....
        /*3390*/ 	.word	0x00019740


	//   ....[75]....
        /*3394*/ 	.word	0x00019750


	//   ....[76]....
        /*3398*/ 	.word	0x00019760


	//   ....[77]....
        /*339c*/ 	.word	0x00019770


	//   ....[78]....
        /*33a0*/ 	.word	0x0001b4a0


	//----- nvinfo : EIATTR_REG_RECONFIG
	.align		4
.L_35:
        /*33a4*/ 	.byte	0x01, 0x54
	.zero		2


	//----- nvinfo : EIATTR_SYSCALL_OFFSETS
	.align		4
        /*33a8*/ 	.byte	0x04, 0x46
        /*33aa*/ 	.short	(.L_37 - .L_36)


	//   ....[0]....
.L_36:
        /*33ac*/ 	.word	0x0000c570


	//   ....[1]....
        /*33b0*/ 	.word	0x0000c660


	//----- nvinfo : EIATTR_MBARRIER_INSTR_OFFSETS
	.align		4
.L_37:
        /*33b4*/ 	.byte	0x04, 0x39
        /*33b6*/ 	.short	(.L_39 - .L_38)


	//   ....[0]....
.L_38:
        /*33b8*/ 	.word	0x00000be0
        /*33bc*/ 	.word	0x000000ff
        /*33c0*/ 	.word	0x00038400
        /*33c4*/ 	.short	0x0100
        /*33c6*/ 	.byte	0x06
	.zero		1


	//   ....[1]....
        /*33c8*/ 	.word	0x00000bf0
        /*33cc*/ 	.word	0x000000ff
        /*33d0*/ 	.word	0x00038440
        /*33d4*/ 	.short	0x0100
        /*33d6*/ 	.byte	0x06
	.zero		1


	//   ....[2]....
        /*33d8*/ 	.word	0x00000c00
        /*33dc*/ 	.word	0x000000ff
        /*33e0*/ 	.word	0x00038408
        /*33e4*/ 	.short	0x0100
        /*33e6*/ 	.byte	0x06
	.zero		1


	//   ....[3]....
        /*33e8*/ 	.word	0x00000c10
        /*33ec*/ 	.word	0x000000ff
        /*33f0*/ 	.word	0x00038448
        /*33f4*/ 	.short	0x0100
        /*33f6*/ 	.byte	0x06
	.zero		1


	//   ....[4]....
        /*33f8*/ 	.word	0x00000c20
        /*33fc*/ 	.word	0x000000ff
        /*3400*/ 	.word	0x00038410
        /*3404*/ 	.short	0x0100
        /*3406*/ 	.byte	0x06
	.zero		1


	//   ....[5]....
        /*3408*/ 	.word	0x00000c30
        /*340c*/ 	.word	0x000000ff
        /*3410*/ 	.word	0x00038450
        /*3414*/ 	.short	0x0100
        /*3416*/ 	.byte	0x06
	.zero		1


	//   ....[6]....
        /*3418*/ 	.word	0x00000c40
        /*341c*/ 	.word	0x000000ff
        /*3420*/ 	.word	0x00038418
        /*3424*/ 	.short	0x0100
        /*3426*/ 	.byte	0x06
	.zero		1


	//   ....[7]....
        /*3428*/ 	.word	0x00000c50
        /*342c*/ 	.word	0x000000ff
        /*3430*/ 	.word	0x00038458
        /*3434*/ 	.short	0x0100
        /*3436*/ 	.byte	0x06
	.zero		1


	//   ....[8]....
        /*3438*/ 	.word	0x00000c60
        /*343c*/ 	.word	0x000000ff
        /*3440*/ 	.word	0x00038420
        /*3444*/ 	.short	0x0100
        /*3446*/ 	.byte	0x06
	.zero		1


	//   ....[9]....
        /*3448*/ 	.word	0x00000c70
        /*344c*/ 	.word	0x000000ff
        /*3450*/ 	.word	0x00038460
        /*3454*/ 	.short	0x0100
        /*3456*/ 	.byte	0x06
	.zero		1


	//   ....[10]....
        /*3458*/ 	.word	0x00000c80
        /*345c*/ 	.word	0x000000ff
        /*3460*/ 	.word	0x00038428
        /*3464*/ 	.short	0x0100
        /*3466*/ 	.byte	0x06
	.zero		1


	//   ....[11]....
        /*3468*/ 	.word	0x00000c90
        /*346c*/ 	.word	0x000000ff
        /*3470*/ 	.word	0x00038468
        /*3474*/ 	.short	0x0100
        /*3476*/ 	.byte	0x06
	.zero		1


	//   ....[12]....
        /*3478*/ 	.word	0x00000ca0
        /*347c*/ 	.word	0x000000ff
        /*3480*/ 	.word	0x00038430
        /*3484*/ 	.short	0x0100
        /*3486*/ 	.byte	0x06
	.zero		1


	//   ....[13]....
        /*3488*/ 	.word	0x00000cb0
        /*348c*/ 	.word	0x000000ff
        /*3490*/ 	.word	0x00038470
        /*3494*/ 	.short	0x0100
        /*3496*/ 	.byte	0x06
	.zero		1


	//   ....[14]....
        /*3498*/ 	.word	0x00000cc0
        /*349c*/ 	.word	0x000000ff
        /*34a0*/ 	.word	0x00038438
        /*34a4*/ 	.short	0x0100
        /*34a6*/ 	.byte	0x06
	.zero		1


	//   ....[15]....
        /*34a8*/ 	.word	0x00000cd0
        /*34ac*/ 	.word	0x000000ff
        /*34b0*/ 	.word	0x00038478
        /*34b4*/ 	.short	0x0100
        /*34b6*/ 	.byte	0x06
	.zero		1


	//   ....[16]....
        /*34b8*/ 	.word	0x00000e60
        /*34bc*/ 	.word	0x000000ff
        /*34c0*/ 	.word	0x00038480
        /*34c4*/ 	.short	0x0100
        /*34c6*/ 	.byte	0x06
	.zero		1


	//   ....[17]....
        /*34c8*/ 	.word	0x00000e70
        /*34cc*/ 	.word	0x000000ff
        /*34d0*/ 	.word	0x00038498
        /*34d4*/ 	.short	0x0100
        /*34d6*/ 	.byte	0x06
	.zero		1


	//   ....[18]....
        /*34d8*/ 	.word	0x00000e80
        /*34dc*/ 	.word	0x000000ff
        /*34e0*/ 	.word	0x00038488
        /*34e4*/ 	.short	0x0100
        /*34e6*/ 	.byte	0x06
	.zero		1


	//   ....[19]....
        /*34e8*/ 	.word	0x00000e90
        /*34ec*/ 	.word	0x000000ff
        /*34f0*/ 	.word	0x000384a0
        /*34f4*/ 	.short	0x0100
        /*34f6*/ 	.byte	0x06
	.zero		1


	//   ....[20]....
        /*34f8*/ 	.word	0x00000ea0
        /*34fc*/ 	.word	0x000000ff
        /*3500*/ 	.word	0x00038490
        /*3504*/ 	.short	0x0100
        /*3506*/ 	.byte	0x06
	.zero		1


	//   ....[21]....
        /*3508*/ 	.word	0x00000eb0
        /*350c*/ 	.word	0x000000ff
        /*3510*/ 	.word	0x000384a8
        /*3514*/ 	.short	0x0100
        /*3516*/ 	.byte	0x06
	.zero		1


	//   ....[22]....
        /*3518*/ 	.word	0x00001010
        /*351c*/ 	.word	0x000000ff
        /*3520*/ 	.word	0x000384b0
        /*3524*/ 	.short	0x0100
        /*3526*/ 	.byte	0x06
	.zero		1


	//   ....[23]....
        /*3528*/ 	.word	0x00001020
        /*352c*/ 	.word	0x000000ff
        /*3530*/ 	.word	0x000384d0
        /*3534*/ 	.short	0x0100
        /*3536*/ 	.byte	0x06
	.zero		1


	//   ....[24]....
        /*3538*/ 	.word	0x00001030
        /*353c*/ 	.word	0x000000ff
        /*3540*/ 	.word	0x000384b8
        /*3544*/ 	.short	0x0100
        /*3546*/ 	.byte	0x06
	.zero		1


	//   ....[25]....
        /*3548*/ 	.word	0x00001040
        /*354c*/ 	.word	0x000000ff
        /*3550*/ 	.word	0x000384d8
        /*3554*/ 	.short	0x0100
        /*3556*/ 	.byte	0x06
	.zero		1


	//   ....[26]....
        /*3558*/ 	.word	0x00001050
        /*355c*/ 	.word	0x000000ff
        /*3560*/ 	.word	0x000384c0
        /*3564*/ 	.short	0x0100
        /*3566*/ 	.byte	0x06
	.zero		1


	//   ....[27]....
        /*3568*/ 	.word	0x00001060
        /*356c*/ 	.word	0x000000ff
        /*3570*/ 	.word	0x000384e0
        /*3574*/ 	.short	0x0100
        /*3576*/ 	.byte	0x06
	.zero		1


	//   ....[28]....
        /*3578*/ 	.word	0x00001070
        /*357c*/ 	.word	0x000000ff
        /*3580*/ 	.word	0x000384c8
        /*3584*/ 	.short	0x0100
        /*3586*/ 	.byte	0x06
	.zero		1


	//   ....[29]....
        /*3588*/ 	.word	0x00001080
        /*358c*/ 	.word	0x000000ff
        /*3590*/ 	.word	0x000384e8
        /*3594*/ 	.short	0x0100
        /*3596*/ 	.byte	0x06
	.zero		1


	//   ....[30]....
        /*3598*/ 	.word	0x00001220
        /*359c*/ 	.word	0x000000ff
        /*35a0*/ 	.word	0x000384f0
        /*35a4*/ 	.short	0x0100
        /*35a6*/ 	.byte	0x06
	.zero		1


	//   ....[31]....
        /*35a8*/ 	.word	0x00001230
        /*35ac*/ 	.word	0x000000ff
        /*35b0*/ 	.word	0x000384f8
        /*35b4*/ 	.short	0x0100
        /*35b6*/ 	.byte	0x06
	.zero		1


	//   ....[32]....
        /*35b8*/ 	.word	0x00004420
        /*35bc*/ 	.word	0x000000ff
        /*35c0*/ 	.word	0x00038480
        /*35c4*/ 	.short	0x010a
        /*35c6*/ 	.byte	0x04
	.zero		1


	//   ....[33]....
        /*35c8*/ 	.word	0x00004460
        /*35cc*/ 	.word	0x000000ff
        /*35d0*/ 	.word	0x00038480
        /*35d4*/ 	.short	0x010a
        /*35d6*/ 	.byte	0x04
	.zero		1


	//   ....[34]....
        /*35d8*/ 	.word	0x00007cc0
        /*35dc*/ 	.word	0x000000ff
        /*35e0*/ 	.word	0x00038480
        /*35e4*/ 	.short	0x010a
        /*35e6*/ 	.byte	0x04
	.zero		1


	//   ....[35]....
        /*35e8*/ 	.word	0x00007d00
        /*35ec*/ 	.word	0x000000ff
        /*35f0*/ 	.word	0x00038480
        /*35f4*/ 	.short	0x010a
        /*35f6*/ 	.byte	0x04
	.zero		1


	//   ....[36]....
        /*35f8*/ 	.word	0x0000c0d0
        /*35fc*/ 	.word	0x000000ff
        /*3600*/ 	.word	0x00000000
        /*3604*/ 	.short	0x0101
        /*3606*/ 	.byte	0x04
	.zero		1


	//   ....[37]....
        /*3608*/ 	.word	0x0000c2a0
        /*360c*/ 	.word	0x00000000
        /*3610*/ 	.word	0x00000000
        /*3614*/ 	.short	0x0101
        /*3616*/ 	.byte	0x3f
	.zero		1


	//   ....[38]....
        /*3618*/ 	.word	0x0000ca00
        /*361c*/ 	.word	0x000000ff
        /*3620*/ 	.word	0x000384b0
        /*3624*/ 	.short	0x010a
        /*3626*/ 	.byte	0x2b
	.zero		1


	//   ....[39]....
        /*3628*/ 	.word	0x0000d1a0
        /*362c*/ 	.word	0x000000ff
        /*3630*/ 	.word	0x00000000
        /*3634*/ 	.short	0x0101
        /*3636*/ 	.byte	0x04
	.zero		1


	//   ....[40]....
        /*3638*/ 	.word	0x0000d1d0
        /*363c*/ 	.word	0x000000ff
        /*3640*/ 	.word	0x000384b8
        /*3644*/ 	.short	0x010a
        /*3646*/ 	.byte	0x2b
	.zero		1


	//   ....[41]....
        /*3648*/ 	.word	0x0000d770
        /*364c*/ 	.word	0x000000ff
        /*3650*/ 	.word	0x00000000
        /*3654*/ 	.short	0x0101
        /*3656*/ 	.byte	0x04
	.zero		1


	//   ....[42]....
        /*3658*/ 	.word	0x0000d7a0
        /*365c*/ 	.word	0x000000ff
        /*3660*/ 	.word	0x000384c0
        /*3664*/ 	.short	0x010a
        /*3666*/ 	.byte	0x2b
	.zero		1


	//   ....[43]....
        /*3668*/ 	.word	0x0000de70
        /*366c*/ 	.word	0x000000ff
        /*3670*/ 	.word	0x00000000
        /*3674*/ 	.short	0x0101
        /*3676*/ 	.byte	0x04
	.zero		1


	//   ....[44]....
        /*3678*/ 	.word	0x0000dea0
        /*367c*/ 	.word	0x000000ff
        /*3680*/ 	.word	0x000384c8
        /*3684*/ 	.short	0x010a
        /*3686*/ 	.byte	0x2b
	.zero		1


	//   ....[45]....
        /*3688*/ 	.word	0x0000e470
        /*368c*/ 	.word	0x000000ff
        /*3690*/ 	.word	0x00000000
        /*3694*/ 	.short	0x0101
        /*3696*/ 	.byte	0x04
	.zero		1


	//   ....[46]....
        /*3698*/ 	.word	0x0000e4c0
        /*369c*/ 	.word	0x000000ff
        /*36a0*/ 	.word	0x000384b0
        /*36a4*/ 	.short	0x010a
        /*36a6*/ 	.byte	0x2b
	.zero		1


	//   ....[47]....
        /*36a8*/ 	.word	0x0000eb90
        /*36ac*/ 	.word	0x000000ff
        /*36b0*/ 	.word	0x00000000
        /*36b4*/ 	.short	0x0101
        /*36b6*/ 	.byte	0x04
	.zero		1


	//   ....[48]....
        /*36b8*/ 	.word	0x0000ebc0
        /*36bc*/ 	.word	0x000000ff
        /*36c0*/ 	.word	0x000384b8
        /*36c4*/ 	.short	0x010a
        /*36c6*/ 	.byte	0x2b
	.zero		1


	//   ....[49]....
        /*36c8*/ 	.word	0x0000f190
        /*36cc*/ 	.word	0x000000ff
        /*36d0*/ 	.word	0x00000000
        /*36d4*/ 	.short	0x0101
        /*36d6*/ 	.byte	0x04
	.zero		1


	//   ....[50]....
        /*36d8*/ 	.word	0x0000f1c0
        /*36dc*/ 	.word	0x000000ff
        /*36e0*/ 	.word	0x000384c0
        /*36e4*/ 	.short	0x010a
        /*36e6*/ 	.byte	0x2b
	.zero		1


	//   ....[51]....
        /*36e8*/ 	.word	0x0000f890
        /*36ec*/ 	.word	0x000000ff
        /*36f0*/ 	.word	0x00000000
        /*36f4*/ 	.short	0x0101
        /*36f6*/ 	.byte	0x04
	.zero		1


	//   ....[52]....
        /*36f8*/ 	.word	0x0000f8c0
        /*36fc*/ 	.word	0x000000ff
        /*3700*/ 	.word	0x000384c8
        /*3704*/ 	.short	0x010a
        /*3706*/ 	.byte	0x2b
	.zero		1


	//   ....[53]....
        /*3708*/ 	.word	0x0000fe90
        /*370c*/ 	.word	0x000000ff
        /*3710*/ 	.word	0x00000000
        /*3714*/ 	.short	0x0101
        /*3716*/ 	.byte	0x04
	.zero		1


	//   ....[54]....
        /*3718*/ 	.word	0x0000fec0
        /*371c*/ 	.word	0x000000ff
        /*3720*/ 	.word	0x000384b0
        /*3724*/ 	.short	0x010a
        /*3726*/ 	.byte	0x2b
	.zero		1


	//   ....[55]....
        /*3728*/ 	.word	0x00010590
        /*372c*/ 	.word	0x000000ff
        /*3730*/ 	.word	0x00000000
        /*3734*/ 	.short	0x0101
        /*3736*/ 	.byte	0x04
	.zero		1


	//   ....[56]....
        /*3738*/ 	.word	0x000105c0
        /*373c*/ 	.word	0x000000ff
        /*3740*/ 	.word	0x000384b8
        /*3744*/ 	.short	0x010a
        /*3746*/ 	.byte	0x2b
	.zero		1


	//   ....[57]....
        /*3748*/ 	.word	0x00010b90
        /*374c*/ 	.word	0x000000ff
        /*3750*/ 	.word	0x00000000
        /*3754*/ 	.short	0x0101
        /*3756*/ 	.byte	0x04
	.zero		1


	//   ....[58]....
        /*3758*/ 	.word	0x00010bc0
        /*375c*/ 	.word	0x000000ff
        /*3760*/ 	.word	0x000384c0
        /*3764*/ 	.short	0x010a
        /*3766*/ 	.byte	0x2b
	.zero		1


	//   ....[59]....
        /*3768*/ 	.word	0x00011290
        /*376c*/ 	.word	0x000000ff
        /*3770*/ 	.word	0x00000000
        /*3774*/ 	.short	0x0101
        /*3776*/ 	.byte	0x04
	.zero		1


	//   ....[60]....
        /*3778*/ 	.word	0x000112c0
        /*377c*/ 	.word	0x000000ff
        /*3780*/ 	.word	0x000384c8
        /*3784*/ 	.short	0x010a
        /*3786*/ 	.byte	0x2b
	.zero		1


	//   ....[61]....
        /*3788*/ 	.word	0x00011890
        /*378c*/ 	.word	0x000000ff
        /*3790*/ 	.word	0x00000000
        /*3794*/ 	.short	0x0101
        /*3796*/ 	.byte	0x04
	.zero		1


	//   ....[62]....
        /*3798*/ 	.word	0x000118c0
        /*379c*/ 	.word	0x000000ff
        /*37a0*/ 	.word	0x000384b0
        /*37a4*/ 	.short	0x010a
        /*37a6*/ 	.byte	0x2b
	.zero		1


	//   ....[63]....
        /*37a8*/ 	.word	0x00011f90
        /*37ac*/ 	.word	0x000000ff
        /*37b0*/ 	.word	0x00000000
        /*37b4*/ 	.short	0x0101
        /*37b6*/ 	.byte	0x04
	.zero		1


	//   ....[64]....
        /*37b8*/ 	.word	0x00011fc0
        /*37bc*/ 	.word	0x000000ff
        /*37c0*/ 	.word	0x000384b8
        /*37c4*/ 	.short	0x010a
        /*37c6*/ 	.byte	0x2b
	.zero		1


	//   ....[65]....
        /*37c8*/ 	.word	0x00012590
        /*37cc*/ 	.word	0x000000ff
        /*37d0*/ 	.word	0x00000000
        /*37d4*/ 	.short	0x0101
        /*37d6*/ 	.byte	0x04
	.zero		1


	//   ....[66]....
        /*37d8*/ 	.word	0x000125c0
        /*37dc*/ 	.word	0x000000ff
        /*37e0*/ 	.word	0x000384c0
        /*37e4*/ 	.short	0x010a
        /*37e6*/ 	.byte	0x2b
	.zero		1


	//   ....[67]....
        /*37e8*/ 	.word	0x00012c90
        /*37ec*/ 	.word	0x000000ff
        /*37f0*/ 	.word	0x00000000
        /*37f4*/ 	.short	0x0101
        /*37f6*/ 	.byte	0x04
	.zero		1


	//   ....[68]....
        /*37f8*/ 	.word	0x00012cc0
        /*37fc*/ 	.word	0x000000ff
        /*3800*/ 	.word	0x000384c8
        /*3804*/ 	.short	0x010a
        /*3806*/ 	.byte	0x2b
	.zero		1


	//   ....[69]....
        /*3808*/ 	.word	0x00013310
        /*380c*/ 	.word	0x000000ff
        /*3810*/ 	.word	0x00000000
        /*3814*/ 	.short	0x0101
        /*3816*/ 	.byte	0x05
	.zero		1


	//   ....[70]....
        /*3818*/ 	.word	0x00013360
        /*381c*/ 	.word	0x000000ff
        /*3820*/ 	.word	0x00038400
        /*3824*/ 	.short	0x010a
        /*3826*/ 	.byte	0x04
	.zero		1


	//   ....[71]....
        /*3828*/ 	.word	0x00013470
        /*382c*/ 	.word	0x000000ff
        /*3830*/ 	.word	0x00000000
        /*3834*/ 	.short	0x0101
        /*3836*/ 	.byte	0x04
	.zero		1


	//   ....[72]....
        /*3838*/ 	.word	0x000139a0
        /*383c*/ 	.word	0x000000ff
        /*3840*/ 	.word	0x00000000
        /*3844*/ 	.short	0x0101
        /*3846*/ 	.byte	0x2b
	.zero		1


	//   ....[73]....
        /*3848*/ 	.word	0x00014140
        /*384c*/ 	.word	0x000000ff
        /*3850*/ 	.word	0x000384f8
        /*3854*/ 	.short	0x010a
        /*3856*/ 	.byte	0x23
	.zero		1


	//   ....[74]....
        /*3858*/ 	.word	0x00014240
        /*385c*/ 	.word	0x000000ff
        /*3860*/ 	.word	0x00038400
        /*3864*/ 	.short	0x010a
        /*3866*/ 	.byte	0x08
	.zero		1


	//   ....[75]....
        /*3868*/ 	.word	0x00014370
        /*386c*/ 	.word	0x000000ff
        /*3870*/ 	.word	0x00000000
        /*3874*/ 	.short	0x0101
        /*3876*/ 	.byte	0x08
	.zero		1


	//   ....[76]....
        /*3878*/ 	.word	0x00014560
        /*387c*/ 	.word	0x000000ff
        /*3880*/ 	.word	0x000384d0
        /*3884*/ 	.short	0x010a
        /*3886*/ 	.byte	0x23
	.zero		1


	//   ....[77]....
        /*3888*/ 	.word	0x00014670
        /*388c*/ 	.word	0x000000ff
        /*3890*/ 	.word	0x000384b0
        /*3894*/ 	.short	0x010b
        /*3896*/ 	.byte	0x23
	.zero		1


	//   ....[78]....
        /*3898*/ 	.word	0x000146d0
        /*389c*/ 	.word	0x000000ff
        /*38a0*/ 	.word	0x00000000
        /*38a4*/ 	.short	0x0101
        /*38a6*/ 	.byte	0x09
	.zero		1


	//   ....[79]....
        /*38a8*/ 	.word	0x00014700
        /*38ac*/ 	.word	0x000000ff
        /*38b0*/ 	.word	0x000384d8
        /*38b4*/ 	.short	0x010a
        /*38b6*/ 	.byte	0x23
	.zero		1


	//   ....[80]....
        /*38b8*/ 	.word	0x00014830
        /*38bc*/ 	.word	0x000000ff
        /*38c0*/ 	.word	0x000384b8
        /*38c4*/ 	.short	0x010b
        /*38c6*/ 	.byte	0x23
	.zero		1


	//   ....[81]....
        /*38c8*/ 	.word	0x000148a0
        /*38cc*/ 	.word	0x000000ff
        /*38d0*/ 	.word	0x00000000
        /*38d4*/ 	.short	0x0101
        /*38d6*/ 	.byte	0x08
	.zero		1


	//   ....[82]....
        /*38d8*/ 	.word	0x000148d0
        /*38dc*/ 	.word	0x000000ff
        /*38e0*/ 	.word	0x000384e0
        /*38e4*/ 	.short	0x010a
        /*38e6*/ 	.byte	0x23
	.zero		1


	//   ....[83]....
        /*38e8*/ 	.word	0x000149f0
        /*38ec*/ 	.word	0x000000ff
        /*38f0*/ 	.word	0x000384c0
        /*38f4*/ 	.short	0x010b
        /*38f6*/ 	.byte	0x23
	.zero		1


	//   ....[84]....
        /*38f8*/ 	.word	0x00014a50
        /*38fc*/ 	.word	0x000000ff
        /*3900*/ 	.word	0x00000000
        /*3904*/ 	.short	0x0101
        /*3906*/ 	.byte	0x2a
	.zero		1


	//   ....[85]....
        /*3908*/ 	.word	0x00014a80
        /*390c*/ 	.word	0x000000ff
        /*3910*/ 	.word	0x000384e8
        /*3914*/ 	.short	0x010a
        /*3916*/ 	.byte	0x23
	.zero		1


	//   ....[86]....
        /*3918*/ 	.word	0x00014ba0
        /*391c*/ 	.word	0x000000ff
        /*3920*/ 	.word	0x000384c8
        /*3924*/ 	.short	0x010b
        /*3926*/ 	.byte	0x23
	.zero		1


	//   ....[87]....
        /*3928*/ 	.word	0x00014c10
        /*392c*/ 	.word	0x000000ff
        /*3930*/ 	.word	0x00000000
        /*3934*/ 	.short	0x0101
        /*3936*/ 	.byte	0x2b
	.zero		1


	//   ....[88]....
        /*3938*/ 	.word	0x00014c50
        /*393c*/ 	.word	0x000000ff
        /*3940*/ 	.word	0x000384d0
        /*3944*/ 	.short	0x010a
        /*3946*/ 	.byte	0x23
	.zero		1


	//   ....[89]....
        /*3948*/ 	.word	0x00014d60
        /*394c*/ 	.word	0x000000ff
        /*3950*/ 	.word	0x000384b0
        /*3954*/ 	.short	0x010b
        /*3956*/ 	.byte	0x23
	.zero		1


	//   ....[90]....
        /*3958*/ 	.word	0x00014da0
        /*395c*/ 	.word	0x000000ff
        /*3960*/ 	.word	0x00000000
        /*3964*/ 	.short	0x0101
        /*3966*/ 	.byte	0x09
	.zero		1


	//   ....[91]....
        /*3968*/ 	.word	0x00014dd0
        /*396c*/ 	.word	0x000000ff
        /*3970*/ 	.word	0x000384d8
        /*3974*/ 	.short	0x010a
        /*3976*/ 	.byte	0x23
	.zero		1


	//   ....[92]....
        /*3978*/ 	.word	0x00014ef0
        /*397c*/ 	.word	0x000000ff
        /*3980*/ 	.word	0x000384b8
        /*3984*/ 	.short	0x010b
        /*3986*/ 	.byte	0x23
	.zero		1


	//   ....[93]....
        /*3988*/ 	.word	0x00014f30
        /*398c*/ 	.word	0x000000ff
        /*3990*/ 	.word	0x00000000
        /*3994*/ 	.short	0x0101
        /*3996*/ 	.byte	0x08
	.zero		1


	//   ....[94]....
        /*3998*/ 	.word	0x00014f70
        /*399c*/ 	.word	0x000000ff
        /*39a0*/ 	.word	0x000384e0
        /*39a4*/ 	.short	0x010a
        /*39a6*/ 	.byte	0x23
	.zero		1


	//   ....[95]....
        /*39a8*/ 	.word	0x00015080
        /*39ac*/ 	.word	0x000000ff
        /*39b0*/ 	.word	0x000384c0
        /*39b4*/ 	.short	0x010b
        /*39b6*/ 	.byte	0x23
	.zero		1


	//   ....[96]....
        /*39b8*/ 	.word	0x000150c0
        /*39bc*/ 	.word	0x000000ff
        /*39c0*/ 	.word	0x00000000
        /*39c4*/ 	.short	0x0101
        /*39c6*/ 	.byte	0x2a
	.zero		1


	//   ....[97]....
        /*39c8*/ 	.word	0x000150f0
        /*39cc*/ 	.word	0x000000ff
        /*39d0*/ 	.word	0x000384e8
        /*39d4*/ 	.short	0x010a
        /*39d6*/ 	.byte	0x23
	.zero		1


	//   ....[98]....
        /*39d8*/ 	.word	0x00015210
        /*39dc*/ 	.word	0x000000ff
        /*39e0*/ 	.word	0x000384c8
        /*39e4*/ 	.short	0x010b
        /*39e6*/ 	.byte	0x23
	.zero		1


	//   ....[99]....
        /*39e8*/ 	.word	0x00015250
        /*39ec*/ 	.word	0x000000ff
        /*39f0*/ 	.word	0x00000000
        /*39f4*/ 	.short	0x0101
        /*39f6*/ 	.byte	0x2b
	.zero		1


	//   ....[100]....
        /*39f8*/ 	.word	0x00015290
        /*39fc*/ 	.word	0x000000ff
        /*3a00*/ 	.word	0x000384d0
        /*3a04*/ 	.short	0x010a
        /*3a06*/ 	.byte	0x23
	.zero		1


	//   ....[101]....
        /*3a08*/ 	.word	0x000153a0
        /*3a0c*/ 	.word	0x000000ff
        /*3a10*/ 	.word	0x000384b0
        /*3a14*/ 	.short	0x010b
        /*3a16*/ 	.byte	0x23
	.zero		1


	//   ....[102]....
        /*3a18*/ 	.word	0x000153e0
        /*3a1c*/ 	.word	0x000000ff
        /*3a20*/ 	.word	0x00000000
        /*3a24*/ 	.short	0x0101
        /*3a26*/ 	.byte	0x09
	.zero		1


	//   ....[103]....
        /*3a28*/ 	.word	0x00015410
        /*3a2c*/ 	.word	0x000000ff
        /*3a30*/ 	.word	0x000384d8
        /*3a34*/ 	.short	0x010a
        /*3a36*/ 	.byte	0x23
	.zero		1


	//   ....[104]....
        /*3a38*/ 	.word	0x00015530
        /*3a3c*/ 	.word	0x000000ff
        /*3a40*/ 	.word	0x000384b8
        /*3a44*/ 	.short	0x010b
        /*3a46*/ 	.byte	0x23
	.zero		1


	//   ....[105]....
        /*3a48*/ 	.word	0x00015570
        /*3a4c*/ 	.word	0x000000ff
        /*3a50*/ 	.word	0x00000000
        /*3a54*/ 	.short	0x0101
        /*3a56*/ 	.byte	0x08
	.zero		1


	//   ....[106]....
        /*3a58*/ 	.word	0x000155b0
        /*3a5c*/ 	.word	0x000000ff
        /*3a60*/ 	.word	0x000384e0
        /*3a64*/ 	.short	0x010a
        /*3a66*/ 	.byte	0x23
	.zero		1


	//   ....[107]....
        /*3a68*/ 	.word	0x000156c0
        /*3a6c*/ 	.word	0x000000ff
        /*3a70*/ 	.word	0x000384c0
        /*3a74*/ 	.short	0x010b
        /*3a76*/ 	.byte	0x23
	.zero		1


	//   ....[108]....
        /*3a78*/ 	.word	0x00015700
        /*3a7c*/ 	.word	0x000000ff
        /*3a80*/ 	.word	0x00000000
        /*3a84*/ 	.short	0x0101
        /*3a86*/ 	.byte	0x2a
	.zero		1


	//   ....[109]....
        /*3a88*/ 	.word	0x00015730
        /*3a8c*/ 	.word	0x000000ff
        /*3a90*/ 	.word	0x000384e8
        /*3a94*/ 	.short	0x010a
        /*3a96*/ 	.byte	0x23
	.zero		1


	//   ....[110]....
        /*3a98*/ 	.word	0x00015850
        /*3a9c*/ 	.word	0x000000ff
        /*3aa0*/ 	.word	0x000384c8
        /*3aa4*/ 	.short	0x010b
        /*3aa6*/ 	.byte	0x23
	.zero		1


	//   ....[111]....
        /*3aa8*/ 	.word	0x00015890
        /*3aac*/ 	.word	0x000000ff
        /*3ab0*/ 	.word	0x00000000
        /*3ab4*/ 	.short	0x0101
        /*3ab6*/ 	.byte	0x2b
	.zero		1


	//   ....[112]....
        /*3ab8*/ 	.word	0x000158d0
        /*3abc*/ 	.word	0x000000ff
        /*3ac0*/ 	.word	0x000384d0
        /*3ac4*/ 	.short	0x010a
        /*3ac6*/ 	.byte	0x23
	.zero		1


	//   ....[113]....
        /*3ac8*/ 	.word	0x000159e0
        /*3acc*/ 	.word	0x000000ff
        /*3ad0*/ 	.word	0x000384b0
        /*3ad4*/ 	.short	0x010b
        /*3ad6*/ 	.byte	0x23
	.zero		1


	//   ....[114]....
        /*3ad8*/ 	.word	0x00015a20
        /*3adc*/ 	.word	0x000000ff
        /*3ae0*/ 	.word	0x00000000
        /*3ae4*/ 	.short	0x0101
        /*3ae6*/ 	.byte	0x09
	.zero		1


	//   ....[115]....
        /*3ae8*/ 	.word	0x00015a50
        /*3aec*/ 	.word	0x000000ff
        /*3af0*/ 	.word	0x000384d8
        /*3af4*/ 	.short	0x010a
        /*3af6*/ 	.byte	0x23
	.zero		1


	//   ....[116]....
        /*3af8*/ 	.word	0x00015b60
        /*3afc*/ 	.word	0x000000ff
        /*3b00*/ 	.word	0x000384b8
        /*3b04*/ 	.short	0x010b
        /*3b06*/ 	.byte	0x23
	.zero		1


	//   ....[117]....
        /*3b08*/ 	.word	0x00015ba0
        /*3b0c*/ 	.word	0x000000ff
        /*3b10*/ 	.word	0x00000000
        /*3b14*/ 	.short	0x0101
        /*3b16*/ 	.byte	0x08
	.zero		1


	//   ....[118]....
        /*3b18*/ 	.word	0x00015be0
        /*3b1c*/ 	.word	0x000000ff
        /*3b20*/ 	.word	0x000384e0
        /*3b24*/ 	.short	0x010a
        /*3b26*/ 	.byte	0x23
	.zero		1


	//   ....[119]....
        /*3b28*/ 	.word	0x00015ce0
        /*3b2c*/ 	.word	0x000000ff
        /*3b30*/ 	.word	0x000384c0
        /*3b34*/ 	.short	0x010b
        /*3b36*/ 	.byte	0x23
	.zero		1


	//   ....[120]....
        /*3b38*/ 	.word	0x00015d20
        /*3b3c*/ 	.word	0x000000ff
        /*3b40*/ 	.word	0x00000000
        /*3b44*/ 	.short	0x0101
        /*3b46*/ 	.byte	0x2a
	.zero		1


	//   ....[121]....
        /*3b48*/ 	.word	0x00015d50
        /*3b4c*/ 	.word	0x000000ff
        /*3b50*/ 	.word	0x000384e8
        /*3b54*/ 	.short	0x010a
        /*3b56*/ 	.byte	0x23
	.zero		1


	//   ....[122]....
        /*3b58*/ 	.word	0x00015e70
        /*3b5c*/ 	.word	0x000000ff
        /*3b60*/ 	.word	0x000384c8
        /*3b64*/ 	.short	0x010b
        /*3b66*/ 	.byte	0x23
	.zero		1


	//   ....[123]....
        /*3b68*/ 	.word	0x00015ec0
        /*3b6c*/ 	.word	0x000000ff
        /*3b70*/ 	.word	0x00000000
        /*3b74*/ 	.short	0x0101
        /*3b76*/ 	.byte	0x2b
	.zero		1


	//   ....[124]....
        /*3b78*/ 	.word	0x00016410
        /*3b7c*/ 	.word	0x000000ff
        /*3b80*/ 	.word	0x000384d0
        /*3b84*/ 	.short	0x010a
        /*3b86*/ 	.byte	0x23
	.zero		1


	//   ....[125]....
        /*3b88*/ 	.word	0x00016450
        /*3b8c*/ 	.word	0x000000ff
        /*3b90*/ 	.word	0x000384d8
        /*3b94*/ 	.short	0x010a
        /*3b96*/ 	.byte	0x23
	.zero		1


	//   ....[126]....
        /*3b98*/ 	.word	0x00016490
        /*3b9c*/ 	.word	0x000000ff
        /*3ba0*/ 	.word	0x000384e0
        /*3ba4*/ 	.short	0x010a
        /*3ba6*/ 	.byte	0x23
	.zero		1


	//   ....[127]....
        /*3ba8*/ 	.word	0x00016500
        /*3bac*/ 	.word	0x00000003
        /*3bb0*/ 	.word	0x000384e8
        /*3bb4*/ 	.short	0x010a
        /*3bb6*/ 	.byte	0x3f
	.zero		1


	//   ....[128]....
        /*3bb8*/ 	.word	0x00017250
        /*3bbc*/ 	.word	0x0000000c
        /*3bc0*/ 	.word	0x00038498
        /*3bc4*/ 	.short	0x010a
        /*3bc6*/ 	.byte	0x3f
	.zero		1


	//   ....[129]....
        /*3bc8*/ 	.word	0x000174f0
        /*3bcc*/ 	.word	0x000000ff
        /*3bd0*/ 	.word	0x000384f8
        /*3bd4*/ 	.short	0x0101
        /*3bd6*/ 	.byte	0x0c
	.zero		1


	//   ....[130]....
        /*3bd8*/ 	.word	0x000175b0
        /*3bdc*/ 	.word	0x00000003
        /*3be0*/ 	.word	0x00038400
        /*3be4*/ 	.short	0x010a
        /*3be6*/ 	.byte	0x3f
	.zero		1


	//   ....[131]....
        /*3be8*/ 	.word	0x000176f0
        /*3bec*/ 	.word	0x00000002
        /*3bf0*/ 	.word	0x00000000
        /*3bf4*/ 	.short	0x0101
        /*3bf6*/ 	.byte	0x3f
	.zero		1


	//   ....[132]....
        /*3bf8*/ 	.word	0x00017ed0
        /*3bfc*/ 	.word	0x00000007
        /*3c00*/ 	.word	0x00000000
        /*3c04*/ 	.short	0x010a
        /*3c06*/ 	.byte	0x3f
	.zero		1


	//   ....[133]....
        /*3c08*/ 	.word	0x00017f50
        /*3c0c*/ 	.word	0x00000006
        /*3c10*/ 	.word	0x00000000
        /*3c14*/ 	.short	0x010a
        /*3c16*/ 	.byte	0x3f
	.zero		1


	//   ....[134]....
        /*3c18*/ 	.word	0x00017fe0
        /*3c1c*/ 	.word	0x00000003
        /*3c20*/ 	.word	0x00000000
        /*3c24*/ 	.short	0x010a
        /*3c26*/ 	.byte	0x3f
	.zero		1


	//   ....[135]....
        /*3c28*/ 	.word	0x00019c60
        /*3c2c*/ 	.word	0x0000000c
        /*3c30*/ 	.word	0x00038440
        /*3c34*/ 	.short	0x010a
        /*3c36*/ 	.byte	0x3f
	.zero		1


	//   ....[136]....
        /*3c38*/ 	.word	0x00019d80
        /*3c3c*/ 	.word	0x0000000c
        /*3c40*/ 	.word	0x00038400
        /*3c44*/ 	.short	0x0101
        /*3c46*/ 	.byte	0x3f
	.zero		1


	//   ....[137]....
        /*3c48*/ 	.word	0x00019e50
        /*3c4c*/ 	.word	0x00000003
        /*3c50*/ 	.word	0x00038440
        /*3c54*/ 	.short	0x010a
        /*3c56*/ 	.byte	0x3f
	.zero		1


	//   ....[138]....
        /*3c58*/ 	.word	0x00019f00
        /*3c5c*/ 	.word	0x00000003
        /*3c60*/ 	.word	0x00038440
        /*3c64*/ 	.short	0x010a
        /*3c66*/ 	.byte	0x3f
	.zero		1


	//   ....[139]....
        /*3c68*/ 	.word	0x00019fb0
        /*3c6c*/ 	.word	0x00000003
        /*3c70*/ 	.word	0x00038440
        /*3c74*/ 	.short	0x010a
        /*3c76*/ 	.byte	0x3f
	.zero		1


	//   ....[140]....
        /*3c78*/ 	.word	0x0001a060
        /*3c7c*/ 	.word	0x00000003
        /*3c80*/ 	.word	0x00038440
        /*3c84*/ 	.short	0x010a
        /*3c86*/ 	.byte	0x3f
	.zero		1


	//   ....[141]....
        /*3c88*/ 	.word	0x0001a110
        /*3c8c*/ 	.word	0x00000003
        /*3c90*/ 	.word	0x00038440
        /*3c94*/ 	.short	0x010a
        /*3c96*/ 	.byte	0x3f
	.zero		1


	//   ....[142]....
        /*3c98*/ 	.word	0x0001a1c0
        /*3c9c*/ 	.word	0x00000003
        /*3ca0*/ 	.word	0x00038440
        /*3ca4*/ 	.short	0x010a
        /*3ca6*/ 	.byte	0x3f
	.zero		1


	//   ....[143]....
        /*3ca8*/ 	.word	0x0001a270
        /*3cac*/ 	.word	0x00000003
        /*3cb0*/ 	.word	0x00038440
        /*3cb4*/ 	.short	0x010a
        /*3cb6*/ 	.byte	0x3f
	.zero		1


	//   ....[144]....
        /*3cb8*/ 	.word	0x0001a320
        /*3cbc*/ 	.word	0x00000003
        /*3cc0*/ 	.word	0x00038440
        /*3cc4*/ 	.short	0x010a
        /*3cc6*/ 	.byte	0x3f
	.zero		1


	//   ....[145]....
        /*3cc8*/ 	.word	0x0001a380
        /*3ccc*/ 	.word	0x00000003
        /*3cd0*/ 	.word	0x00038480
        /*3cd4*/ 	.short	0x010a
        /*3cd6*/ 	.byte	0x3f
	.zero		1


	//   ....[146]....
        /*3cd8*/ 	.word	0x0001a3e0
        /*3cdc*/ 	.word	0x00000007
        /*3ce0*/ 	.word	0x00038480
        /*3ce4*/ 	.short	0x010a
        /*3ce6*/ 	.byte	0x3f
	.zero		1


	//   ....[147]....
        /*3ce8*/ 	.word	0x0001a4a0
        /*3cec*/ 	.word	0x00000004
        /*3cf0*/ 	.word	0x000384b0
        /*3cf4*/ 	.short	0x010a
        /*3cf6*/ 	.byte	0x3f
	.zero		1


	//   ....[148]....
        /*3cf8*/ 	.word	0x0001a500
        /*3cfc*/ 	.word	0x0000000c
        /*3d00*/ 	.word	0x000384b8
        /*3d04*/ 	.short	0x010a
        /*3d06*/ 	.byte	0x3f
	.zero		1


	//   ....[149]....
        /*3d08*/ 	.word	0x0001a560
        /*3d0c*/ 	.word	0x0000000c
        /*3d10*/ 	.word	0x000384c0
        /*3d14*/ 	.short	0x010a
        /*3d16*/ 	.byte	0x3f
	.zero		1


	//   ....[150]....
        /*3d18*/ 	.word	0x0001a5c0
        /*3d1c*/ 	.word	0x0000000c
        /*3d20*/ 	.word	0x000384c8
        /*3d24*/ 	.short	0x010a
        /*3d26*/ 	.byte	0x3f
	.zero		1


	//   ....[151]....
        /*3d28*/ 	.word	0x0001a620
        /*3d2c*/ 	.word	0x0000000d
        /*3d30*/ 	.word	0x000384b0
        /*3d34*/ 	.short	0x010a
        /*3d36*/ 	.byte	0x3f
	.zero		1


	//   ....[152]....
        /*3d38*/ 	.word	0x0001a680
        /*3d3c*/ 	.word	0x0000000d
        /*3d40*/ 	.word	0x000384b8
        /*3d44*/ 	.short	0x010a
        /*3d46*/ 	.byte	0x3f
	.zero		1


	//   ....[153]....
        /*3d48*/ 	.word	0x0001a6e0
        /*3d4c*/ 	.word	0x0000000d
        /*3d50*/ 	.word	0x000384c0
        /*3d54*/ 	.short	0x010a
        /*3d56*/ 	.byte	0x3f
	.zero		1


	//   ....[154]....
        /*3d58*/ 	.word	0x0001a740
        /*3d5c*/ 	.word	0x0000000d
        /*3d60*/ 	.word	0x000384c8
        /*3d64*/ 	.short	0x010a
        /*3d66*/ 	.byte	0x3f
	.zero		1


	//   ....[155]....
        /*3d68*/ 	.word	0x0001a7a0
        /*3d6c*/ 	.word	0x0000000c
        /*3d70*/ 	.word	0x000384b0
        /*3d74*/ 	.short	0x010a
        /*3d76*/ 	.byte	0x3f
	.zero		1


	//   ....[156]....
        /*3d78*/ 	.word	0x0001a800
        /*3d7c*/ 	.word	0x0000000c
        /*3d80*/ 	.word	0x000384b8
        /*3d84*/ 	.short	0x010a
        /*3d86*/ 	.byte	0x3f
	.zero		1


	//   ....[157]....
        /*3d88*/ 	.word	0x0001a860
        /*3d8c*/ 	.word	0x0000000c
        /*3d90*/ 	.word	0x000384c0
        /*3d94*/ 	.short	0x010a
        /*3d96*/ 	.byte	0x3f
	.zero		1


	//   ....[158]....
        /*3d98*/ 	.word	0x0001a8c0
        /*3d9c*/ 	.word	0x0000000c
        /*3da0*/ 	.word	0x000384c8
        /*3da4*/ 	.short	0x010a
        /*3da6*/ 	.byte	0x3f
	.zero		1


	//   ....[159]....
        /*3da8*/ 	.word	0x0001a920
        /*3dac*/ 	.word	0x0000000d
        /*3db0*/ 	.word	0x000384b0
        /*3db4*/ 	.short	0x010a
        /*3db6*/ 	.byte	0x3f
	.zero		1


	//   ....[160]....
        /*3db8*/ 	.word	0x0001a980
        /*3dbc*/ 	.word	0x0000000d
        /*3dc0*/ 	.word	0x000384b8
        /*3dc4*/ 	.short	0x010a
        /*3dc6*/ 	.byte	0x3f
	.zero		1


	//   ....[161]....
        /*3dc8*/ 	.word	0x0001a9e0
        /*3dcc*/ 	.word	0x0000000d
        /*3dd0*/ 	.word	0x000384c0
        /*3dd4*/ 	.short	0x010a
        /*3dd6*/ 	.byte	0x3f
	.zero		1


	//   ....[162]....
        /*3dd8*/ 	.word	0x0001aa40
        /*3ddc*/ 	.word	0x0000000d
        /*3de0*/ 	.word	0x000384c8
        /*3de4*/ 	.short	0x010a
        /*3de6*/ 	.byte	0x3f
	.zero		1


	//   ....[163]....
        /*3de8*/ 	.word	0x0001aaa0
        /*3dec*/ 	.word	0x00000003
        /*3df0*/ 	.word	0x00038400
        /*3df4*/ 	.short	0x010a
        /*3df6*/ 	.byte	0x3f
	.zero		1


	//   ....[164]....
        /*3df8*/ 	.word	0x0001ab00
        /*3dfc*/ 	.word	0x00000003
        /*3e00*/ 	.word	0x000384f8
        /*3e04*/ 	.short	0x010a
        /*3e06*/ 	.byte	0x3f
	.zero		1


	//   ....[165]....
        /*3e08*/ 	.word	0x0001ab60
        /*3e0c*/ 	.word	0x00000003
        /*3e10*/ 	.word	0x00038400
        /*3e14*/ 	.short	0x010a
        /*3e16*/ 	.byte	0x3f
	.zero		1


	//   ....[166]....
        /*3e18*/ 	.word	0x0001abc0
        /*3e1c*/ 	.word	0x00000003
        /*3e20*/ 	.word	0x000384d0
        /*3e24*/ 	.short	0x010a
        /*3e26*/ 	.byte	0x3f
	.zero		1


	//   ....[167]....
        /*3e28*/ 	.word	0x0001ac20
        /*3e2c*/ 	.word	0x00000003
        /*3e30*/ 	.word	0x000384d8
        /*3e34*/ 	.short	0x010a
        /*3e36*/ 	.byte	0x3f
	.zero		1


	//   ....[168]....
        /*3e38*/ 	.word	0x0001ac80
        /*3e3c*/ 	.word	0x00000003
        /*3e40*/ 	.word	0x000384e0
        /*3e44*/ 	.short	0x010a
        /*3e46*/ 	.byte	0x3f
	.zero		1


	//   ....[169]....
        /*3e48*/ 	.word	0x0001ace0
        /*3e4c*/ 	.word	0x00000003
        /*3e50*/ 	.word	0x000384e8
        /*3e54*/ 	.short	0x010a
        /*3e56*/ 	.byte	0x3f
	.zero		1


	//   ....[170]....
        /*3e58*/ 	.word	0x0001ad40
        /*3e5c*/ 	.word	0x00000003
        /*3e60*/ 	.word	0x000384d0
        /*3e64*/ 	.short	0x010a
        /*3e66*/ 	.byte	0x3f
	.zero		1


	//   ....[171]....
        /*3e68*/ 	.word	0x0001ada0
        /*3e6c*/ 	.word	0x00000003
        /*3e70*/ 	.word	0x000384d8
        /*3e74*/ 	.short	0x010a
        /*3e76*/ 	.byte	0x3f
	.zero		1


	//   ....[172]....
        /*3e78*/ 	.word	0x0001ae00
        /*3e7c*/ 	.word	0x00000003
        /*3e80*/ 	.word	0x000384e0
        /*3e84*/ 	.short	0x010a
        /*3e86*/ 	.byte	0x3f
	.zero		1


	//   ....[173]....
        /*3e88*/ 	.word	0x0001ae60
        /*3e8c*/ 	.word	0x00000003
        /*3e90*/ 	.word	0x000384e8
        /*3e94*/ 	.short	0x010a
        /*3e96*/ 	.byte	0x3f
	.zero		1


	//   ....[174]....
        /*3e98*/ 	.word	0x0001aec0
        /*3e9c*/ 	.word	0x00000003
        /*3ea0*/ 	.word	0x000384d0
        /*3ea4*/ 	.short	0x010a
        /*3ea6*/ 	.byte	0x3f
	.zero		1


	//   ....[175]....
        /*3ea8*/ 	.word	0x0001af20
        /*3eac*/ 	.word	0x00000003
        /*3eb0*/ 	.word	0x000384d8
        /*3eb4*/ 	.short	0x010a
        /*3eb6*/ 	.byte	0x3f
	.zero		1


	//   ....[176]....
        /*3eb8*/ 	.word	0x0001af80
        /*3ebc*/ 	.word	0x00000003
        /*3ec0*/ 	.word	0x000384e0
        /*3ec4*/ 	.short	0x010a
        /*3ec6*/ 	.byte	0x3f
	.zero		1


	//   ....[177]....
        /*3ec8*/ 	.word	0x0001afe0
        /*3ecc*/ 	.word	0x00000003
        /*3ed0*/ 	.word	0x000384e8
        /*3ed4*/ 	.short	0x010a
        /*3ed6*/ 	.byte	0x3f
	.zero		1


	//   ....[178]....
        /*3ed8*/ 	.word	0x0001b040
        /*3edc*/ 	.word	0x00000003
        /*3ee0*/ 	.word	0x000384d0
        /*3ee4*/ 	.short	0x010a
        /*3ee6*/ 	.byte	0x3f
	.zero		1


	//   ....[179]....
        /*3ee8*/ 	.word	0x0001b0a0
        /*3eec*/ 	.word	0x00000003
        /*3ef0*/ 	.word	0x000384d8
        /*3ef4*/ 	.short	0x010a
        /*3ef6*/ 	.byte	0x3f
	.zero		1


	//   ....[180]....
        /*3ef8*/ 	.word	0x0001b100
        /*3efc*/ 	.word	0x00000003
        /*3f00*/ 	.word	0x000384e0
        /*3f04*/ 	.short	0x010a
        /*3f06*/ 	.byte	0x3f
	.zero		1


	//   ....[181]....
        /*3f08*/ 	.word	0x0001b160
        /*3f0c*/ 	.word	0x00000003
        /*3f10*/ 	.word	0x000384e8
        /*3f14*/ 	.short	0x010a
        /*3f16*/ 	.byte	0x3f
	.zero		1


	//   ....[182]....
        /*3f18*/ 	.word	0x0001b1c0
        /*3f1c*/ 	.word	0x00000003
        /*3f20*/ 	.word	0x000384d0
        /*3f24*/ 	.short	0x010a
        /*3f26*/ 	.byte	0x3f
	.zero		1


	//   ....[183]....
        /*3f28*/ 	.word	0x0001b220
        /*3f2c*/ 	.word	0x00000003
        /*3f30*/ 	.word	0x000384d8
        /*3f34*/ 	.short	0x010a
        /*3f36*/ 	.byte	0x3f
	.zero		1


	//   ....[184]....
        /*3f38*/ 	.word	0x0001b280
        /*3f3c*/ 	.word	0x00000003
        /*3f40*/ 	.word	0x000384e0
        /*3f44*/ 	.short	0x010a
        /*3f46*/ 	.byte	0x3f
	.zero		1


	//   ....[185]....
        /*3f48*/ 	.word	0x0001b350
        /*3f4c*/ 	.word	0x0000000c
        /*3f50*/ 	.word	0x00038498
        /*3f54*/ 	.short	0x010a
        /*3f56*/ 	.byte	0x3f
	.zero		1


	//   ....[186]....
        /*3f58*/ 	.word	0x0001b3a0
        /*3f5c*/ 	.word	0x00000003
        /*3f60*/ 	.word	0x00038400
        /*3f64*/ 	.short	0x010a
        /*3f66*/ 	.byte	0x3f
	.zero		1


	//   ....[187]....
        /*3f68*/ 	.word	0x0001b5b0
        /*3f6c*/ 	.word	0x00000007
        /*3f70*/ 	.word	0x00000000
        /*3f74*/ 	.short	0x010a
        /*3f76*/ 	.byte	0x3f
	.zero		1


	//   ....[188]....
        /*3f78*/ 	.word	0x0001b600
        /*3f7c*/ 	.word	0x00000006
        /*3f80*/ 	.word	0x00000000
        /*3f84*/ 	.short	0x010a
        /*3f86*/ 	.byte	0x3f
	.zero		1


	//   ....[189]....
        /*3f88*/ 	.word	0x0001b650
        /*3f8c*/ 	.word	0x0000000c
        /*3f90*/ 	.word	0x00038440
        /*3f94*/ 	.short	0x010a
        /*3f96*/ 	.byte	0x3f
	.zero		1


	//   ....[190]....
        /*3f98*/ 	.word	0x0001b6a0
        /*3f9c*/ 	.word	0x00000003
        /*3fa0*/ 	.word	0x00038440
        /*3fa4*/ 	.short	0x010a
        /*3fa6*/ 	.byte	0x3f
	.zero		1


	//   ....[191]....
        /*3fa8*/ 	.word	0x0001b6f0
        /*3fac*/ 	.word	0x00000003
        /*3fb0*/ 	.word	0x00038440
        /*3fb4*/ 	.short	0x010a
        /*3fb6*/ 	.byte	0x3f
	.zero		1


	//   ....[192]....
        /*3fb8*/ 	.word	0x0001b740
        /*3fbc*/ 	.word	0x00000003
        /*3fc0*/ 	.word	0x00038440
        /*3fc4*/ 	.short	0x010a
        /*3fc6*/ 	.byte	0x3f
	.zero		1


	//   ....[193]....
        /*3fc8*/ 	.word	0x0001b790
        /*3fcc*/ 	.word	0x00000003
        /*3fd0*/ 	.word	0x00038440
        /*3fd4*/ 	.short	0x010a
        /*3fd6*/ 	.byte	0x3f
	.zero		1


	//   ....[194]....
        /*3fd8*/ 	.word	0x0001b7e0
        /*3fdc*/ 	.word	0x00000003
        /*3fe0*/ 	.word	0x00038440
        /*3fe4*/ 	.short	0x010a
        /*3fe6*/ 	.byte	0x3f
	.zero		1


	//   ....[195]....
        /*3fe8*/ 	.word	0x0001b830
        /*3fec*/ 	.word	0x00000003
        /*3ff0*/ 	.word	0x00038440
        /*3ff4*/ 	.short	0x010a
        /*3ff6*/ 	.byte	0x3f
	.zero		1


	//   ....[196]....
        /*3ff8*/ 	.word	0x0001b880
        /*3ffc*/ 	.word	0x00000003
        /*4000*/ 	.word	0x00038440
        /*4004*/ 	.short	0x010a
        /*4006*/ 	.byte	0x3f
	.zero		1


	//----- nvinfo : EIATTR_NUM_MBARRIERS
	.align		4
.L_39:
        /*4008*/ 	.byte	0x03, 0x38
        /*400a*/ 	.short	0x0020


	//----- nvinfo : EIATTR_EXIT_INSTR_OFFSETS
	.align		4
        /*400c*/ 	.byte	0x04, 0x1c
        /*400e*/ 	.short	(.L_41 - .L_40)


	//   ....[0]....
.L_40:
        /*4010*/ 	.word	0x00002ac0


	//   ....[1]....
        /*4014*/ 	.word	0x00002b80


	//   ....[2]....
        /*4018*/ 	.word	0x000139b0


	//   ....[3]....
        /*401c*/ 	.word	0x00013a50


	//   ....[4]....
        /*4020*/ 	.word	0x00016550


	//   ....[5]....
        /*4024*/ 	.word	0x00018030


	//   ....[6]....
        /*4028*/ 	.word	0x0001a350


	//----- nvinfo : EIATTR_MAX_THREADS
	.align		4
.L_41:
        /*402c*/ 	.byte	0x04, 0x05
        /*402e*/ 	.short	(.L_43 - .L_42)
.L_42:
        /*4030*/ 	.word	0x00000180
        /*4034*/ 	.word	0x00000001
        /*4038*/ 	.word	0x00000001


	//----- nvinfo : EIATTR_CRS_STACK_SIZE
	.align		4
.L_43:
        /*403c*/ 	.byte	0x04, 0x1e
        /*403e*/ 	.short	(.L_45 - .L_44)
.L_44:
        /*4040*/ 	.word	0x00000000


	//----- nvinfo : EIATTR_CBANK_PARAM_SIZE
	.align		4
.L_45:
        /*4044*/ 	.byte	0x03, 0x19
        /*4046*/ 	.short	0x0770


	//----- nvinfo : EIATTR_PARAM_CBANK
	.align		4
        /*4048*/ 	.byte	0x04, 0x0a
        /*404a*/ 	.short	(.L_47 - .L_46)
	.align		4
.L_46:
        /*404c*/ 	.word	index@(.nv.constant0._ZN7cutlass13device_kernelINS_4gemm6kernel13GemmUniversalINS1_17GroupProblemShapeIN4cute5tupleIJiiiEEEEENS1_10collective13CollectiveMmaINS1_39MainloopSm90ArrayTmaGmmaWarpSpecializedILi3ENS6_IJNS5_1CILi1EEESD_SD_EEENS1_55KernelPtrArrayTmaWarpSpecializedCooperativeFP8FastAccumEEENS6_IJNSC_ILi256EEESH_NSC_ILi128EEEEEENS_12float_e4m3_tEPNS6_IJlSD_NSC_ILi0EEEEEESK_SN_NS5_8TiledMMAINS5_8MMA_AtomIJNS5_4SM904GMMA31MMA_64x256x32_F32E4M3E4M3_SS_TNILNSR_7ScaleInE1ELST_1EEEEEENS5_6LayoutINS6_IJNSC_ILi2EEESD_SD_EEENS6_IJSD_SL_SL_EEEEENS6_IJNS5_10UnderscoreES11_S11_EEEEENS5_13SM90_TMA_LOADENS5_14ComposedLayoutINS5_7SwizzleILi3ELi4ELi3EEENS5_18smem_ptr_flag_bitsILi8EEENSW_INS6_IJNSC_ILi8EEESI_EEENS6_IJSI_SD_EEEEEEEvNS5_8identityES14_S1E_vS1F_EENS_8epilogue10collective18CollectiveEpilogueINS1H_30Sm90PtrArrayTmaWarpSpecializedILi4ELi2ELi16ELb1ELb0ELi2EEEJSJ_NS6_IJSI_NSC_ILi32EEEEEENS_6half_tEPNS6_IJSD_lSL_EEES1O_S1Q_NS1H_6fusion15FusionCallbacksIS1L_NS1R_17LinearCombinationIS1O_fS1O_fLNS_15FloatRoundStyleE2EEESJ_S1N_JEEES14_NS15_IS17_NS18_ILi16EEENSW_INS6_IJNSC_ILi64EEES1A_EEENS6_IJSD_S1Y_EEEEEEENS5_17SM75_U16x8_LDSM_TENS5_14SM90_TMA_STOREES22_NS5_17SM90_U16x8_STSM_TENS5_9Copy_AtomIJNS5_17SM90_U32x4_STSM_NES1O_EEEvEEEvvEEEEvNT_6ParamsE)
        /*4050*/ 	.short	0x0210
        /*4052*/ 	.short	0x0770


	//----- nvinfo : EIATTR_SW_WAR
	.align		4
.L_47:
        /*4054*/ 	.byte	0x04, 0x36
        /*4056*/ 	.short	(.L_49 - .L_48)
.L_48:
        /*4058*/ 	.word	0x00000008
.L_49:


//--------------------- .nv.callgraph             --------------------------
	.section	.nv.callgraph,"",@"SHT_CUDA_CALLGRAPH"
	.align	4
	.sectionentsize	8
	.align		4
        /*0000*/ 	.word	0x00000000
	.align		4
        /*0004*/ 	.word	0xffffffff
	.align		4
        /*0008*/ 	.word	index@(_ZN7cutlass13device_kernelINS_4gemm6kernel13GemmUniversalINS1_17GroupProblemShapeIN4cute5tupleIJiiiEEEEENS1_10collective13CollectiveMmaINS1_39MainloopSm90ArrayTmaGmmaWarpSpecializedILi3ENS6_IJNS5_1CILi1EEESD_SD_EEENS1_55KernelPtrArrayTmaWarpSpecializedCooperativeFP8FastAccumEEENS6_IJNSC_ILi256EEESH_NSC_ILi128EEEEEENS_12float_e4m3_tEPNS6_IJlSD_NSC_ILi0EEEEEESK_SN_NS5_8TiledMMAINS5_8MMA_AtomIJNS5_4SM904GMMA31MMA_64x256x32_F32E4M3E4M3_SS_TNILNSR_7ScaleInE1ELST_1EEEEEENS5_6LayoutINS6_IJNSC_ILi2EEESD_SD_EEENS6_IJSD_SL_SL_EEEEENS6_IJNS5_10UnderscoreES11_S11_EEEEENS5_13SM90_TMA_LOADENS5_14ComposedLayoutINS5_7SwizzleILi3ELi4ELi3EEENS5_18smem_ptr_flag_bitsILi8EEENSW_INS6_IJNSC_ILi8EEESI_EEENS6_IJSI_SD_EEEEEEEvNS5_8identityES14_S1E_vS1F_EENS_8epilogue10collective18CollectiveEpilogueINS1H_30Sm90PtrArrayTmaWarpSpecializedILi4ELi2ELi16ELb1ELb0ELi2EEEJSJ_NS6_IJSI_NSC_ILi32EEEEEENS_6half_tEPNS6_IJSD_lSL_EEES1O_S1Q_NS1H_6fusion15FusionCallbacksIS1L_NS1R_17LinearCombinationIS1O_fS1O_fLNS_15FloatRoundStyleE2EEESJ_S1N_JEEES14_NS15_IS17_NS18_ILi16EEENSW_INS6_IJNSC_ILi64EEES1A_EEENS6_IJSD_S1Y_EEEEEEENS5_17SM75_U16x8_LDSM_TENS5_14SM90_TMA_STOREES22_NS5_17SM90_U16x8_STSM_TENS5_9Copy_AtomIJNS5_17SM90_U32x4_STSM_NES1O_EEEvEEEvvEEEEvNT_6ParamsE)
	.align		4
        /*000c*/ 	.word	index@(__assertfail)
	.align		4
        /*0010*/ 	.word	0x00000000
	.align		4
        /*0014*/ 	.word	0xfffffffe
	.align		4
        /*0018*/ 	.word	0x00000000
	.align		4
        /*001c*/ 	.word	0xfffffffd
	.align		4
        /*0020*/ 	.word	0x00000000
	.align		4
        /*0024*/ 	.word	0xfffffffc


//--------------------- .nv.constant4             --------------------------
	.section	.nv.constant4,"a",@progbits
	.align	8
	.align		8
.nv.constant4:
        /*0000*/ 	.dword	__assertfail
	.align		8
        /*0008*/ 	.dword	__unnamed_1
	.align		8
        /*0010*/ 	.dword	_ZN39_INTERNAL_839cba4c_4_k_cu_68ec7c22_27924cuda3std3__45__cpo5beginE
	.align		8
        /*0018*/ 	.dword	_ZN39_INTERNAL_839cba4c_4_k_cu_68ec7c22_27924cuda3std3__45__cpo3endE
	.align		8
        /*0020*/ 	.dword	_ZN39_INTERNAL_839cba4c_4_k_cu_68ec7c22_27924cuda3std3__45__cpo6cbeginE
	.align		8
        /*0028*/ 	.dword	_ZN39_INTERNAL_839cba4c_4_k_cu_68ec7c22_27924cuda3std3__45__cpo4cendE
	.align		8
        /*0030*/ 	.dword	_ZN39_INTERNAL_839cba4c_4_k_cu_68ec7c22_27924cuda3std3__441_GLOBAL__N__839cba4c_4_k_cu_68ec7c22_27926ignoreE
	.align		8
        /*0038*/ 	.dword	_ZN39_INTERNAL_839cba4c_4_k_cu_68ec7c22_27924cuda3std3__419piecewise_constructE
	.align		8
        /*0040*/ 	.dword	_ZN39_INTERNAL_839cba4c_4_k_cu_68ec7c22_27924cuda3std3__48in_placeE
	.align		8
        /*0048*/ 	.dword	_ZN39_INTERNAL_839cba4c_4_k_cu_68ec7c22_27924cuda3std6ranges3__45__cpo4swapE
	.align		8
        /*0050*/ 	.dword	_ZN39_INTERNAL_839cba4c_4_k_cu_68ec7c22_27924cuda3std6ranges3__45__cpo9iter_moveE
	.align		8
        /*0058*/ 	.dword	_ZN39_INTERNAL_839cba4c_4_k_cu_68ec7c22_27924cute7productE
	.align		8
        /*0060*/ 	.dword	_ZN39_INTERNAL_839cba4c_4_k_cu_68ec7c22_27924cute1_E
	.align		8
        /*0068*/ 	.dword	$str$24
	.align		8
        /*0070*/ 	.dword	$str$25


//--------------------- .text._ZN7cutlass13device_kernelINS_4gemm6kernel13GemmUniversalINS1_17GroupProblemShapeIN4cute5tupleIJiiiEEEEENS1_10collective13CollectiveMmaINS1_39MainloopSm90ArrayTmaGmmaWarpSpecializedILi3ENS6_IJNS5_1CILi1EEESD_SD_EEENS1_55KernelPtrArrayTmaWarpSpecializedCooperativeFP8FastAccumEEENS6_IJNSC_ILi256EEESH_NSC_ILi128EEEEEENS_12float_e4m3_tEPNS6_IJlSD_NSC_ILi0EEEEEESK_SN_NS5_8TiledMMAINS5_8MMA_AtomIJNS5_4SM904GMMA31MMA_64x256x32_F32E4M3E4M3_SS_TNILNSR_7ScaleInE1ELST_1EEEEEENS5_6LayoutINS6_IJNSC_ILi2EEESD_SD_EEENS6_IJSD_SL_SL_EEEEENS6_IJNS5_10UnderscoreES11_S11_EEEEENS5_13SM90_TMA_LOADENS5_14ComposedLayoutINS5_7SwizzleILi3ELi4ELi3EEENS5_18smem_ptr_flag_bitsILi8EEENSW_INS6_IJNSC_ILi8EEESI_EEENS6_IJSI_SD_EEEEEEEvNS5_8identityES14_S1E_vS1F_EENS_8epilogue10collective18CollectiveEpilogueINS1H_30Sm90PtrArrayTmaWarpSpecializedILi4ELi2ELi16ELb1ELb0ELi2EEEJSJ_NS6_IJSI_NSC_ILi32EEEEEENS_6half_tEPNS6_IJSD_lSL_EEES1O_S1Q_NS1H_6fusion15FusionCallbacksIS1L_NS1R_17LinearCombinationIS1O_fS1O_fLNS_15FloatRoundStyleE2EEESJ_S1N_JEEES14_NS15_IS17_NS18_ILi16EEENSW_INS6_IJNSC_ILi64EEES1A_EEENS6_IJSD_S1Y_EEEEEEENS5_17SM75_U16x8_LDSM_TENS5_14SM90_TMA_STOREES22_NS5_17SM90_U16x8_STSM_TENS5_9Copy_AtomIJNS5_17SM90_U32x4_STSM_NES1O_EEEvEEEvvEEEEvNT_6ParamsE --------------------------
	.section	.text._ZN7cutlass13device_kernelINS_4gemm6kernel13GemmUniversalINS1_17GroupProblemShapeIN4cute5tupleIJiiiEEEEENS1_10collective13CollectiveMmaINS1_39MainloopSm90ArrayTmaGmmaWarpSpecializedILi3ENS6_IJNS5_1CILi1EEESD_SD_EEENS1_55KernelPtrArrayTmaWarpSpecializedCooperativeFP8FastAccumEEENS6_IJNSC_ILi256EEESH_NSC_ILi128EEEEEENS_12float_e4m3_tEPNS6_IJlSD_NSC_ILi0EEEEEESK_SN_NS5_8TiledMMAINS5_8MMA_AtomIJNS5_4SM904GMMA31MMA_64x256x32_F32E4M3E4M3_SS_TNILNSR_7ScaleInE1ELST_1EEEEEENS5_6LayoutINS6_IJNSC_ILi2EEESD_SD_EEENS6_IJSD_SL_SL_EEEEENS6_IJNS5_10UnderscoreES11_S11_EEEEENS5_13SM90_TMA_LOADENS5_14ComposedLayoutINS5_7SwizzleILi3ELi4ELi3EEENS5_18smem_ptr_flag_bitsILi8EEENSW_INS6_IJNSC_ILi8EEESI_EEENS6_IJSI_SD_EEEEEEEvNS5_8identityES14_S1E_vS1F_EENS_8epilogue10collective18CollectiveEpilogueINS1H_30Sm90PtrArrayTmaWarpSpecializedILi4ELi2ELi16ELb1ELb0ELi2EEEJSJ_NS6_IJSI_NSC_ILi32EEEEEENS_6half_tEPNS6_IJSD_lSL_EEES1O_S1Q_NS1H_6fusion15FusionCallbacksIS1L_NS1R_17LinearCombinationIS1O_fS1O_fLNS_15FloatRoundStyleE2EEESJ_S1N_JEEES14_NS15_IS17_NS18_ILi16EEENSW_INS6_IJNSC_ILi64EEES1A_EEENS6_IJSD_S1Y_EEEEEEENS5_17SM75_U16x8_LDSM_TENS5_14SM90_TMA_STOREES22_NS5_17SM90_U16x8_STSM_TENS5_9Copy_AtomIJNS5_17SM90_U32x4_STSM_NES1O_EEEvEEEvvEEEEvNT_6ParamsE,"ax",@progbits
	.align	128
.text._ZN7cutlass13device_kernelINS_4gemm6kernel13GemmUniversalINS1_17GroupProblemShapeIN4cute5tupleIJiiiEEEEENS1_10collective13CollectiveMmaINS1_39MainloopSm90ArrayTmaGmmaWarpSpecializedILi3ENS6_IJNS5_1CILi1EEESD_SD_EEENS1_55KernelPtrArrayTmaWarpSpecializedCooperativeFP8FastAccumEEENS6_IJNSC_ILi256EEESH_NSC_ILi128EEEEEENS_12float_e4m3_tEPNS6_IJlSD_NSC_ILi0EEEEEESK_SN_NS5_8TiledMMAINS5_8MMA_AtomIJNS5_4SM904GMMA31MMA_64x256x32_F32E4M3E4M3_SS_TNILNSR_7ScaleInE1ELST_1EEEEEENS5_6LayoutINS6_IJNSC_ILi2EEESD_SD_EEENS6_IJSD_SL_SL_EEEEENS6_IJNS5_10UnderscoreES11_S11_EEEEENS5_13SM90_TMA_LOADENS5_14ComposedLayoutINS5_7SwizzleILi3ELi4ELi3EEENS5_18smem_ptr_flag_bitsILi8EEENSW_INS6_IJNSC_ILi8EEESI_EEENS6_IJSI_SD_EEEEEEEvNS5_8identityES14_S1E_vS1F_EENS_8epilogue10collective18CollectiveEpilogueINS1H_30Sm90PtrArrayTmaWarpSpecializedILi4ELi2ELi16ELb1ELb0ELi2EEEJSJ_NS6_IJSI_NSC_ILi32EEEEEENS_6half_tEPNS6_IJSD_lSL_EEES1O_S1Q_NS1H_6fusion15FusionCallbacksIS1L_NS1R_17LinearCombinationIS1O_fS1O_fLNS_15FloatRoundStyleE2EEESJ_S1N_JEEES14_NS15_IS17_NS18_ILi16EEENSW_INS6_IJNSC_ILi64EEES1A_EEENS6_IJSD_S1Y_EEEEEEENS5_17SM75_U16x8_LDSM_TENS5_14SM90_TMA_STOREES22_NS5_17SM90_U16x8_STSM_TENS5_9Copy_AtomIJNS5_17SM90_U32x4_STSM_NES1O_EEEvEEEvvEEEEvNT_6ParamsE:
        .type           _ZN7cutlass13device_kernelINS_4gemm6kernel13GemmUniversalINS1_17GroupProblemShapeIN4cute5tupleIJiiiEEEEENS1_10collective13CollectiveMmaINS1_39MainloopSm90ArrayTmaGmmaWarpSpecializedILi3ENS6_IJNS5_1CILi1EEESD_SD_EEENS1_55KernelPtrArrayTmaWarpSpecializedCooperativeFP8FastAccumEEENS6_IJNSC_ILi256EEESH_NSC_ILi128EEEEEENS_12float_e4m3_tEPNS6_IJlSD_NSC_ILi0EEEEEESK_SN_NS5_8TiledMMAINS5_8MMA_AtomIJNS5_4SM904GMMA31MMA_64x256x32_F32E4M3E4M3_SS_TNILNSR_7ScaleInE1ELST_1EEEEEENS5_6LayoutINS6_IJNSC_ILi2EEESD_SD_EEENS6_IJSD_SL_SL_EEEEENS6_IJNS5_10UnderscoreES11_S11_EEEEENS5_13SM90_TMA_LOADENS5_14ComposedLayoutINS5_7SwizzleILi3ELi4ELi3EEENS5_18smem_ptr_flag_bitsILi8EEENSW_INS6_IJNSC_ILi8EEESI_EEENS6_IJSI_SD_EEEEEEEvNS5_8identityES14_S1E_vS1F_EENS_8epilogue10collective18CollectiveEpilogueINS1H_30Sm90PtrArrayTmaWarpSpecializedILi4ELi2ELi16ELb1ELb0ELi2EEEJSJ_NS6_IJSI_NSC_ILi32EEEEEENS_6half_tEPNS6_IJSD_lSL_EEES1O_S1Q_NS1H_6fusion15FusionCallbacksIS1L_NS1R_17LinearCombinationIS1O_fS1O_fLNS_15FloatRoundStyleE2EEESJ_S1N_JEEES14_NS15_IS17_NS18_ILi16EEENSW_INS6_IJNSC_ILi64EEES1A_EEENS6_IJSD_S1Y_EEEEEEENS5_17SM75_U16x8_LDSM_TENS5_14SM90_TMA_STOREES22_NS5_17SM90_U16x8_STSM_TENS5_9Copy_AtomIJNS5_17SM90_U32x4_STSM_NES1O_EEEvEEEvvEEEEvNT_6ParamsE,@function
        .size           _ZN7cutlass13device_kernelINS_4gemm6kernel13GemmUniversalINS1_17GroupProblemShapeIN4cute5tupleIJiiiEEEEENS1_10collective13CollectiveMmaINS1_39MainloopSm90ArrayTmaGmmaWarpSpecializedILi3ENS6_IJNS5_1CILi1EEESD_SD_EEENS1_55KernelPtrArrayTmaWarpSpecializedCooperativeFP8FastAccumEEENS6_IJNSC_ILi256EEESH_NSC_ILi128EEEEEENS_12float_e4m3_tEPNS6_IJlSD_NSC_ILi0EEEEEESK_SN_NS5_8TiledMMAINS5_8MMA_AtomIJNS5_4SM904GMMA31MMA_64x256x32_F32E4M3E4M3_SS_TNILNSR_7ScaleInE1ELST_1EEEEEENS5_6LayoutINS6_IJNSC_ILi2EEESD_SD_EEENS6_IJSD_SL_SL_EEEEENS6_IJNS5_10UnderscoreES11_S11_EEEEENS5_13SM90_TMA_LOADENS5_14ComposedLayoutINS5_7SwizzleILi3ELi4ELi3EEENS5_18smem_ptr_flag_bitsILi8EEENSW_INS6_IJNSC_ILi8EEESI_EEENS6_IJSI_SD_EEEEEEEvNS5_8identityES14_S1E_vS1F_EENS_8epilogue10collective18CollectiveEpilogueINS1H_30Sm90PtrArrayTmaWarpSpecializedILi4ELi2ELi16ELb1ELb0ELi2EEEJSJ_NS6_IJSI_NSC_ILi32EEEEEENS_6half_tEPNS6_IJSD_lSL_EEES1O_S1Q_NS1H_6fusion15FusionCallbacksIS1L_NS1R_17LinearCombinationIS1O_fS1O_fLNS_15FloatRoundStyleE2EEESJ_S1N_JEEES14_NS15_IS17_NS18_ILi16EEENSW_INS6_IJNSC_ILi64EEES1A_EEENS6_IJSD_S1Y_EEEEEEENS5_17SM75_U16x8_LDSM_TENS5_14SM90_TMA_STOREES22_NS5_17SM90_U16x8_STSM_TENS5_9Copy_AtomIJNS5_17SM90_U32x4_STSM_NES1O_EEEvEEEvvEEEEvNT_6ParamsE,(.L_x_417 - _ZN7cutlass13device_kernelINS_4gemm6kernel13GemmUniversalINS1_17GroupProblemShapeIN4cute5tupleIJiiiEEEEENS1_10collective13CollectiveMmaINS1_39MainloopSm90ArrayTmaGmmaWarpSpecializedILi3ENS6_IJNS5_1CILi1EEESD_SD_EEENS1_55KernelPtrArrayTmaWarpSpecializedCooperativeFP8FastAccumEEENS6_IJNSC_ILi256EEESH_NSC_ILi128EEEEEENS_12float_e4m3_tEPNS6_IJlSD_NSC_ILi0EEEEEESK_SN_NS5_8TiledMMAINS5_8MMA_AtomIJNS5_4SM904GMMA31MMA_64x256x32_F32E4M3E4M3_SS_TNILNSR_7ScaleInE1ELST_1EEEEEENS5_6LayoutINS6_IJNSC_ILi2EEESD_SD_EEENS6_IJSD_SL_SL_EEEEENS6_IJNS5_10UnderscoreES11_S11_EEEEENS5_13SM90_TMA_LOADENS5_14ComposedLayoutINS5_7SwizzleILi3ELi4ELi3EEENS5_18smem_ptr_flag_bitsILi8EEENSW_INS6_IJNSC_ILi8EEESI_EEENS6_IJSI_SD_EEEEEEEvNS5_8identityES14_S1E_vS1F_EENS_8epilogue10collective18CollectiveEpilogueINS1H_30Sm90PtrArrayTmaWarpSpecializedILi4ELi2ELi16ELb1ELb0ELi2EEEJSJ_NS6_IJSI_NSC_ILi32EEEEEENS_6half_tEPNS6_IJSD_lSL_EEES1O_S1Q_NS1H_6fusion15FusionCallbacksIS1L_NS1R_17LinearCombinationIS1O_fS1O_fLNS_15FloatRoundStyleE2EEESJ_S1N_JEEES14_NS15_IS17_NS18_ILi16EEENSW_INS6_IJNSC_ILi64EEES1A_EEENS6_IJSD_S1Y_EEEEEEENS5_17SM75_U16x8_LDSM_TENS5_14SM90_TMA_STOREES22_NS5_17SM90_U16x8_STSM_TENS5_9Copy_AtomIJNS5_17SM90_U32x4_STSM_NES1O_EEEvEEEvvEEEEvNT_6ParamsE)
        .other          _ZN7cutlass13device_kernelINS_4gemm6kernel13GemmUniversalINS1_17GroupProblemShapeIN4cute5tupleIJiiiEEEEENS1_10collective13CollectiveMmaINS1_39MainloopSm90ArrayTmaGmmaWarpSpecializedILi3ENS6_IJNS5_1CILi1EEESD_SD_EEENS1_55KernelPtrArrayTmaWarpSpecializedCooperativeFP8FastAccumEEENS6_IJNSC_ILi256EEESH_NSC_ILi128EEEEEENS_12float_e4m3_tEPNS6_IJlSD_NSC_ILi0EEEEEESK_SN_NS5_8TiledMMAINS5_8MMA_AtomIJNS5_4SM904GMMA31MMA_64x256x32_F32E4M3E4M3_SS_TNILNSR_7ScaleInE1ELST_1EEEEEENS5_6LayoutINS6_IJNSC_ILi2EEESD_SD_EEENS6_IJSD_SL_SL_EEEEENS6_IJNS5_10UnderscoreES11_S11_EEEEENS5_13SM90_TMA_LOADENS5_14ComposedLayoutINS5_7SwizzleILi3ELi4ELi3EEENS5_18smem_ptr_flag_bitsILi8EEENSW_INS6_IJNSC_ILi8EEESI_EEENS6_IJSI_SD_EEEEEEEvNS5_8identityES14_S1E_vS1F_EENS_8epilogue10collective18CollectiveEpilogueINS1H_30Sm90PtrArrayTmaWarpSpecializedILi4ELi2ELi16ELb1ELb0ELi2EEEJSJ_NS6_IJSI_NSC_ILi32EEEEEENS_6half_tEPNS6_IJSD_lSL_EEES1O_S1Q_NS1H_6fusion15FusionCallbacksIS1L_NS1R_17LinearCombinationIS1O_fS1O_fLNS_15FloatRoundStyleE2EEESJ_S1N_JEEES14_NS15_IS17_NS18_ILi16EEENSW_INS6_IJNSC_ILi64EEES1A_EEENS6_IJSD_S1Y_EEEEEEENS5_17SM75_U16x8_LDSM_TENS5_14SM90_TMA_STOREES22_NS5_17SM90_U16x8_STSM_TENS5_9Copy_AtomIJNS5_17SM90_U32x4_STSM_NES1O_EEEvEEEvvEEEEvNT_6ParamsE,@"STO_CUDA_ENTRY STV_DEFAULT"
_ZN7cutlass13device_kernelINS_4gemm6kernel13GemmUniversalINS1_17GroupProblemShapeIN4cute5tupleIJiiiEEEEENS1_10collective13CollectiveMmaINS1_39MainloopSm90ArrayTmaGmmaWarpSpecializedILi3ENS6_IJNS5_1CILi1EEESD_SD_EEENS1_55KernelPtrArrayTmaWarpSpecializedCooperativeFP8FastAccumEEENS6_IJNSC_ILi256EEESH_NSC_ILi128EEEEEENS_12float_e4m3_tEPNS6_IJlSD_NSC_ILi0EEEEEESK_SN_NS5_8TiledMMAINS5_8MMA_AtomIJNS5_4SM904GMMA31MMA_64x256x32_F32E4M3E4M3_SS_TNILNSR_7ScaleInE1ELST_1EEEEEENS5_6LayoutINS6_IJNSC_ILi2EEESD_SD_EEENS6_IJSD_SL_SL_EEEEENS6_IJNS5_10UnderscoreES11_S11_EEEEENS5_13SM90_TMA_LOADENS5_14ComposedLayoutINS5_7SwizzleILi3ELi4ELi3EEENS5_18smem_ptr_flag_bitsILi8EEENSW_INS6_IJNSC_ILi8EEESI_EEENS6_IJSI_SD_EEEEEEEvNS5_8identityES14_S1E_vS1F_EENS_8epilogue10collective18CollectiveEpilogueINS1H_30Sm90PtrArrayTmaWarpSpecializedILi4ELi2ELi16ELb1ELb0ELi2EEEJSJ_NS6_IJSI_NSC_ILi32EEEEEENS_6half_tEPNS6_IJSD_lSL_EEES1O_S1Q_NS1H_6fusion15FusionCallbacksIS1L_NS1R_17LinearCombinationIS1O_fS1O_fLNS_15FloatRoundStyleE2EEESJ_S1N_JEEES14_NS15_IS17_NS18_ILi16EEENSW_INS6_IJNSC_ILi64EEES1A_EEENS6_IJSD_S1Y_EEEEEEENS5_17SM75_U16x8_LDSM_TENS5_14SM90_TMA_STOREES22_NS5_17SM90_U16x8_STSM_TENS5_9Copy_AtomIJNS5_17SM90_U32x4_STSM_NES1O_EEEvEEEvvEEEEvNT_6ParamsE:
[----:B------:R-:W1:Y:S02]  /*0000*/  LDC R1, c[0x0][0x28] ;  /* 0x00000a00ff017b82 */ /* 0x000e640000000800 */
[----:B-1----:R-:W-:-:S06]  /*0010*/  VIADD R1, R1, 0xfffff808 ;  /* 0xfffff80801017836 */ /* 0x002fcc0000000000 */
[----:B------:R-:W1:Y:S01]  /*0020*/  LDC.64 R6, c[0x0][0x918] ;  /* 0x00024600ff067b82 */ /* 0x000e620000000a00 */
[----:B------:R-:W-:Y:S01]  /*0030*/  ULDC.64 UR56, c[0x0][0x208] ;  /* 0x0000820000387ab9 */ /* 0x000fe20000000a00 */
[----:B------:R-:W2:Y:S01]  /*0040*/  S2R R14, SR_TID.X ;  /* 0x00000000000e7919 */ /* 0x000ea20000002100 */
[----:B------:R-:W-:Y:S01]  /*0050*/  ULDC UR4, c[0x0][0x910] ;  /* 0x0002440000047ab9 */ /* 0x000fe20000000800 */
[----:B------:R-:W-:Y:S01]  /*0060*/  ULDC.64 UR20, c[0x0][0x8d0] ;  /* 0x0002340000147ab9 */ /* 0x000fe20000000a00 */
[----:B------:R-:W-:Y:S01]  /*0070*/  ULDC.64 UR14, c[0x0][0x8c8] ;  /* 0x00023200000e7ab9 */ /* 0x000fe20000000a00 */
[----:B------:R-:W-:Y:S01]  /*0080*/  ULDC UR5, c[0x0][0x908] ;  /* 0x0002420000057ab9 */ /* 0x000fe20000000800 */
[----:B------:R-:W-:Y:S01]  /*0090*/  MOV R8, RZ ;  /* 0x000000ff00087202 */ /* 0x000fe20000000f00 */
[----:B------:R-:W-:Y:S01]  /*00a0*/  S2UR UR40, SR_CTAID.X ;  /* 0x00000000002879c3 */ /* 0x000fe20000002500 */
[----:B------:R-:W-:Y:S01]  /*00b0*/  IMAD.MOV.U32 R0, RZ, RZ, RZ ;  /* 0x000000ffff007224 */ /* 0x000fe200078e00ff */
[----:B------:R-:W-:Y:S01]  /*00c0*/  ULDC.64 UR22, c[0x0][0x8e8] ;  /* 0x00023a0000167ab9 */ /* 0x000fe20000000a00 */
[----:B------:R-:W-:Y:S01]  /*00d0*/  ULDC.64 UR16, c[0x0][0x8e0] ;  /* 0x0002380000107ab9 */ /* 0x000fe20000000a00 */
[----:B-1----:R-:W3:Y:S01]  /*00e0*/  LDG.E R9, desc[UR56][R6.64] ;  /* 0x0000003806097981 */ /* 0x002ee2000c1e1900 */
[----:B------:R-:W-:-:S03]  /*00f0*/  IMAD.U32 R3, RZ, RZ, UR4 ;  /* 0x00000004ff037e24 */ /* 0x000fc6000f8e00ff */
[----:B------:R-:W4:Y:S01]  /*0100*/  LDG.E R2, desc[UR56][R6.64+0x4] ;  /* 0x0000043806027981 */ /* 0x000f22000c1e1900 */
[----:B--2---:R-:W-:-:S04]  /*0110*/  LOP3.LUT R20, R14, 0x1f, RZ, 0xc0, !PT ;  /* 0x0000001f0e147812 */ /* 0x004fc800078ec0ff */
[----:B------:R-:W-:Y:S01]  /*0120*/  ISETP.GE.AND P0, PT, R20, R3, PT ;  /* 0x000000031400720c */ /* 0x000fe20003f06270 */
[----:B------:R-:W1:Y:S01]  /*0130*/  S2UR UR4, SR_CTAID.Y ;  /* 0x00000000000479c3 */ /* 0x000e620000002600 */
[----:B------:R-:W-:-:S04]  /*0140*/  UISETP.NE.U32.AND UP0, UPT, UR20, URZ, UPT ;  /* 0x0000003f1400728c */ /* 0x000fc8000bf05070 */
[----:B------:R-:W-:-:S07]  /*0150*/  UISETP.NE.AND.EX UP0, UPT, UR21, URZ, UPT, UP0 ;  /* 0x0000003f1500728c */ /* 0x000fce000bf05300 */
[----:B------:R-:W2:Y:S01]  /*0160*/  @!P0 LDC.64 R4, c[0x0][0x918] ;  /* 0x00024600ff048b82 */ /* 0x000ea20000000a00 */
[----:B------:R-:W-:-:S03]  /*0170*/  UISETP.NE.AND UP3, UPT, UR5, 0x1, UPT ;  /* 0x000000010500788c */ /* 0x000fc6000bf65270 */
[----:B------:R-:W-:-:S08]  /*0180*/  @UP0 ULDC UR8, c[0x0][0x8dc] ;  /* 0x0002370000080ab9 */ /* 0x000fd00000000800 */
[----:B------:R-:W-:Y:S01]  /*0190*/  @UP3 ULDC UR12, c[0x0][0x10] ;  /* 0x00000400000c3ab9 */ /* 0x000fe20000000800 */
[----:B------:R-:W-:Y:S02]  /*01a0*/  @UP3 UMOV UR5, URZ ;  /* 0x0000003f00053c82 */ /* 0x000fe40008000000 */
[----:B-1----:R-:W-:Y:S01]  /*01b0*/  @UP3 UIMAD.WIDE.U32 UR12, UR40, UR12, UR4 ;  /* 0x0000000c280c32a5 */ /* 0x002fe2000f8e0004 */
[----:B------:R-:W-:Y:S01]  /*01c0*/  @UP3 UMOV UR9, URZ ;  /* 0x0000003f00093c82 */ /* 0x000fe20008000000 */
[----:B--2---:R-:W-:Y:S02]  /*01d0*/  @!P0 IMAD.WIDE.U32 R4, R20, 0xc, R4 ;  /* 0x0000000c14048825 */ /* 0x004fe400078e0004 */
[----:B------:R-:W-:-:S03]  /*01e0*/  @UP3 UIADD3 UR9, UR13, UR9, URZ ;  /* 0x000000090d093290 */ /* 0x000fc6000fffe03f */
[----:B------:R-:W-:Y:S01]  /*01f0*/  @UP3 UMOV UR10, UR12 ;  /* 0x0000000c000a3c82 */ /* 0x000fe20008000000 */
[----:B------:R1:W5:Y:S04]  /*0200*/  @!P0 LDG.E R8, desc[UR56][R4.64] ;  /* 0x0000003804088981 */ /* 0x000368000c1e1900 */
[----:B------:R1:W5:Y:S01]  /*0210*/  @!P0 LDG.E R0, desc[UR56][R4.64+0x4] ;  /* 0x0000043804008981 */ /* 0x000362000c1e1900 */
[----:B------:R-:W-:Y:S01]  /*0220*/  ISETP.NE.U32.AND P0, PT, RZ, UR22, PT ;  /* 0x00000016ff007c0c */ /* 0x000fe2000bf05070 */
[----:B------:R-:W-:Y:S01]  /*0230*/  @!UP3 ULDC UR5, c[0x0][0xc] ;  /* 0x000003000005bab9 */ /* 0x000fe20000000800 */
[----:B------:R-:W-:Y:S02]  /*0240*/  UMOV UR41, URZ ;  /* 0x0000003f00297c82 */ /* 0x000fe40008000000 */
[----:B------:R-:W-:Y:S01]  /*0250*/  ISETP.NE.AND.EX P0, PT, RZ, UR23, PT, P0 ;  /* 0x00000017ff007c0c */ /* 0x000fe2000bf05300 */
[----:B------:R-:W-:-:S07]  /*0260*/  @!UP3 UIMAD.WIDE.U32 UR4, UR5, UR4, UR40 ;  /* 0x000000040504b2a5 */ /* 0x000fce000f8e0028 */
[----:B------:R-:W-:Y:S01]  /*0270*/  @!UP3 UMOV UR9, UR5 ;  /* 0x000000050009bc82 */ /* 0x000fe20008000000 */
[----:B------:R-:W-:Y:S01]  /*0280*/  @!UP3 UMOV UR10, UR4 ;  /* 0x00000004000abc82 */ /* 0x000fe20008000000 */
[----:B---3--:R-:W-:-:S13]  /*0290*/  R2UR UR11, R9 ;  /* 0x00000000090b72ca */ /* 0x008fda00000e0000 */
[----:B------:R-:W-:-:S04]  /*02a0*/  UIADD3 UR6, UP1, UR11, UR14, URZ ;  /* 0x0000000e0b067290 */ /* 0x000fc8000ff3e03f */
[----:B------:R-:W-:Y:S02]  /*02b0*/  ULEA.HI.X.SX32 UR11, UR11, UR15, 0x1, UP1 ;  /* 0x0000000f0b0b7291 */ /* 0x000fe400088f0e3f */
[----:B------:R-:W-:Y:S01]  /*02c0*/  UIADD3 UR6, UP1, UR6, -0x1, URZ ;  /* 0xffffffff06067890 */ /* 0x000fe2000ff3e03f */
[----:B----4-:R-:W-:-:S03]  /*02d0*/  R2UR UR24, R2 ;  /* 0x00000000021872ca */ /* 0x010fc600000e0000 */
[----:B------:R-:W-:Y:S02]  /*02e0*/  UIADD3.X UR11, UR11, -0x1, URZ, UP1, !UPT ;  /* 0xffffffff0b0b7890 */ /* 0x000fe40008ffe43f */
[----:B------:R-:W-:-:S04]  /*02f0*/  @UP0 UIADD3 UR8, UP1, UR6, UR8, URZ ;  /* 0x0000000806080290 */ /* 0x000fc8000ff3e03f */
[----:B------:R-:W-:-:S04]  /*0300*/  @UP0 UIADD3.X UR26, URZ, UR11, URZ, UP1, !UPT ;  /* 0x0000000b3f1a0290 */ /* 0x000fc80008ffe43f */
[----:B------:R-:W-:Y:S02]  /*0310*/  @UP0 UIMAD.WIDE.U32 UR18, UR26, UR20, URZ ;  /* 0x000000141a1202a5 */ /* 0x000fe4000f8e003f */
[----:B------:R-:W-:Y:S02]  /*0320*/  @UP0 UIMAD.WIDE.U32 UR12, UR8, UR20, URZ ;  /* 0x00000014080c02a5 */ /* 0x000fe4000f8e003f */
[----:B------:R-:W-:Y:S02]  /*0330*/  @UP0 UIMAD.WIDE.U32 UR18, UP1, UR8, UR21, UR18 ;  /* 0x00000015081202a5 */ /* 0x000fe4000f820012 */
[----:B------:R-:W-:Y:S02]  /*0340*/  UIADD3 UR7, UP2, UR24, UR16, URZ ;  /* 0x0000001018077290 */ /* 0x000fe4000ff5e03f */
[----:B------:R-:W-:Y:S02]  /*0350*/  @UP0 UIADD3.X UR25, URZ, URZ, URZ, UP1, !UPT ;  /* 0x0000003f3f190290 */ /* 0x000fe40008ffe43f */
[----:B------:R-:W-:-:S02]  /*0360*/  @UP0 UIADD3 URZ, UP1, UR13, UR18, URZ ;  /* 0x000000120d3f0290 */ /* 0x000fc4000ff3e03f */
[----:B------:R-:W-:-:S03]  /*0370*/  ULEA.HI.X.SX32 UR8, UR24, UR17, 0x1, UP2 ;  /* 0x0000001118087291 */ /* 0x000fc600090f0e3f */
[----:B------:R-:W-:Y:S02]  /*0380*/  @UP0 UMOV UR24, UR19 ;  /* 0x0000001300180c82 */ /* 0x000fe40008000000 */
[----:B------:R-:W-:Y:S02]  /*0390*/  @UP0 UIMAD.WIDE.U32.X UR12, UR26, UR21, UR24, UP1 ;  /* 0x000000151a0c02a5 */ /* 0x000fe400088e0418 */
[----:B------:R-:W-:-:S04]  /*03a0*/  UIADD3 UR19, UP1, UR7, -0x1, URZ ;  /* 0xffffffff07137890 */ /* 0x000fc8000ff3e03f */
[----:B------:R-:W-:Y:S01]  /*03b0*/  UIADD3.X UR5, UR8, -0x1, URZ, UP1, !UPT ;  /* 0xffffffff08057890 */ /* 0x000fe20008ffe43f */
[----:B------:R-:W-:Y:S01]  /*03c0*/  @UP0 UMOV UR6, UR12 ;  /* 0x0000000c00060c82 */ /* 0x000fe20008000000 */
[----:B------:R-:W-:Y:S01]  /*03d0*/  @UP0 UMOV UR11, UR13 ;  /* 0x0000000d000b0c82 */ /* 0x000fe20008000000 */
[----:B-1----:R-:W-:Y:S09]  /*03e0*/  @!P0 BRA `(.L_x_0) ;  /* 0x00000000002c8947 */ /* 0x002ff20003800000 */
[----:B------:R-:W-:Y:S02]  /*03f0*/  ULDC UR7, c[0x0][0x8f4] ;  /* 0x00023d0000077ab9 */ /* 0x000fe40000000800 */
[----:B------:R-:W-:-:S04]  /*0400*/  UIADD3 UR7, UP1, UR19, UR7, URZ ;  /* 0x0000000713077290 */ /* 0x000fc8000ff3e03f */
[----:B------:R-:W-:-:S04]  /*0410*/  UIADD3.X UR8, URZ, UR5, URZ, UP1, !UPT ;  /* 0x000000053f087290 */ /* 0x000fc80008ffe43f */
[----:B------:R-:W-:-:S04]  /*0420*/  UIMAD.WIDE.U32 UR4, UR8, UR22, URZ ;  /* 0x00000016080472a5 */ /* 0x000fc8000f8e003f */
[----:B------:R-:W-:Y:S02]  /*0430*/  UIMAD.WIDE.U32 UR12, UP1, UR7, UR23, UR4 ;  /* 0x00000017070c72a5 */ /* 0x000fe4000f820004 */
[----:B------:R-:W-:Y:S02]  /*0440*/  UIMAD.WIDE.U32 UR4, UR7, UR22, URZ ;  /* 0x00000016070472a5 */ /* 0x000fe4000f8e003f */
[----:B------:R-:W-:Y:S02]  /*0450*/  UIADD3.X UR19, URZ, URZ, URZ, UP1, !UPT ;  /* 0x0000003f3f137290 */ /* 0x000fe40008ffe43f */
[----:B------:R-:W-:Y:S01]  /*0460*/  UIADD3 URZ, UP1, UR5, UR12, URZ ;  /* 0x0000000c053f7290 */ /* 0x000fe2000ff3e03f */
[----:B------:R-:W-:-:S03]  /*0470*/  UMOV UR18, UR13 ;  /* 0x0000000d00127c82 */ /* 0x000fc60008000000 */
[----:B------:R-:W-:-:S07]  /*0480*/  UIMAD.WIDE.U32.X UR4, UR8, UR23, UR18, UP1 ;  /* 0x00000017080472a5 */ /* 0x000fce00088e0412 */
[----:B------:R-:W-:-:S05]  /*0490*/  UMOV UR19, UR4 ;  /* 0x0000000400137c82 */ /* 0x000fca0008000000 */
.L_x_0:
[----:B------:R-:W-:Y:S01]  /*04a0*/  ULDC UR8, c[0x0][0x934] ;  /* 0x00024d0000087ab9 */ /* 0x000fe20000000800 */
[----:B------:R-:W-:Y:S01]  /*04b0*/  ULDC UR7, c[0x0][0x904] ;  /* 0x0002410000077ab9 */ /* 0x000fe20000000800 */
[----:B------:R-:W-:Y:S01]  /*04c0*/  ULDC UR4, c[0x0][0x938] ;  /* 0x00024e0000047ab9 */ /* 0x000fe20000000800 */
[----:B------:R-:W-:Y:S02]  /*04d0*/  USHF.L.U32 UR8, UR8, UR7, URZ ;  /* 0x0000000708087299 */ /* 0x000fe4000800063f */
[----:B------:R-:W-:Y:S01]  /*04e0*/  USHF.L.U32 UR7, UR4, UR7, URZ ;  /* 0x0000000704077299 */ /* 0x000fe2000800063f */
[----:B------:R-:W-:Y:S01]  /*04f0*/  ULDC UR18, c[0x0][0x8d8] ;  /* 0x0002360000127ab9 */ /* 0x000fe20000000800 */
[----:B------:R-:W-:Y:S02]  /*0500*/  ULDC UR28, c[0x0][0x8f0] ;  /* 0x00023c00001c7ab9 */ /* 0x000fe40000000800 */
[----:B------:R-:W-:Y:S01]  /*0510*/  IMAD.U32 R10, RZ, RZ, UR8 ;  /* 0x00000008ff0a7e24 */ /* 0x000fe2000f8e00ff */
[----:B------:R-:W-:Y:S01]  /*0520*/  USHF.R.U64 UR11, UR6, UR18, UR11 ;  /* 0x00000012060b7299 */ /* 0x000fe2000800120b */
[----:B------:R-:W-:Y:S01]  /*0530*/  MOV R9, UR7 ;  /* 0x0000000700097c02 */ /* 0x000fe20008000f00 */
[----:B------:R-:W-:-:S02]  /*0540*/  USHF.R.U64 UR6, UR19, UR28, UR5 ;  /* 0x0000001c13067299 */ /* 0x000fc40008001205 */
[----:B------:R-:W-:Y:S01]  /*0550*/  IABS R2, R10 ;  /* 0x0000000a00027213 */ /* 0x000fe20000000000 */
[----:B------:R-:W-:Y:S01]  /*0560*/  UIADD3 UR11, UR11, -0x1, UR8 ;  /* 0xffffffff0b0b7890 */ /* 0x000fe2000fffe008 */
[----:B------:R-:W-:Y:S01]  /*0570*/  IABS R4, R9 ;  /* 0x0000000900047213 */ /* 0x000fe20000000000 */
[----:B------:R-:W-:Y:S01]  /*0580*/  UIADD3 UR6, UR6, -0x1, UR7 ;  /* 0xffffffff06067890 */ /* 0x000fe2000fffe007 */
[----:B------:R-:W-:Y:S01]  /*0590*/  R2UR UR27, R2 ;  /* 0x00000000021b72ca */ /* 0x000fe200000e0000 */
[----:B------:R-:W-:Y:S01]  /*05a0*/  UMOV UR4, URZ ;  /* 0x0000003f00047c82 */ /* 0x000fe20008000000 */
[----:B------:R-:W-:Y:S01]  /*05b0*/  UISETP.GE.AND UP5, UPT, UR11, URZ, UPT ;  /* 0x0000003f0b00728c */ /* 0x000fe2000bfa6270 */
[----:B------:R-:W-:Y:S01]  /*05c0*/  IMAD.MOV.U32 R2, RZ, RZ, R4 ;  /* 0x000000ffff027224 */ /* 0x000fe200078e0004 */
[----:B------:R-:W-:Y:S01]  /*05d0*/  UISETP.NE.AND UP4, UPT, UR8, URZ, UPT ;  /* 0x0000003f0800728c */ /* 0x000fe2000bf85270 */
[----:B------:R-:W-:-:S03]  /*05e0*/  UMOV UR53, 0x1 ;  /* 0x0000000100357882 */ /* 0x000fc60000000000 */
[----:B------:R-:W-:-:S05]  /*05f0*/  R2UR UR26, R2 ;  /* 0x00000000021a72ca */ /* 0x000fca00000e0000 */
[----:B------:R-:W1:Y:S08]  /*0600*/  I2F.RP R2, UR27 ;  /* 0x0000001b00027d06 */ /* 0x000e700008209400 */
[----:B------:R-:W2:Y:S08]  /*0610*/  I2F.RP R5, UR26 ;  /* 0x0000001a00057d06 */ /* 0x000eb00008209400 */
[----:B-1----:R-:W1:Y:S08]  /*0620*/  MUFU.RCP R2, R2 ;  /* 0x0000000200027308 */ /* 0x002e700000001000 */
[----:B--2---:R-:W2:Y:S01]  /*0630*/  MUFU.RCP R5, R5 ;  /* 0x0000000500057308 */ /* 0x004ea20000001000 */
[----:B-1----:R-:W-:-:S02]  /*0640*/  VIADD R4, R2, 0xffffffe ;  /* 0x0ffffffe02047836 */ /* 0x002fc40000000000 */
[----:B------:R-:W-:-:S05]  /*0650*/  IMAD.U32 R2, RZ, RZ, UR11 ;  /* 0x0000000bff027e24 */ /* 0x000fca000f8e00ff */
[----:B------:R-:W1:Y:S01]  /*0660*/  F2I.FTZ.U32.TRUNC.NTZ R4, R4 ;  /* 0x0000000400047305 */ /* 0x000e62000021f000 */
[----:B------:R-:W-:Y:S02]  /*0670*/  IABS R2, R2 ;  /* 0x0000000200027213 */ /* 0x000fe40000000000 */
[----:B--2---:R-:W-:Y:S02]  /*0680*/  IADD3 R6, R5, 0xffffffe, RZ ;  /* 0x0ffffffe05067810 */ /* 0x004fe40007ffe0ff */
[----:B------:R-:W-:Y:S02]  /*0690*/  IABS R5, R10 ;  /* 0x0000000a00057213 */ /* 0x000fe40000000000 */
[----:B------:R-:W-:Y:S02]  /*06a0*/  R2UR UR31, R2 ;  /* 0x00000000021f72ca */ /* 0x000fe400000e0000 */
[----:B------:R-:W2:Y:S01]  /*06b0*/  F2I.FTZ.U32.TRUNC.NTZ R6, R6 ;  /* 0x0000000600067305 */ /* 0x000ea2000021f000 */
[----:B------:R-:W-:-:S02]  /*06c0*/  IADD3 R5, RZ, -R5, RZ ;  /* 0x80000005ff057210 */ /* 0x000fc40007ffe0ff */
[----:B-1----:R-:W-:Y:S01]  /*06d0*/  R2UR UR5, R4 ;  /* 0x00000000040572ca */ /* 0x002fe200000e0000 */
[----:B------:R-:W-:Y:S01]  /*06e0*/  IMAD.U32 R4, RZ, RZ, UR6 ;  /* 0x00000006ff047e24 */ /* 0x000fe2000f8e00ff */
[----:B--2---:R-:W-:-:S04]  /*06f0*/  R2UR UR13, R6 ;  /* 0x00000000060d72ca */ /* 0x004fc800000e0000 */
[----:B------:R-:W-:Y:S01]  /*0700*/  IABS R6, R4 ;  /* 0x0000000400067213 */ /* 0x000fe20000000000 */
[----:B------:R-:W-:-:S06]  /*0710*/  IMAD.MOV.U32 R4, RZ, RZ, R5 ;  /* 0x000000ffff047224 */ /* 0x000fcc00078e0005 */
[----:B------:R-:W-:Y:S01]  /*0720*/  UIADD3 UR12, URZ, -UR5, URZ ;  /* 0x800000053f0c7290 */ /* 0x000fe2000fffe03f */
[----:B------:R-:W-:Y:S01]  /*0730*/  IABS R5, R9 ;  /* 0x0000000900057213 */ /* 0x000fe20000000000 */
[----:B------:R-:W-:Y:S02]  /*0740*/  IMAD.MOV.U32 R2, RZ, RZ, R6 ;  /* 0x000000ffff027224 */ /* 0x000fe400078e0006 */
[----:B------:R-:W-:Y:S01]  /*0750*/  UIMAD UR12, UR12, UR27, URZ ;  /* 0x0000001b0c0c72a4 */ /* 0x000fe2000f8e023f */
[----:B------:R-:W-:Y:S02]  /*0760*/  IADD3 R5, RZ, -R5, RZ ;  /* 0x80000005ff057210 */ /* 0x000fe40007ffe0ff */
[----:B------:R-:W-:Y:S01]  /*0770*/  R2UR UR29, R4 ;  /* 0x00000000041d72ca */ /* 0x000fe200000e0000 */
[----:B------:R-:W-:Y:S01]  /*0780*/  UIMAD.WIDE.U32 UR4, UR5, UR12, UR4 ;  /* 0x0000000c050472a5 */ /* 0x000fe2000f8e0004 */
[----:B------:R-:W-:Y:S01]  /*0790*/  R2UR UR32, R2 ;  /* 0x00000000022072ca */ /* 0x000fe200000e0000 */
[----:B------:R-:W-:Y:S01]  /*07a0*/  UIADD3 UR24, URZ, -UR13, URZ ;  /* 0x8000000d3f187290 */ /* 0x000fe2000fffe03f */
[----:B------:R-:W-:Y:S01]  /*07b0*/  IMAD.MOV.U32 R2, RZ, RZ, R5 ;  /* 0x000000ffff027224 */ /* 0x000fe200078e0005 */
[----:B------:R-:W-:Y:S01]  /*07c0*/  UMOV UR12, URZ ;  /* 0x0000003f000c7c82 */ /* 0x000fe20008000000 */
[----:B------:R-:W-:Y:S01]  /*07d0*/  SHF.R.U32.HI R4, RZ, 0x7, R14 ;  /* 0x00000007ff047819 */ /* 0x000fe2000001160e */
[----:B------:R-:W-:-:S02]  /*07e0*/  UIMAD UR24, UR24, UR26, URZ ;  /* 0x0000001a181872a4 */ /* 0x000fc4000f8e023f */
[----:B------:R-:W-:Y:S02]  /*07f0*/  R2UR UR30, R2 ;  /* 0x00000000021e72ca */ /* 0x000fe400000e0000 */
[----:B------:R-:W-:Y:S01]  /*0800*/  UIMAD.WIDE.U32 UR24, UR13, UR24, UR12 ;  /* 0x000000180d1872a5 */ /* 0x000fe2000f8e000c */
[----:B------:R-:W-:Y:S01]  /*0810*/  SHF.R.U32.HI R2, RZ, 0x5, R14 ;  /* 0x00000005ff027819 */ /* 0x000fe2000001160e */
[----:B------:R-:W1:Y:S01]  /*0820*/  SHFL.IDX PT, R4, R4, RZ, 0x1f ;  /* 0x00001fff04047589 */ /* 0x000e6200000e0000 */
[----:B------:R-:W-:Y:S02]  /*0830*/  UMOV UR13, UR5 ;  /* 0x00000005000d7c82 */ /* 0x000fe40008000000 */
[----:B------:R-:W-:Y:S01]  /*0840*/  UIMAD.WIDE.U32 UR4, UR13, UR31, URZ ;  /* 0x0000001f0d0472a5 */ /* 0x000fe2000f8e003f */
[----:B------:R-:W2:Y:S01]  /*0850*/  SHFL.IDX PT, R5, R2, RZ, 0x1f ;  /* 0x00001fff02057589 */ /* 0x000ea200000e0000 */
[----:B------:R-:W-:Y:S02]  /*0860*/  UMOV UR19, UR25 ;  /* 0x0000001900137c82 */ /* 0x000fe40008000000 */
[----:B------:R-:W-:-:S02]  /*0870*/  UIMAD UR5, UR5, UR29, UR31 ;  /* 0x0000001d050572a4 */ /* 0x000fc4000f8e021f */
[----:B------:R-:W-:Y:S02]  /*0880*/  UIMAD.WIDE.U32 UR24, UR19, UR32, URZ ;  /* 0x00000020131872a5 */ /* 0x000fe4000f8e003f */
[----:B------:R-:W-:Y:S02]  /*0890*/  UISETP.GT.U32.AND UP1, UPT, UR27, UR5, UPT ;  /* 0x000000051b00728c */ /* 0x000fe4000bf24070 */
[----:B------:R-:W-:Y:S02]  /*08a0*/  UIMAD UR25, UR25, UR30, UR32 ;  /* 0x0000001e191972a4 */ /* 0x000fe4000f8e0220 */
[----:B------:R-:W-:Y:S02]  /*08b0*/  ULOP3.LUT UR31, URZ, UR8, URZ, 0x33, !UPT ;  /* 0x000000083f1f7292 */ /* 0x000fe4000f8e333f */
[----:B------:R-:W-:Y:S02]  /*08c0*/  UISETP.GT.U32.AND UP2, UPT, UR26, UR25, UPT ;  /* 0x000000191a00728c */ /* 0x000fe4000bf44070 */
[----:B------:R-:W-:-:S03]  /*08d0*/  ULOP3.LUT UR32, URZ, UR7, URZ, 0x33, !UPT ;  /* 0x000000073f207292 */ /* 0x000fc6000f8e333f */
[----:B------:R-:W-:Y:S01]  /*08e0*/  @!UP1 UIADD3 UR5, UR5, -UR27, URZ ;  /* 0x8000001b05059290 */ /* 0x000fe2000fffe03f */
[----:B-1----:R-:W-:-:S03]  /*08f0*/  R2UR UR12, R4 ;  /* 0x00000000040c72ca */ /* 0x002fc600000e0000 */
[----:B------:R-:W-:Y:S02]  /*0900*/  UISETP.GT.U32.AND UP6, UPT, UR27, UR5, UPT ;  /* 0x000000051b00728c */ /* 0x000fe4000bfc4070 */
[----:B------:R-:W-:Y:S01]  /*0910*/  @!UP2 UIADD3 UR25, UR25, -UR26, URZ ;  /* 0x8000001a1919a290 */ /* 0x000fe2000fffe03f */
[----:B--2---:R-:W-:Y:S01]  /*0920*/  R2UR UR33, R5 ;  /* 0x00000000052172ca */ /* 0x004fe200000e0000 */
[----:B------:R-:W-:Y:S02]  /*0930*/  UISETP.NE.AND UP2, UPT, UR7, URZ, UPT ;  /* 0x0000003f0700728c */ /* 0x000fe4000bf45270 */
[----:B------:R-:W-:-:S05]  /*0940*/  UISETP.GT.U32.AND UP1, UPT, UR26, UR25, UPT ;  /* 0x000000191a00728c */ /* 0x000fca000bf24070 */
[----:B------:R-:W-:Y:S02]  /*0950*/  @!UP6 UIADD3 UR5, UR5, -UR27, URZ ;  /* 0x8000001b0505e290 */ /* 0x000fe4000fffe03f */
[----:B------:R-:W-:Y:S02]  /*0960*/  UISETP.GE.AND UP6, UPT, UR6, URZ, UPT ;  /* 0x0000003f0600728c */ /* 0x000fe4000bfc6270 */
[----:B------:R-:W-:Y:S01]  /*0970*/  @!UP5 UIADD3 UR5, -UR5, URZ, URZ ;  /* 0x0000003f0505d290 */ /* 0x000fe2000fffe13f */
[----:B------:R-:W-:Y:S01]  /*0980*/  ISETP.NE.AND P1, PT, RZ, UR33, PT ;  /* 0x00000021ff007c0c */ /* 0x000fe2000bf25270 */
[----:B------:R-:W-:Y:S02]  /*0990*/  @!UP1 UIADD3 UR25, UR25, -UR26, URZ ;  /* 0x8000001a19199290 */ /* 0x000fe4000fffe03f */
[----:B------:R-:W-:Y:S02]  /*09a0*/  USHF.R.S32.HI UR4, URZ, 0x1f, UR33 ;  /* 0x0000001f3f047899 */ /* 0x000fe40008011421 */
[----:B------:R-:W-:-:S02]  /*09b0*/  USEL UR5, UR31, UR5, !UP4 ;  /* 0x000000051f057287 */ /* 0x000fc4000e000000 */
[----:B------:R-:W-:Y:S02]  /*09c0*/  ULEA.HI UR4, UR4, UR33, URZ, 0x2 ;  /* 0x0000002104047291 */ /* 0x000fe4000f8f103f */
[----:B------:R-:W-:Y:S02]  /*09d0*/  @!UP6 UIADD3 UR25, -UR25, URZ, URZ ;  /* 0x0000003f1919e290 */ /* 0x000fe4000fffe13f */
[----:B------:R-:W-:Y:S02]  /*09e0*/  ULOP3.LUT UR4, UR4, 0xfffffffc, URZ, 0xc0, !UPT ;  /* 0xfffffffc04047892 */ /* 0x000fe4000f8ec03f */
[----:B------:R-:W-:Y:S02]  /*09f0*/  USEL UR25, UR32, UR25, !UP2 ;  /* 0x0000001920197287 */ /* 0x000fe4000d000000 */
[----:B------:R-:W-:Y:S02]  /*0a00*/  UIADD3 UR5, UR11, -UR5, URZ ;  /* 0x800000050b057290 */ /* 0x000fe4000fffe03f */
[----:B------:R-:W-:-:S02]  /*0a10*/  UIADD3 UR25, UR6, -UR25, URZ ;  /* 0x8000001906197290 */ /* 0x000fc4000fffe03f */
[----:B------:R-:W-:Y:S02]  /*0a20*/  UIADD3 UR54, UR33, -UR4, URZ ;  /* 0x8000000421367290 */ /* 0x000fe4000fffe03f */
[----:B------:R-:W-:Y:S02]  /*0a30*/  UIMAD UR24, UR5, UR25, URZ ;  /* 0x00000019051872a4 */ /* 0x000fe4000f8e023f */
[----:B------:R-:W-:Y:S02]  /*0a40*/  USEL UR4, UR25, UR5, !UP3 ;  /* 0x0000000519047287 */ /* 0x000fe4000d800000 */
[----:B------:R-:W-:Y:S02]  /*0a50*/  UISETP.NE.AND UP1, UPT, UR12, URZ, UPT ;  /* 0x0000003f0c00728c */ /* 0x000fe4000bf25270 */
[----:B------:R-:W-:Y:S02]  /*0a60*/  USHF.R.S32.HI UR25, URZ, 0x1f, UR24 ;  /* 0x0000001f3f197899 */ /* 0x000fe40008011418 */
[----:B------:R-:W-:Y:S01]  /*0a70*/  IMAD.U32 R6, RZ, RZ, UR24 ;  /* 0x00000018ff067e24 */ /* 0x000fe2000f8e00ff */
[----:B------:R-:W-:-:S02]  /*0a80*/  USHF.R.S32.HI UR5, URZ, 0x1f, UR4 ;  /* 0x0000001f3f057899 */ /* 0x000fc40008011404 */
[----:B------:R-:W-:Y:S01]  /*0a90*/  IMAD.U32 R4, RZ, RZ, UR4 ;  /* 0x00000004ff047e24 */ /* 0x000fe2000f8e00ff */
[----:B------:R-:W-:Y:S01]  /*0aa0*/  UISETP.EQ.AND UP5, UPT, UR54, 0x3, !UP1 ;  /* 0x000000033600788c */ /* 0x000fe2000cfa2270 */
[----:B------:R-:W-:-:S03]  /*0ab0*/  MOV R7, UR25 ;  /* 0x0000001900077c02 */ /* 0x000fc60008000f00 */
[----:B------:R-:W-:Y:S01]  /*0ac0*/  USEL UR53, UR53, 0x2, UP5 ;  /* 0x0000000235357887 */ /* 0x000fe2000a800000 */
[----:B------:R-:W-:Y:S01]  /*0ad0*/  IMAD.U32 R5, RZ, RZ, UR5 ;  /* 0x00000005ff057e24 */ /* 0x000fe2000f8e00ff */
[----:B------:R-:W-:Y:S10]  /*0ae0*/  @P1 BRA `(.L_x_1) ;  /* 0x0000000000841947 */ /* 0x000ff40003800000 */
[----:B------:R-:W-:Y:S01]  /*0af0*/  ELECT P1, URZ, PT ;  /* 0x00000000003f782f */ /* 0x000fe20003820000 */
[----:B------:R-:W-:-:S12]  /*0b00*/  BSSY B0, `(.L_x_1) ;  /* 0x000001f000007945 */ /* 0x000fd80003800000 */
[----:B------:R-:W-:Y:S05]  /*0b10*/  @!P1 BRA `(.L_x_2) ;  /* 0x0000000000749947 */ /* 0x000fea0003800000 */
[----:B------:R-:W1:Y:S01]  /*0b20*/  S2UR UR6, SR_CgaCtaId ;  /* 0x00000000000679c3 */ /* 0x000e620000008800 */
[----:B------:R-:W-:Y:S01]  /*0b30*/  UMOV UR4, 0x400 ;  /* 0x0000040000047882 */ /* 0x000fe20000000000 */
[----:B------:R-:W-:Y:S01]  /*0b40*/  UMOV UR5, 0x1 ;  /* 0x0000000100057882 */ /* 0x000fe20000000000 */
[----:B------:R-:W-:Y:S02]  /*0b50*/  UMOV UR24, 0x140 ;  /* 0x0000014000187882 */ /* 0x000fe40000000000 */
[----:B------:R-:W-:-:S04]  /*0b60*/  UIADD3 UR24, -UR24, 0x100000, URZ ;  /* 0x0010000018187890 */ /* 0x000fc8000fffe13f */
[----:B------:R-:W-:Y:S02]  /*0b70*/  USHF.L.U32 UR25, UR24, 0xb, URZ ;  /* 0x0000000b18197899 */ /* 0x000fe4000800063f */
[----:B------:R-:W-:Y:S02]  /*0b80*/  USHF.L.U32 UR24, UR24, 0x1, URZ ;  /* 0x0000000118187899 */ /* 0x000fe4000800063f */
[----:B-1----:R-:W-:Y:S02]  /*0b90*/  ULEA UR6, UR6, UR4, 0x18 ;  /* 0x0000000406067291 */ /* 0x002fe4000f8ec03f */
[----:B------:R-:W-:-:S04]  /*0ba0*/  UIADD3 UR4, -UR5, 0x100000, URZ ;  /* 0x0010000005047890 */ /* 0x000fc8000fffe13f */
[----:B------:R-:W-:Y:S02]  /*0bb0*/  USHF.L.U32 UR5, UR4, 0xb, URZ ;  /* 0x0000000b04057899 */ /* 0x000fe4000800063f */
[----:B------:R-:W-:Y:S01]  /*0bc0*/  USHF.L.U32 UR4, UR4, 0x1, URZ ;  /* 0x0000000104047899 */ /* 0x000fe2000800063f */
[----:B------:R-:W1:Y:S11]  /*0bd0*/  FENCE.VIEW.ASYNC.S ;  /* 0x00000000000073c6 */ /* 0x000e760000000000 */
[----:B-1----:R1:W2:Y:S01]  /*0be0*/  SYNCS.EXCH.64 URZ, [UR6+0x38400], UR4 ;  /* 0x03840004063f75b2 */ /* 0x0022a20008000100 */
[----:B------:R1:W3:Y:S01]  /*0bf0*/  SYNCS.EXCH.64 URZ, [UR6+0x38440], UR24 ;  /* 0x03844018063f75b2 */ /* 0x0002e20008000100 */
[----:B------:R1:W4:Y:S01]  /*0c00*/  SYNCS.EXCH.64 URZ, [UR6+0x38408], UR4 ;  /* 0x03840804063f75b2 */ /* 0x0003220008000100 */
[----:B------:R1:W1:Y:S01]  /*0c10*/  SYNCS.EXCH.64 URZ, [UR6+0x38448], UR24 ;  /* 0x03844818063f75b2 */ /* 0x0002620008000100 */
        /* <DEDUP_REMOVED lines=12> */
[----:B------:R-:W-:Y:S01]  /*0ce0*/  NOP ;  /* 0x0000000000007918 */ /* 0x000fe20000000000 */
.L_x_2:
[----:B-1----:R-:W-:Y:S05]  /*0cf0*/  BSYNC B0 ;  /* 0x0000000000007941 */ /* 0x002fea0003800000 */
.L_x_1:
[----:B------:R-:W1:Y:S01]  /*0d00*/  SHFL.IDX PT, R11, R2, RZ, 0x1f ;  /* 0x00001fff020b7589 */ /* 0x000e6200000e0000 */
[----:B------:R-:W-:Y:S01]  /*0d10*/  UIADD3 UR33, UR12, -0x1, URZ ;  /* 0xffffffff0c217890 */ /* 0x000fe2000fffe03f */
[----:B------:R-:W-:Y:S01]  /*0d20*/  NOP ;  /* 0x0000000000007918 */ /* 0x000fe20000000000 */
[----:B------:R-:W-:Y:S02]  /*0d30*/  UISETP.LT.U32.AND UP6, UPT, UR54, 0x2, !UP1 ;  /* 0x000000023600788c */ /* 0x000fe4000cfc1070 */
[----:B------:R-:W-:Y:S02]  /*0d40*/  UISETP.GE.U32.AND UP5, UPT, UR33, 0x2, UPT ;  /* 0x000000022100788c */ /* 0x000fe4000bfa6070 */
[----:B------:R-:W-:-:S04]  /*0d50*/  USEL UR52, URZ, 0x1, !UP6 ;  /* 0x000000013f347887 */ /* 0x000fc8000f000000 */
[----:B------:R-:W-:Y:S01]  /*0d60*/  USEL UR52, UR52, 0x2, UP5 ;  /* 0x0000000234347887 */ /* 0x000fe2000a800000 */
[----:B-1----:R-:W-:-:S13]  /*0d70*/  ISETP.NE.AND P1, PT, R11, RZ, PT ;  /* 0x000000ff0b00720c */ /* 0x002fda0003f25270 */
[----:B------:R-:W-:Y:S05]  /*0d80*/  @P1 BRA `(.L_x_3) ;  /* 0x0000000000501947 */ /* 0x000fea0003800000 */
[----:B------:R-:W1:Y:S01]  /*0d90*/  S2UR UR5, SR_CgaCtaId ;  /* 0x00000000000579c3 */ /* 0x000e620000008800 */
[----:B------:R-:W-:Y:S01]  /*0da0*/  UMOV UR4, 0x400 ;  /* 0x0000040000047882 */ /* 0x000fe20000000000 */
[----:B------:R-:W-:Y:S01]  /*0db0*/  UMOV UR24, 0x1 ;  /* 0x0000000100187882 */ /* 0x000fe20000000000 */
[----:B------:R-:W-:Y:S01]  /*0dc0*/  UMOV UR11, 0x100 ;  /* 0x00000100000b7882 */ /* 0x000fe20000000000 */
[----:B------:R-:W-:-:S04]  /*0dd0*/  UIADD3 UR24, -UR24, 0x100000, URZ ;  /* 0x0010000018187890 */ /* 0x000fc8000fffe13f */
[----:B------:R-:W-:Y:S02]  /*0de0*/  USHF.L.U32 UR25, UR24, 0xb, URZ ;  /* 0x0000000b18197899 */ /* 0x000fe4000800063f */
[----:B------:R-:W-:Y:S01]  /*0df0*/  USHF.L.U32 UR24, UR24, 0x1, URZ ;  /* 0x0000000118187899 */ /* 0x000fe2000800063f */
[----:B------:R-:W-:Y:S01]  /*0e00*/  ELECT P1, URZ, PT ;  /* 0x00000000003f782f */ /* 0x000fe20003820000 */
[----:B-1----:R-:W-:Y:S02]  /*0e10*/  ULEA UR6, UR5, UR4, 0x18 ;  /* 0x0000000405067291 */ /* 0x002fe4000f8ec03f */
[----:B------:R-:W-:-:S04]  /*0e20*/  UIADD3 UR4, -UR11, 0x100000, URZ ;  /* 0x001000000b047890 */ /* 0x000fc8000fffe13f */
[----:B------:R-:W-:Y:S02]  /*0e30*/  USHF.L.U32 UR5, UR4, 0xb, URZ ;  /* 0x0000000b04057899 */ /* 0x000fe4000800063f */
[----:B------:R-:W-:Y:S01]  /*0e40*/  USHF.L.U32 UR4, UR4, 0x1, URZ ;  /* 0x0000000104047899 */ /* 0x000fe2000800063f */
[----:B------:R-:W1:Y:S03]  /*0e50*/  FENCE.VIEW.ASYNC.S ;  /* 0x00000000000073c6 */ /* 0x000e660000000000 */
[----:B-1----:R1:W1:Y:S08]  /*0e60*/  SYNCS.EXCH.64 URZ, [UR6+0x38480], UR24 ;  /* 0x03848018063f75b2 */ /* 0x0022700008000100 */
[----:B------:R1:W1:Y:S01]  /*0e70*/  SYNCS.EXCH.64 URZ, [UR6+0x38498], UR4 ;  /* 0x03849804063f75b2 */ /* 0x0002620008000100 */
[----:B------:R1:W1:Y:S01]  /*0e80*/  SYNCS.EXCH.64 URZ, [UR6+0x38488], UR24 ;  /* 0x03848818063f75b2 */ /* 0x0002620008000100 */
[----:B------:R1:W1:Y:S01]  /*0e90*/  SYNCS.EXCH.64 URZ, [UR6+0x384a0], UR4 ;  /* 0x0384a004063f75b2 */ /* 0x0002620008000100 */
[----:B------:R1:W1:Y:S01]  /*0ea0*/  SYNCS.EXCH.64 URZ, [UR6+0x38490], UR24 ;  /* 0x03849018063f75b2 */ /* 0x0002620008000100 */
[----:B------:R1:W1:Y:S01]  /*0eb0*/  SYNCS.EXCH.64 URZ, [UR6+0x384a8], UR4 ;  /* 0x0384a804063f75b2 */ /* 0x0002620008000100 */
[----:B------:R-:W-:Y:S01]  /*0ec0*/  NOP ;  /* 0x0000000000007918 */ /* 0x000fe20000000000 */
.L_x_3:
[----:B------:R-:W2:Y:S01]  /*0ed0*/  SHFL.IDX PT, R11, R2, RZ, 0x1f ;  /* 0x00001fff020b7589 */ /* 0x000ea200000e0000 */
[----:B------:R-:W-:Y:S01]  /*0ee0*/  UISETP.EQ.AND UP6, UPT, UR54, 0x2, !UP1 ;  /* 0x000000023600788c */ /* 0x000fe2000cfc2270 */
[----:B------:R-:W-:-:S03]  /*0ef0*/  NOP ;  /* 0x0000000000007918 */ /* 0x000fc60000000000 */
[----:B------:R-:W-:-:S04]  /*0f00*/  USEL UR51, URZ, 0x1, !UP6 ;  /* 0x000000013f337887 */ /* 0x000fc8000f000000 */
[----:B------:R-:W-:Y:S01]  /*0f10*/  USEL UR51, UR51, 0x2, UP5 ;  /* 0x0000000233337887 */ /* 0x000fe2000a800000 */
[----:B--2---:R-:W-:-:S13]  /*0f20*/  ISETP.NE.AND P1, PT, R11, RZ, PT ;  /* 0x000000ff0b00720c */ /* 0x004fda0003f25270 */
[----:B------:R-:W-:Y:S05]  /*0f30*/  @P1 BRA `(.L_x_4) ;  /* 0x0000000000581947 */ /* 0x000fea0003800000 */
[----:B-1----:R-:W1:Y:S01]  /*0f40*/  S2UR UR5, SR_CgaCtaId ;  /* 0x00000000000579c3 */ /* 0x002e620000008800 */
[----:B------:R-:W-:Y:S01]  /*0f50*/  UMOV UR4, 0x400 ;  /* 0x0000040000047882 */ /* 0x000fe20000000000 */
[----:B------:R-:W-:Y:S01]  /*0f60*/  UMOV UR11, 0x20 ;  /* 0x00000020000b7882 */ /* 0x000fe20000000000 */
[----:B------:R-:W-:Y:S01]  /*0f70*/  UMOV UR24, 0x100 ;  /* 0x0000010000187882 */ /* 0x000fe20000000000 */
[----:B------:R-:W-:Y:S01]  /*0f80*/  ELECT P1, URZ, PT ;  /* 0x00000000003f782f */ /* 0x000fe20003820000 */
        /* <DEDUP_REMOVED lines=8> */
[----:B-1----:R2:W1:Y:S01]  /*1010*/  SYNCS.EXCH.64 URZ, [UR6+0x384b0], UR4 ;  /* 0x0384b004063f75b2 */ /* 0x0024620008000100 */
[----:B------:R2:W1:Y:S01]  /*1020*/  SYNCS.EXCH.64 URZ, [UR6+0x384d0], UR24 ;  /* 0x0384d018063f75b2 */ /* 0x0004620008000100 */
[----:B------:R2:W1:Y:S01]  /*1030*/  SYNCS.EXCH.64 URZ, [UR6+0x384b8], UR4 ;  /* 0x0384b804063f75b2 */ /* 0x0004620008000100 */
[----:B------:R2:W1:Y:S01]  /*1040*/  SYNCS.EXCH.64 URZ, [UR6+0x384d8], UR24 ;  /* 0x0384d818063f75b2 */ /* 0x0004620008000100 */
[----:B------:R2:W1:Y:S01]  /*1050*/  SYNCS.EXCH.64 URZ, [UR6+0x384c0], UR4 ;  /* 0x0384c004063f75b2 */ /* 0x0004620008000100 */
[----:B------:R2:W1:Y:S01]  /*1060*/  SYNCS.EXCH.64 URZ, [UR6+0x384e0], UR24 ;  /* 0x0384e018063f75b2 */ /* 0x0004620008000100 */
[----:B------:R2:W1:Y:S01]  /*1070*/  SYNCS.EXCH.64 URZ, [UR6+0x384c8], UR4 ;  /* 0x0384c804063f75b2 */ /* 0x0004620008000100 */
[----:B------:R2:W1:Y:S02]  /*1080*/  SYNCS.EXCH.64 URZ, [UR6+0x384e8], UR24 ;  /* 0x0384e818063f75b2 */ /* 0x0004640008000100 */
[----:B--2---:R-:W-:Y:S01]  /*1090*/  NOP ;  /* 0x0000000000007918 */ /* 0x004fe20000000000 */
.L_x_4:
[----:B------:R-:W2:Y:S01]  /*10a0*/  SHFL.IDX PT, R11, R2, RZ, 0x1f ;  /* 0x00001fff020b7589 */ /* 0x000ea200000e0000 */
[----:B------:R-:W-:Y:S01]  /*10b0*/  ELECT P1, URZ, PT ;  /* 0x00000000003f782f */ /* 0x000fe20003820000 */
[----:B------:R-:W3:Y:S01]  /*10c0*/  LDC.64 R12, c[0x0][0x8f8] ;  /* 0x00023e00ff0c7b82 */ /* 0x000ee20000000a00 */
[----:B-1----:R-:W-:Y:S01]  /*10d0*/  UMOV UR4, 0x20 ;  /* 0x0000002000047882 */ /* 0x002fe20000000000 */
[----:B------:R-:W-:Y:S01]  /*10e0*/  NOP ;  /* 0x0000000000007918 */ /* 0x000fe20000000000 */
[----:B------:R-:W-:Y:S01]  /*10f0*/  ULDC UR39, c[0x0][0xc] ;  /* 0x0000030000277ab9 */ /* 0x000fe20000000800 */
[----:B------:R-:W-:Y:S01]  /*1100*/  IMAD.MOV.U32 R16, RZ, RZ, -0x1 ;  /* 0xffffffffff107424 */ /* 0x000fe200078e00ff */
[----:B------:R-:W-:Y:S01]  /*1110*/  MOV R18, 0xffffffff ;  /* 0xffffffff00127802 */ /* 0x000fe20000000f00 */
[----:B------:R-:W-:Y:S01]  /*1120*/  IMAD.MOV.U32 R17, RZ, RZ, -0x1 ;  /* 0xffffffffff117424 */ /* 0x000fe200078e00ff */
[----:B--2---:R-:W-:-:S13]  /*1130*/  ISETP.NE.OR P1, PT, R11, RZ, !P1 ;  /* 0x000000ff0b00720c */ /* 0x004fda0004f25670 */
[----:B------:R-:W-:Y:S01]  /*1140*/  VOTEU.ALL UP5, P1 ;  /* 0x00000000003f7886 */ /* 0x000fe200008a0000 */
[----:B------:R-:W-:-:S04]  /*1150*/  VOTEU.ALL UP6, P1 ;  /* 0x00000000003f7886 */ /* 0x000fc800008c0000 */
[----:B------:R-:W1:Y:S01]  /*1160*/  @!UP5 S2UR UR11, SR_CgaCtaId ;  /* 0x00000000000bd9c3 */ /* 0x000e620000008800 */
[----:B------:R-:W-:Y:S01]  /*1170*/  @!UP5 UMOV UR6, 0x400 ;  /* 0x000004000006d882 */ /* 0x000fe20000000000 */
[----:B------:R-:W-:-:S04]  /*1180*/  @!UP5 UIADD3 UR4, -UR4, 0x100000, URZ ;  /* 0x001000000404d890 */ /* 0x000fc8000fffe13f */
[----:B------:R-:W-:Y:S02]  /*1190*/  @!UP5 USHF.L.U32 UR5, UR4, 0xb, URZ ;  /* 0x0000000b0405d899 */ /* 0x000fe4000800063f */
[----:B------:R-:W-:Y:S02]  /*11a0*/  @!UP5 USHF.L.U32 UR4, UR4, 0x1, URZ ;  /* 0x000000010404d899 */ /* 0x000fe4000800063f */
[----:B-1----:R-:W-:Y:S01]  /*11b0*/  @!UP5 ULEA UR6, UR11, UR6, 0x18 ;  /* 0x000000060b06d291 */ /* 0x002fe2000f8ec03f */
[----:B------:R-:W-:Y:S01]  /*11c0*/  VOTEU.ALL UP5, P1 ;  /* 0x00000000003f7886 */ /* 0x000fe200008a0000 */
[----:B---3--:R-:W-:Y:S01]  /*11d0*/  ISETP.LE.U32.AND P1, PT, R12, UR10, PT ;  /* 0x0000000a0c007c0c */ /* 0x008fe2000bf23070 */
[----:B------:R-:W-:Y:S01]  /*11e0*/  UMOV UR11, URZ ;  /* 0x0000003f000b7c82 */ /* 0x000fe20008000000 */
[----:B------:R-:W-:-:S04]  /*11f0*/  MOV R12, UR9 ;  /* 0x00000009000c7c02 */ /* 0x000fc80008000f00 */
[----:B------:R-:W-:Y:S01]  /*1200*/  ISETP.GE.U32.AND.EX P1, PT, R12, R13, PT, P1 ;  /* 0x0000000d0c00720c */ /* 0x000fe20003f26110 */
[----:B------:R-:W1:Y:S03]  /*1210*/  FENCE.VIEW.ASYNC.S ;  /* 0x00000000000073c6 */ /* 0x000e660000000000 */
[----:B-1----:R-:W4:Y:S01]  /*1220*/  @!UP5 SYNCS.EXCH.64 URZ, [UR6+0x384f0], UR4 ;  /* 0x0384f004063fd5b2 */ /* 0x002f220008000100 */
[----:B------:R1:W4:Y:S01]  /*1230*/  @!UP6 SYNCS.EXCH.64 URZ, [UR6+0x384f8], UR4 ;  /* 0x0384f804063fe5b2 */ /* 0x0003220008000100 */
[----:B------:R-:W-:Y:S01]  /*1240*/  NOP ;  /* 0x0000000000007918 */ /* 0x000fe20000000000 */
[----:B-1----:R-:W-:Y:S01]  /*1250*/  ULDC.U8 UR4, c[0x0][0x900] ;  /* 0x0002400000047ab9 */ /* 0x002fe20000000000 */
[----:B------:R-:W-:Y:S01]  /*1260*/  UMOV UR6, URZ ;  /* 0x0000003f00067c82 */ /* 0x000fe20008000000 */
[----:B----4-:R-:W-:Y:S01]  /*1270*/  BAR.SYNC.DEFER_BLOCKING 0x0 ;  /* 0x0000000000007b1d */ /* 0x010fe20000010000 */
[----:B------:R-:W-:-:S04]  /*1280*/  ISETP.NE.AND P2, PT, RZ, UR4, PT ;  /* 0x00000004ff007c0c */ /* 0x000fc8000bf45270 */
[----:B------:R-:W-:Y:S01]  /*1290*/  P2R R15, PR, RZ, 0x4 ;  /* 0x00000004ff0f7803 */ /* 0x000fe20000000000 */
[----:B------:R-:W-:Y:S01]  /*12a0*/  UMOV UR5, URZ ;  /* 0x0000003f00057c82 */ /* 0x000fe20008000000 */
[----:B------:R-:W-:-:S07]  /*12b0*/  UMOV UR4, URZ ;  /* 0x0000003f00047c82 */ /* 0x000fce0008000000 */
[----:B------:R-:W-:Y:S05]  /*12c0*/  @P2 BRA P1, `(.L_x_5) ;  /* 0x0000001400f82947 */ /* 0x000fea0000800000 */
[----:B------:R-:W-:Y:S01]  /*12d0*/  IMAD.U32 R11, RZ, RZ, UR9 ;  /* 0x00000009ff0b7e24 */ /* 0x000fe2000f8e00ff */
[----:B------:R-:W-:Y:S01]  /*12e0*/  ISETP.LE.U32.AND P1, PT, R6, UR10, PT ;  /* 0x0000000a06007c0c */ /* 0x000fe2000bf23070 */
[----:B------:R-:W-:Y:S01]  /*12f0*/  UMOV UR5, URZ ;  /* 0x0000003f00057c82 */ /* 0x000fe20008000000 */
[----:B------:R-:W-:Y:S01]  /*1300*/  UMOV UR4, URZ ;  /* 0x0000003f00047c82 */ /* 0x000fe20008000000 */
[----:B------:R-:W-:Y:S01]  /*1310*/  UMOV UR11, URZ ;  /* 0x0000003f000b7c82 */ /* 0x000fe20008000000 */
[----:B------:R-:W-:Y:S01]  /*1320*/  ISETP.GE.U32.AND.EX P1, PT, R11, R7, PT, P1 ;  /* 0x000000070b00720c */ /* 0x000fe20003f26110 */
[----:B------:R-:W-:-:S12]  /*1330*/  UMOV UR6, URZ ;  /* 0x0000003f00067c82 */ /* 0x000fd80008000000 */
[----:B------:R-:W-:Y:S05]  /*1340*/  @!P1 BRA `(.L_x_6) ;  /* 0x0000001000c49947 */ /* 0x000fea0003800000 */
[----:B------:R-:W-:Y:S01]  /*1350*/  VIADD R12, R20, 0x20 ;  /* 0x00000020140c7836 */ /* 0x000fe20000000000 */
[----:B------:R-:W-:Y:S01]  /*1360*/  MOV R6, R20 ;  /* 0x0000001400067202 */ /* 0x000fe20000000f00 */
[----:B-----5:R-:W-:Y:S01]  /*1370*/  IMAD.MOV.U32 R17, RZ, RZ, R0 ;  /* 0x000000ffff117224 */ /* 0x020fe200078e0000 */
[----:B------:R-:W-:Y:S02]  /*1380*/  MOV R13, R8 ;  /* 0x00000008000d7202 */ /* 0x000fe40000000f00 */
[----:B------:R-:W-:-:S13]  /*1390*/  ISETP.GE.AND P1, PT, R12, R3, PT ;  /* 0x000000030c00720c */ /* 0x000fda0003f26270 */
[----:B------:R-:W1:Y:S01]  /*13a0*/  @!P1 LDC.64 R18, c[0x0][0x918] ;  /* 0x00024600ff129b82 */ /* 0x000e620000000a00 */
[----:B------:R-:W-:Y:S01]  /*13b0*/  @!P1 VIADD R7, R6, 0x20 ;  /* 0x0000002006079836 */ /* 0x000fe20000000000 */
[----:B------:R-:W-:Y:S02]  /*13c0*/  UIADD3 UR16, UP5, UR16, -0x1, URZ ;  /* 0xffffffff10107890 */ /* 0x000fe4000ffbe03f */
[----:B------:R-:W-:Y:S01]  /*13d0*/  UIADD3 UR14, UP6, UR14, -0x1, URZ ;  /* 0xffffffff0e0e7890 */ /* 0x000fe2000ffde03f */
[----:B------:R-:W-:Y:S01]  /*13e0*/  BSSY B0, `(.L_x_7) ;  /* 0x0000050000007945 */ /* 0x000fe20003800000 */
[----:B------:R-:W-:Y:S01]  /*13f0*/  UIADD3.X UR17, UR17, -0x1, URZ, UP5, !UPT ;  /* 0xffffffff11117890 */ /* 0x000fe2000affe43f */
[----:B-1----:R-:W-:-:S05]  /*1400*/  @!P1 IMAD.WIDE R18, R7, 0xc, R18 ;  /* 0x0000000c07129825 */ /* 0x002fca00078e0212 */
[----:B------:R1:W5:Y:S04]  /*1410*/  @!P1 LDG.E R8, desc[UR56][R18.64] ;  /* 0x0000003812089981 */ /* 0x000368000c1e1900 */
[----:B------:R1:W5:Y:S01]  /*1420*/  @!P1 LDG.E R0, desc[UR56][R18.64+0x4] ;  /* 0x0000043812009981 */ /* 0x000362000c1e1900 */
[----:B------:R-:W-:Y:S01]  /*1430*/  ISETP.GE.AND P1, PT, R6, R3, PT ;  /* 0x000000030600720c */ /* 0x000fe20003f26270 */
[----:B------:R-:W-:Y:S01]  /*1440*/  UIADD3.X UR15, UR15, -0x1, URZ, UP6, !UPT ;  /* 0xffffffff0f0f7890 */ /* 0x000fe2000b7fe43f */
[----:B------:R-:W-:Y:S01]  /*1450*/  MOV R11, RZ ;  /* 0x000000ff000b7202 */ /* 0x000fe20000000f00 */
[----:B------:R-:W-:Y:S01]  /*1460*/  UIADD3 UR4, UR8, -0x1, URZ ;  /* 0xffffffff08047890 */ /* 0x000fe2000fffe03f */
[----:B------:R-:W-:Y:S01]  /*1470*/  IMAD.MOV.U32 R7, RZ, RZ, RZ ;  /* 0x000000ffff077224 */ /* 0x000fe200078e00ff */
[----:B------:R-:W-:Y:S01]  /*1480*/  UIADD3 UR5, UR7, -0x1, URZ ;  /* 0xffffffff07057890 */ /* 0x000fe2000fffe03f */
[----:B------:R-:W-:Y:S01]  /*1490*/  MOV R32, 0x7fffffff ;  /* 0x7fffffff00207802 */ /* 0x000fe20000000f00 */
[----:B------:R-:W-:-:S06]  /*14a0*/  IMAD.MOV.U32 R34, RZ, RZ, RZ ;  /* 0x000000ffff227224 */ /* 0x000fcc00078e00ff */
[----:B-1----:R-:W-:Y:S05]  /*14b0*/  @P1 BRA `(.L_x_8) ;  /* 0x0000000400081947 */ /* 0x002fea0003800000 */
[----:B------:R-:W-:Y:S02]  /*14c0*/  PLOP3.LUT P3, PT, PT, PT, UP0, 0x80, 0x0 ;  /* 0x000000000000781c */ /* 0x000fe40003f6f008 */
[----:B------:R-:W-:Y:S02]  /*14d0*/  IADD3 R21, P2, R17, UR16, RZ ;  /* 0x0000001011157c10 */ /* 0x000fe4000ff5e0ff */
[----:B------:R-:W-:Y:S02]  /*14e0*/  IADD3 R25, P1, R13, UR14, RZ ;  /* 0x0000000e0d197c10 */ /* 0x000fe4000ff3e0ff */
[----:B------:R-:W-:Y:S02]  /*14f0*/  LEA.HI.X.SX32 R24, R17, UR17, 0x1, P2 ;  /* 0x0000001111187c11 */ /* 0x000fe400090f0eff */
[----:B------:R-:W-:-:S05]  /*1500*/  LEA.HI.X.SX32 R26, R13, UR15, 0x1, P1 ;  /* 0x0000000f0d1a7c11 */ /* 0x000fca00088f0eff */
[----:B------:R-:W-:Y:S05]  /*1510*/  @!P3 BRA `(.L_x_9) ;  /* 0x000000000030b947 */ /* 0x000fea0003800000 */
[----:B------:R-:W-:Y:S02]  /*1520*/  ULDC UR6, c[0x0][0x8dc] ;  /* 0x0002370000067ab9 */ /* 0x000fe40000000800 */
[----:B------:R-:W-:-:S04]  /*1530*/  IADD3 R13, P1, R25, UR6, RZ ;  /* 0x00000006190d7c10 */ /* 0x000fc8000ff3e0ff */
[----:B------:R-:W-:-:S05]  /*1540*/  IADD3.X R17, RZ, R26, RZ, P1, !PT ;  /* 0x0000001aff117210 */ /* 0x000fca0000ffe4ff */
[----:B------:R-:W-:-:S04]  /*1550*/  IMAD.WIDE.U32 R4, R17, UR20, RZ ;  /* 0x0000001411047c25 */ /* 0x000fc8000f8e00ff */
[----:B------:R-:W-:-:S04]  /*1560*/  IMAD.WIDE.U32 R18, P1, R13, UR21, R4 ;  /* 0x000000150d127c25 */ /* 0x000fc8000f820004 */
[----:B------:R-:W-:Y:S01]  /*1570*/  IMAD.WIDE.U32 R4, R13, UR20, RZ ;  /* 0x000000140d047c25 */ /* 0x000fe2000f8e00ff */
[----:B------:R-:W-:-:S03]  /*1580*/  MOV R22, R19 ;  /* 0x0000001300167202 */ /* 0x000fc60000000f00 */
[----:B------:R-:W-:Y:S01]  /*1590*/  IMAD.X R23, RZ, RZ, RZ, P1 ;  /* 0x000000ffff177224 */ /* 0x000fe200008e06ff */
[----:B------:R-:W-:-:S05]  /*15a0*/  IADD3 RZ, P1, R5, R18, RZ ;  /* 0x0000001205ff7210 */ /* 0x000fca0007f3e0ff */
[----:B------:R-:W-:-:S04]  /*15b0*/  IMAD.WIDE.U32.X R4, R17, UR21, R22, P1 ;  /* 0x0000001511047c25 */ /* 0x000fc800088e0416 */
[----:B------:R-:W-:Y:S01]  /*15c0*/  IMAD.MOV.U32 R25, RZ, RZ, R4 ;  /* 0x000000ffff197224 */ /* 0x000fe200078e0004 */
[----:B------:R-:W-:-:S07]  /*15d0*/  MOV R26, R5 ;  /* 0x00000005001a7202 */ /* 0x000fce0000000f00 */
.L_x_9:
[----:B------:R-:W-:Y:S05]  /*15e0*/  @!P0 BRA `(.L_x_10) ;  /* 0x0000000000308947 */ /* 0x000fea0003800000 */
[----:B------:R-:W-:Y:S02]  /*15f0*/  ULDC UR6, c[0x0][0x8f4] ;  /* 0x00023d0000067ab9 */ /* 0x000fe40000000800 */
[----:B------:R-:W-:-:S05]  /*1600*/  IADD3 R13, P1, R21, UR6, RZ ;  /* 0x00000006150d7c10 */ /* 0x000fca000ff3e0ff */
[----:B------:R-:W-:-:S04]  /*1610*/  IMAD.X R17, RZ, RZ, R24, P1 ;  /* 0x000000ffff117224 */ /* 0x000fc800008e0618 */
[----:B------:R-:W-:-:S04]  /*1620*/  IMAD.WIDE.U32 R4, R17, UR22, RZ ;  /* 0x0000001611047c25 */ /* 0x000fc8000f8e00ff */
[----:B------:R-:W-:-:S04]  /*1630*/  IMAD.WIDE.U32 R18, P1, R13, UR23, R4 ;  /* 0x000000170d127c25 */ /* 0x000fc8000f820004 */
[----:B------:R-:W-:Y:S01]  /*1640*/  IMAD.WIDE.U32 R4, R13, UR22, RZ ;  /* 0x000000160d047c25 */ /* 0x000fe2000f8e00ff */
[----:B------:R-:W-:-:S03]  /*1650*/  IADD3.X R23, RZ, RZ, RZ, P1, !PT ;  /* 0x000000ffff177210 */ /* 0x000fc60000ffe4ff */
[----:B------:R-:W-:Y:S01]  /*1660*/  IMAD.MOV.U32 R22, RZ, RZ, R19 ;  /* 0x000000ffff167224 */ /* 0x000fe200078e0013 */
[----:B------:R-:W-:-:S05]  /*1670*/  IADD3 RZ, P1, R5, R18, RZ ;  /* 0x0000001205ff7210 */ /* 0x000fca0007f3e0ff */
[----:B------:R-:W-:-:S04]  /*1680*/  IMAD.WIDE.U32.X R4, R17, UR23, R22, P1 ;  /* 0x0000001711047c25 */ /* 0x000fc800088e0416 */
[----:B------:R-:W-:Y:S01]  /*1690*/  IMAD.MOV.U32 R24, RZ, RZ, R5 ;  /* 0x000000ffff187224 */ /* 0x000fe200078e0005 */
[----:B------:R-:W-:-:S07]  /*16a0*/  MOV R21, R4 ;  /* 0x0000000400157202 */ /* 0x000fce0000000f00 */
.L_x_10:
[----:B------:R-:W-:Y:S02]  /*16b0*/  SHF.R.U64 R4, R21, UR28, R24 ;  /* 0x0000001c15047c19 */ /* 0x000fe40008001218 */
[----:B------:R-:W-:-:S03]  /*16c0*/  SHF.R.U64 R5, R25, UR18, R26 ;  /* 0x0000001219057c19 */ /* 0x000fc6000800121a */
[----:B------:R-:W-:Y:S01]  /*16d0*/  VIADD R22, R4, UR5 ;  /* 0x0000000504167c36 */ /* 0x000fe20008000000 */
[----:B------:R-:W-:-:S04]  /*16e0*/  IADD3 R17, R5, UR4, RZ ;  /* 0x0000000405117c10 */ /* 0x000fc8000fffe0ff */
[----:B------:R-:W-:Y:S02]  /*16f0*/  IABS R18, R22 ;  /* 0x0000001600127213 */ /* 0x000fe40000000000 */
[----:B------:R-:W-:-:S03]  /*1700*/  IABS R13, R17 ;  /* 0x00000011000d7213 */ /* 0x000fc60000000000 */
[----:B------:R-:W-:-:S04]  /*1710*/  IMAD.HI.U32 R5, R18, UR19, RZ ;  /* 0x0000001312057c27 */ /* 0x000fc8000f8e00ff */
[----:B------:R-:W-:-:S04]  /*1720*/  IMAD.HI.U32 R4, R13, UR13, RZ ;  /* 0x0000000d0d047c27 */ /* 0x000fc8000f8e00ff */
[----:B------:R-:W-:Y:S02]  /*1730*/  IMAD R5, R5, UR30, R18 ;  /* 0x0000001e05057c24 */ /* 0x000fe4000f8e0212 */
[----:B------:R-:W-:Y:S01]  /*1740*/  IMAD R4, R4, UR29, R13 ;  /* 0x0000001d04047c24 */ /* 0x000fe2000f8e020d */
[----:B------:R-:W-:Y:S01]  /*1750*/  MOV R13, UR31 ;  /* 0x0000001f000d7c02 */ /* 0x000fe20008000f00 */
[----:B------:R-:W-:Y:S01]  /*1760*/  IMAD.U32 R18, RZ, RZ, UR32 ;  /* 0x00000020ff127e24 */ /* 0x000fe2000f8e00ff */
[----:B------:R-:W-:Y:S02]  /*1770*/  ISETP.LT.U32.AND P2, PT, R5, UR26, PT ;  /* 0x0000001a05007c0c */ /* 0x000fe4000bf41070 */
[----:B------:R-:W-:-:S11]  /*1780*/  ISETP.LT.U32.AND P1, PT, R4, UR27, PT ;  /* 0x0000001b04007c0c */ /* 0x000fd6000bf21070 */
[----:B------:R-:W-:Y:S01]  /*1790*/  @!P2 VIADD R5, R5, -UR26 ;  /* 0x8000001a0505ac36 */ /* 0x000fe20008000000 */
[----:B------:R-:W-:Y:S02]  /*17a0*/  ISETP.GE.AND P2, PT, R17, RZ, PT ;  /* 0x000000ff1100720c */ /* 0x000fe40003f46270 */
[----:B------:R-:W-:Y:S02]  /*17b0*/  @!P1 IADD3 R4, R4, -UR27, RZ ;  /* 0x8000001b04049c10 */ /* 0x000fe4000fffe0ff */
[----:B------:R-:W-:Y:S02]  /*17c0*/  ISETP.LT.U32.AND P4, PT, R5, UR26, PT ;  /* 0x0000001a05007c0c */ /* 0x000fe4000bf81070 */
[----:B------:R-:W-:Y:S02]  /*17d0*/  ISETP.LT.U32.AND P3, PT, R4, UR27, PT ;  /* 0x0000001b04007c0c */ /* 0x000fe4000bf61070 */
[----:B------:R-:W-:-:S09]  /*17e0*/  ISETP.GE.AND P1, PT, R22, RZ, PT ;  /* 0x000000ff1600720c */ /* 0x000fd20003f26270 */
[----:B------:R-:W-:Y:S01]  /*17f0*/  @!P4 VIADD R5, R5, -UR26 ;  /* 0x8000001a0505cc36 */ /* 0x000fe20008000000 */
[----:B------:R-:W-:Y:S02]  /*1800*/  PLOP3.LUT P4, PT, PT, PT, UP2, 0x80, 0x0 ;  /* 0x000000000000781c */ /* 0x000fe40003f8f028 */
[----:B------:R-:W-:Y:S01]  /*1810*/  @!P3 IADD3 R4, R4, -UR27, RZ ;  /* 0x8000001b0404bc10 */ /* 0x000fe2000fffe0ff */
[----:B------:R-:W-:Y:S01]  /*1820*/  @!P1 IMAD.MOV R5, RZ, RZ, -R5 ;  /* 0x000000ffff059224 */ /* 0x000fe200078e0a05 */
[----:B------:R-:W-:Y:S02]  /*1830*/  PLOP3.LUT P3, PT, PT, PT, UP4, 0x80, 0x0 ;  /* 0x000000000000781c */ /* 0x000fe40003f6f048 */
[----:B------:R-:W-:Y:S02]  /*1840*/  @!P2 IADD3 R4, -R4, RZ, RZ ;  /* 0x000000ff0404a210 */ /* 0x000fe40007ffe1ff */
[----:B------:R-:W-:Y:S02]  /*1850*/  SEL R5, R18, R5, !P4 ;  /* 0x0000000512057207 */ /* 0x000fe40006000000 */
[----:B------:R-:W-:-:S02]  /*1860*/  SEL R4, R13, R4, !P3 ;  /* 0x000000040d047207 */ /* 0x000fc40005800000 */
[----:B------:R-:W-:Y:S01]  /*1870*/  PLOP3.LUT P1, PT, PT, PT, UP3, 0x80, 0x0 ;  /* 0x000000000000781c */ /* 0x000fe20003f2f038 */
[----:B------:R-:W-:Y:S01]  /*1880*/  IMAD.IADD R5, R22, 0x1, -R5 ;  /* 0x0000000116057824 */ /* 0x000fe200078e0a05 */
[----:B------:R-:W-:-:S04]  /*1890*/  IADD3 R32, R17, -R4, RZ ;  /* 0x8000000411207210 */ /* 0x000fc80007ffe0ff */
[----:B------:R-:W-:Y:S01]  /*18a0*/  SEL R4, R5, R32, !P1 ;  /* 0x0000002005047207 */ /* 0x000fe20004800000 */
[----:B------:R-:W-:-:S03]  /*18b0*/  IMAD R32, R32, R5, RZ ;  /* 0x0000000520207224 */ /* 0x000fc600078e02ff */
[----:B------:R-:W-:Y:S02]  /*18c0*/  SHF.R.S32.HI R5, RZ, 0x1f, R4 ;  /* 0x0000001fff057819 */ /* 0x000fe40000011404 */
[----:B------:R-:W-:-:S07]  /*18d0*/  SHF.R.S32.HI R34, RZ, 0x1f, R32 ;  /* 0x0000001fff227819 */ /* 0x000fce0000011420 */
.L_x_8:
[----:B------:R-:W-:Y:S05]  /*18e0*/  BSYNC B0 ;  /* 0x0000000000007941 */ /* 0x000fea0003800000 */
.L_x_7:
[----:B------:R-:W1:Y:S01]  /*18f0*/  SHFL.UP PT, R17, R32, 0x1, RZ ;  /* 0x0420000020117989 */ /* 0x000e6200000e00ff */
[C---:B------:R-:W-:Y:S02]  /*1900*/  ISETP.NE.AND P2, PT, R20.reuse, RZ, PT ;  /* 0x000000ff1400720c */ /* 0x040fe40003f45270 */
[C---:B------:R-:W-:Y:S01]  /*1910*/  ISETP.GE.U32.AND P3, PT, R20.reuse, 0x2, PT ;  /* 0x000000021400780c */ /* 0x040fe20003f66070 */
[----:B------:R-:W2:Y:S01]  /*1920*/  SHFL.UP PT, R13, R34, 0x1, RZ ;  /* 0x04200000220d7989 */ /* 0x000ea200000e00ff */
[C---:B------:R-:W-:Y:S02]  /*1930*/  ISETP.GE.U32.AND P4, PT, R20.reuse, 0x4, PT ;  /* 0x000000041400780c */ /* 0x040fe40003f86070 */
[C---:B------:R-:W-:Y:S02]  /*1940*/  ISETP.GE.U32.AND P5, PT, R20.reuse, 0x8, PT ;  /* 0x000000081400780c */ /* 0x040fe40003fa6070 */
[----:B------:R-:W-:Y:S02]  /*1950*/  ISETP.GE.U32.AND P6, PT, R20, 0x10, PT ;  /* 0x000000101400780c */ /* 0x000fe40003fc6070 */
[----:B-1----:R-:W-:-:S02]  /*1960*/  SEL R17, R17, RZ, P2 ;  /* 0x000000ff11117207 */ /* 0x002fc40001000000 */
[----:B--2---:R-:W-:Y:S02]  /*1970*/  SEL R13, R13, RZ, P2 ;  /* 0x000000ff0d0d7207 */ /* 0x004fe40001000000 */
[----:B------:R-:W-:-:S04]  /*1980*/  IADD3 R18, P1, R17, R32, RZ ;  /* 0x0000002011127210 */ /* 0x000fc80007f3e0ff */
[----:B------:R-:W-:Y:S01]  /*1990*/  IADD3.X R22, R13, R34, RZ, P1, !PT ;  /* 0x000000220d167210 */ /* 0x000fe20000ffe4ff */
[----:B------:R-:W1:Y:S04]  /*19a0*/  SHFL.UP PT, R17, R18, 0x2, RZ ;  /* 0x0440000012117989 */ /* 0x000e6800000e00ff */
[----:B------:R-:W2:Y:S01]  /*19b0*/  SHFL.UP PT, R13, R22, 0x2, RZ ;  /* 0x04400000160d7989 */ /* 0x000ea200000e00ff */
[----:B-1----:R-:W-:-:S04]  /*19c0*/  SEL R17, R17, RZ, P3 ;  /* 0x000000ff11117207 */ /* 0x002fc80001800000 */
[----:B------:R-:W-:Y:S02]  /*19d0*/  IADD3 R24, P1, R17, R18, RZ ;  /* 0x0000001211187210 */ /* 0x000fe40007f3e0ff */
[----:B--2---:R-:W-:-:S03]  /*19e0*/  SEL R13, R13, RZ, P3 ;  /* 0x000000ff0d0d7207 */ /* 0x004fc60001800000 */
[----:B------:R-:W1:Y:S02]  /*19f0*/  SHFL.UP PT, R17, R24, 0x4, RZ ;  /* 0x0480000018117989 */ /* 0x000e6400000e00ff */
[----:B------:R-:W-:-:S05]  /*1a00*/  IMAD.X R26, R13, 0x1, R22, P1 ;  /* 0x000000010d1a7824 */ /* 0x000fca00008e0616 */
[----:B------:R-:W2:Y:S01]  /*1a10*/  SHFL.UP PT, R13, R26, 0x4, RZ ;  /* 0x048000001a0d7989 */ /* 0x000ea200000e00ff */
[----:B-1----:R-:W-:-:S04]  /*1a20*/  SEL R17, R17, RZ, P4 ;  /* 0x000000ff11117207 */ /* 0x002fc80002000000 */
[----:B------:R-:W-:Y:S02]  /*1a30*/  IADD3 R18, P1, R17, R24, RZ ;  /* 0x0000001811127210 */ /* 0x000fe40007f3e0ff */
[----:B--2---:R-:W-:-:S03]  /*1a40*/  SEL R13, R13, RZ, P4 ;  /* 0x000000ff0d0d7207 */ /* 0x004fc60002000000 */
[----:B------:R-:W1:Y:S01]  /*1a50*/  SHFL.UP PT, R17, R18, 0x8, RZ ;  /* 0x0500000012117989 */ /* 0x000e6200000e00ff */
[----:B------:R-:W-:-:S05]  /*1a60*/  IADD3.X R22, R13, R26, RZ, P1, !PT ;  /* 0x0000001a0d167210 */ /* 0x000fca0000ffe4ff */
        /* <DEDUP_REMOVED lines=9> */
[----:B--2---:R-:W-:-:S04]  /*1b00*/  SEL R13, R13, RZ, P6 ;  /* 0x000000ff0d0d7207 */ /* 0x004fc80003000000 */
[----:B------:R-:W-:Y:S02]  /*1b10*/  IADD3.X R22, R13, R26, RZ, P1, !PT ;  /* 0x0000001a0d167210 */ /* 0x000fe40000ffe4ff */
[----:B------:R-:W-:-:S04]  /*1b20*/  ISETP.GT.U32.AND P1, PT, R18, UR10, PT ;  /* 0x0000000a12007c0c */ /* 0x000fc8000bf24070 */
[----:B------:R-:W-:-:S13]  /*1b30*/  ISETP.GT.U32.AND.EX P1, PT, R22, UR9, PT, P1 ;  /* 0x0000000916007c0c */ /* 0x000fda000bf24110 */
[----:B------:R-:W-:-:S04]  /*1b40*/  VOTE.ANY R17, PT, P1 ;  /* 0x0000000000117806 */ /* 0x000fc800008e0100 */
[----:B------:R-:W-:-:S13]  /*1b50*/  ISETP.NE.AND P1, PT, R17, RZ, PT ;  /* 0x000000ff1100720c */ /* 0x000fda0003f25270 */
[----:B------:R-:W-:Y:S05]  /*1b60*/  @P1 BRA `(.L_x_11) ;  /* 0x00000008006c1947 */ /* 0x000fea0003800000 */
[----:B------:R-:W1:Y:S01]  /*1b70*/  LDC R3, c[0x0][0x910] ;  /* 0x00024400ff037b82 */ /* 0x000e620000000800 */
[----:B------:R-:W-:Y:S01]  /*1b80*/  IMAD.MOV.U32 R21, RZ, RZ, R18 ;  /* 0x000000ffff157224 */ /* 0x000fe200078e0012 */
[----:B------:R-:W-:Y:S01]  /*1b90*/  MOV R23, R22 ;  /* 0x0000001600177202 */ /* 0x000fe20000000f00 */
[----:B------:R-:W-:Y:S01]  /*1ba0*/  ULDC UR13, c[0x0][0x8f4] ;  /* 0x00023d00000d7ab9 */ /* 0x000fe20000000800 */
[----:B------:R-:W-:Y:S01]  /*1bb0*/  ULDC UR6, c[0x0][0x8dc] ;  /* 0x0002370000067ab9 */ /* 0x000fe20000000800 */
[----:B------:R-:W-:Y:S01]  /*1bc0*/  ULDC UR22, c[0x0][0x8d8] ;  /* 0x0002360000167ab9 */ /* 0x000fe20000000800 */
[----:B------:R-:W-:Y:S01]  /*1bd0*/  ULDC UR23, c[0x0][0x8f0] ;  /* 0x00023c0000177ab9 */ /* 0x000fe20000000800 */
[----:B------:R-:W-:Y:S01]  /*1be0*/  ULDC.64 UR18, c[0x0][0x8d0] ;  /* 0x0002340000127ab9 */ /* 0x000fe20000000a00 */
[----:B------:R-:W-:-:S05]  /*1bf0*/  ULDC.64 UR20, c[0x0][0x8e8] ;  /* 0x00023a0000147ab9 */ /* 0x000fca0000000a00 */
.L_x_16:
[----:B------:R-:W-:Y:S01]  /*1c00*/  IMAD.MOV.U32 R6, RZ, RZ, R12 ;  /* 0x000000ffff067224 */ /* 0x000fe200078e000c */
[----:B------:R-:W-:Y:S01]  /*1c10*/  IADD3 R12, R12, 0x20, RZ ;  /* 0x000000200c0c7810 */ /* 0x000fe20007ffe0ff */
[----:B-----5:R-:W-:Y:S01]  /*1c20*/  IMAD.MOV.U32 R17, RZ, RZ, R0 ;  /* 0x000000ffff117224 */ /* 0x020fe200078e0000 */
[----:B------:R-:W-:Y:S02]  /*1c30*/  MOV R13, R8 ;  /* 0x00000008000d7202 */ /* 0x000fe40000000f00 */
[----:B-1----:R-:W-:-:S13]  /*1c40*/  ISETP.GE.AND P1, PT, R12, R3, PT ;  /* 0x000000030c00720c */ /* 0x002fda0003f26270 */
[----:B------:R-:W1:Y:S01]  /*1c50*/  @!P1 LDC.64 R18, c[0x0][0x918] ;  /* 0x00024600ff129b82 */ /* 0x000e620000000a00 */
[----:B------:R-:W-:Y:S01]  /*1c60*/  @!P1 VIADD R7, R6, 0x20 ;  /* 0x0000002006079836 */ /* 0x000fe20000000000 */
[----:B------:R2:W3:Y:S01]  /*1c70*/  SHFL.IDX PT, R11, R21, 0x1f, 0x1f ;  /* 0x03e01f00150b7f89 */ /* 0x0004e200000e0000 */
[----:B------:R-:W-:Y:S02]  /*1c80*/  BSSY B0, `(.L_x_12) ;  /* 0x0000064000007945 */ /* 0x000fe40003800000 */
[----:B-1----:R-:W-:-:S05]  /*1c90*/  @!P1 IMAD.WIDE R18, R7, 0xc, R18 ;  /* 0x0000000c07129825 */ /* 0x002fca00078e0212 */
[----:B------:R2:W5:Y:S04]  /*1ca0*/  @!P1 LDG.E R8, desc[UR56][R18.64] ;  /* 0x0000003812089981 */ /* 0x000568000c1e1900 */
[----:B------:R2:W5:Y:S01]  /*1cb0*/  @!P1 LDG.E R0, desc[UR56][R18.64+0x4] ;  /* 0x0000043812009981 */ /* 0x000562000c1e1900 */
[----:B------:R-:W-:Y:S01]  /*1cc0*/  ISETP.GE.AND P1, PT, R6, R3, PT ;  /* 0x000000030600720c */ /* 0x000fe20003f26270 */
[----:B------:R-:W-:Y:S01]  /*1cd0*/  IMAD.MOV.U32 R34, RZ, RZ, RZ ;  /* 0x000000ffff227224 */ /* 0x000fe200078e00ff */
[----:B------:R-:W-:Y:S01]  /*1ce0*/  MOV R32, 0x7fffffff ;  /* 0x7fffffff00207802 */ /* 0x000fe20000000f00 */
[----:B------:R2:W1:Y:S10]  /*1cf0*/  SHFL.IDX PT, R7, R23, 0x1f, 0x1f ;  /* 0x03e01f0017077f89 */ /* 0x00047400000e0000 */
[----:B--23--:R-:W-:Y:S05]  /*1d00*/  @P1 BRA `(.L_x_13) ;  /* 0x00000004006c1947 */ /* 0x00cfea0003800000 */
[----:B------:R-:W-:Y:S02]  /*1d10*/  IABS R28, R9 ;  /* 0x00000009001c7213 */ /* 0x000fe40000000000 */
[C---:B------:R-:W-:Y:S02]  /*1d20*/  IADD3 R21, P1, R13.reuse, UR14, RZ ;  /* 0x0000000e0d157c10 */ /* 0x040fe4000ff3e0ff */
[----:B------:R-:W2:Y:S02]  /*1d30*/  I2F.RP R4, R28 ;  /* 0x0000001c00047306 */ /* 0x000ea40000209400 */
[----:B------:R-:W-:Y:S02]  /*1d40*/  LEA.HI.X.SX32 R26, R13, UR15, 0x1, P1 ;  /* 0x0000000f0d1a7c11 */ /* 0x000fe400088f0eff */
[----:B------:R-:W-:-:S04]  /*1d50*/  IADD3 R13, P1, R17, UR16, RZ ;  /* 0x00000010110d7c10 */ /* 0x000fc8000ff3e0ff */
[----:B------:R-:W-:Y:S02]  /*1d60*/  LEA.HI.X.SX32 R24, R17, UR17, 0x1, P1 ;  /* 0x0000001111187c11 */ /* 0x000fe400088f0eff */
[----:B------:R-:W-:Y:S01]  /*1d70*/  PLOP3.LUT P1, PT, PT, PT, UP0, 0x80, 0x0 ;  /* 0x000000000000781c */ /* 0x000fe20003f2f008 */
[----:B--2---:R-:W2:Y:S02]  /*1d80*/  MUFU.RCP R4, R4 ;  /* 0x0000000400047308 */ /* 0x004ea40000001000 */
[----:B--2---:R-:W-:-:S06]  /*1d90*/  IADD3 R5, R4, 0xffffffe, RZ ;  /* 0x0ffffffe04057810 */ /* 0x004fcc0007ffe0ff */
[----:B------:R-:W2:Y:S02]  /*1da0*/  F2I.FTZ.U32.TRUNC.NTZ R25, R5 ;  /* 0x0000000500197305 */ /* 0x000ea4000021f000 */
[----:B--2---:R-:W-:Y:S02]  /*1db0*/  IMAD.MOV R27, RZ, RZ, -R25 ;  /* 0x000000ffff1b7224 */ /* 0x004fe400078e0a19 */
[----:B------:R-:W-:Y:S05]  /*1dc0*/  @!P1 BRA `(.L_x_14) ;  /* 0x00000000002c9947 */ /* 0x000fea0003800000 */
        /* <DEDUP_REMOVED lines=11> */
.L_x_14:
[----:B------:R-:W-:Y:S05]  /*1e80*/  @!P0 BRA `(.L_x_15) ;  /* 0x00000000002c8947 */ /* 0x000fea0003800000 */
        /* <DEDUP_REMOVED lines=11> */
.L_x_15:
[----:B------:R-:W-:Y:S02]  /*1f40*/  SHF.R.U64 R13, R13, UR23, R24 ;  /* 0x000000170d0d7c19 */ /* 0x000fe40008001218 */
[----:B------:R-:W-:Y:S02]  /*1f50*/  MOV R5, R27 ;  /* 0x0000001b00057202 */ /* 0x000fe40000000f00 */
[----:B------:R-:W-:Y:S01]  /*1f60*/  IABS R4, R9 ;  /* 0x0000000900047213 */ /* 0x000fe20000000000 */
[----:B------:R-:W-:Y:S01]  /*1f70*/  VIADD R17, R13, UR5 ;  /* 0x000000050d117c36 */ /* 0x000fe20008000000 */
[----:B------:R-:W-:Y:S01]  /*1f80*/  IABS R22, R10 ;  /* 0x0000000a00167213 */ /* 0x000fe20000000000 */
[----:B------:R-:W-:Y:S01]  /*1f90*/  IMAD R13, R5, R28, RZ ;  /* 0x0000001c050d7224 */ /* 0x000fe200078e02ff */
[----:B------:R-:W-:Y:S01]  /*1fa0*/  IADD3 R19, RZ, -R4, RZ ;  /* 0x80000004ff137210 */ /* 0x000fe20007ffe0ff */
[----:B------:R-:W-:Y:S01]  /*1fb0*/  IMAD.MOV.U32 R4, RZ, RZ, RZ ;  /* 0x000000ffff047224 */ /* 0x000fe200078e00ff */
[----:B------:R-:W-:-:S02]  /*1fc0*/  MOV R5, R25 ;  /* 0x0000001900057202 */ /* 0x000fc40000000f00 */
[----:B------:R-:W-:Y:S02]  /*1fd0*/  IABS R18, R17 ;  /* 0x0000001100127213 */ /* 0x000fe40000000000 */
[----:B------:R-:W-:Y:S01]  /*1fe0*/  SHF.R.U64 R21, R21, UR22, R26 ;  /* 0x0000001615157c19 */ /* 0x000fe2000800121a */
[----:B------:R-:W-:Y:S01]  /*1ff0*/  IMAD.HI.U32 R4, R25, R13, R4 ;  /* 0x0000000d19047227 */ /* 0x000fe200078e0004 */
[----:B------:R-:W-:Y:S02]  /*2000*/  MOV R5, R19 ;  /* 0x0000001300057202 */ /* 0x000fe40000000f00 */
[----:B------:R-:W2:Y:S01]  /*2010*/  I2F.RP R19, R22 ;  /* 0x0000001600137306 */ /* 0x000ea20000209400 */
[----:B------:R-:W-:Y:S01]  /*2020*/  IMAD.MOV.U32 R13, RZ, RZ, R18 ;  /* 0x000000ffff0d7224 */ /* 0x000fe200078e0012 */
[----:B------:R-:W-:Y:S02]  /*2030*/  IADD3 R18, R21, UR4, RZ ;  /* 0x0000000415127c10 */ /* 0x000fe4000fffe0ff */
[----:B------:R-:W-:Y:S01]  /*2040*/  IABS R25, R10 ;  /* 0x0000000a00197213 */ /* 0x000fe20000000000 */
[----:B------:R-:W-:-:S04]  /*2050*/  IMAD.HI.U32 R4, R4, R13, RZ ;  /* 0x0000000d04047227 */ /* 0x000fc800078e00ff */
[----:B------:R-:W-:-:S05]  /*2060*/  IMAD R13, R4, R5, R13 ;  /* 0x00000005040d7224 */ /* 0x000fca00078e020d */
[----:B------:R-:W-:Y:S01]  /*2070*/  ISETP.GT.U32.AND P1, PT, R28, R13, PT ;  /* 0x0000000d1c00720c */ /* 0x000fe20003f24070 */
[----:B--2---:R-:W2:-:S12]  /*2080*/  MUFU.RCP R19, R19 ;  /* 0x0000001300137308 */ /* 0x004e980000001000 */
[----:B------:R-:W-:Y:S01]  /*2090*/  @!P1 IMAD.IADD R13, R13, 0x1, -R28 ;  /* 0x000000010d0d9824 */ /* 0x000fe200078e0a1c */
[----:B--2---:R-:W-:Y:S02]  /*20a0*/  IADD3 R4, R19, 0xffffffe, RZ ;  /* 0x0ffffffe13047810 */ /* 0x004fe40007ffe0ff */
[----:B------:R-:W-:Y:S02]  /*20b0*/  IADD3 R19, RZ, -R25, RZ ;  /* 0x80000019ff137210 */ /* 0x000fe40007ffe0ff */
[----:B------:R2:W3:Y:S02]  /*20c0*/  F2I.FTZ.U32.TRUNC.NTZ R5, R4 ;  /* 0x0000000400057305 */ /* 0x0004e4000021f000 */
[----:B--2---:R-:W-:Y:S02]  /*20d0*/  IMAD.MOV.U32 R4, RZ, RZ, RZ ;  /* 0x000000ffff047224 */ /* 0x004fe400078e00ff */
[----:B---3--:R-:W-:-:S04]  /*20e0*/  IMAD.MOV R23, RZ, RZ, -R5 ;  /* 0x000000ffff177224 */ /* 0x008fc800078e0a05 */
[----:B------:R-:W-:Y:S01]  /*20f0*/  IMAD R21, R23, R22, RZ ;  /* 0x0000001617157224 */ /* 0x000fe200078e02ff */
[----:B------:R-:W-:-:S03]  /*2100*/  IABS R23, R18 ;  /* 0x0000001200177213 */ /* 0x000fc60000000000 */
[----:B------:R-:W-:-:S04]  /*2110*/  IMAD.HI.U32 R24, R5, R21, R4 ;  /* 0x0000001505187227 */ /* 0x000fc800078e0004 */
[----:B------:R-:W-:-:S04]  /*2120*/  IMAD.MOV.U32 R5, RZ, RZ, R23 ;  /* 0x000000ffff057224 */ /* 0x000fc800078e0017 */
[----:B------:R-:W-:-:S04]  /*2130*/  IMAD.HI.U32 R4, R24, R5, RZ ;  /* 0x0000000518047227 */ /* 0x000fc800078e00ff */
[----:B------:R-:W-:-:S05]  /*2140*/  IMAD R5, R4, R19, R5 ;  /* 0x0000001304057224 */ /* 0x000fca00078e0205 */
[----:B------:R-:W-:-:S13]  /*2150*/  ISETP.GT.U32.AND P1, PT, R22, R5, PT ;  /* 0x000000051600720c */ /* 0x000fda0003f24070 */
[----:B------:R-:W-:Y:S02]  /*2160*/  @!P1 IADD3 R5, R5, -R22, RZ ;  /* 0x8000001605059210 */ /* 0x000fe40007ffe0ff */
[----:B------:R-:W-:-:S13]  /*2170*/  ISETP.GT.U32.AND P1, PT, R28, R13, PT ;  /* 0x0000000d1c00720c */ /* 0x000fda0003f24070 */
[----:B------:R-:W-:Y:S01]  /*2180*/  @!P1 IMAD.IADD R13, R13, 0x1, -R28 ;  /* 0x000000010d0d9824 */ /* 0x000fe200078e0a1c */
[----:B------:R-:W-:-:S03]  /*2190*/  ISETP.GT.U32.AND P1, PT, R22, R5, PT ;  /* 0x000000051600720c */ /* 0x000fc60003f24070 */
[----:B------:R-:W-:-:S10]  /*21a0*/  IMAD.MOV.U32 R4, RZ, RZ, R13 ;  /* 0x000000ffff047224 */ /* 0x000fd400078e000d */
[----:B------:R-:W-:Y:S02]  /*21b0*/  @!P1 IADD3 R5, R5, -R22, RZ ;  /* 0x8000001605059210 */ /* 0x000fe40007ffe0ff */
[----:B------:R-:W-:-:S13]  /*21c0*/  ISETP.GE.AND P1, PT, R17, RZ, PT ;  /* 0x000000ff1100720c */ /* 0x000fda0003f26270 */
[----:B------:R-:W-:Y:S02]  /*21d0*/  @!P1 IADD3 R4, -R4, RZ, RZ ;  /* 0x000000ff04049210 */ /* 0x000fe40007ffe1ff */
[----:B------:R-:W-:-:S13]  /*21e0*/  ISETP.GE.AND P1, PT, R18, RZ, PT ;  /* 0x000000ff1200720c */ /* 0x000fda0003f26270 */
[----:B------:R-:W-:Y:S01]  /*21f0*/  @!P1 IMAD.MOV R5, RZ, RZ, -R5 ;  /* 0x000000ffff059224 */ /* 0x000fe200078e0a05 */
[----:B------:R-:W-:-:S13]  /*2200*/  ISETP.NE.AND P1, PT, RZ, UR7, PT ;  /* 0x00000007ff007c0c */ /* 0x000fda000bf25270 */
[----:B------:R-:W-:Y:S02]  /*2210*/  @!P1 LOP3.LUT R4, RZ, UR7, RZ, 0x33, !PT ;  /* 0x00000007ff049c12 */ /* 0x000fe4000f8e33ff */
[----:B------:R-:W-:Y:S02]  /*2220*/  ISETP.NE.AND P1, PT, RZ, UR8, PT ;  /* 0x00000008ff007c0c */ /* 0x000fe4000bf25270 */
[----:B------:R-:W-:-:S11]  /*2230*/  IADD3 R4, -R4, R17, RZ ;  /* 0x0000001104047210 */ /* 0x000fd60007ffe1ff */
[----:B------:R-:W-:Y:S02]  /*2240*/  @!P1 LOP3.LUT R5, RZ, UR8, RZ, 0x33, !PT ;  /* 0x00000008ff059c12 */ /* 0x000fe4000f8e33ff */
[----:B------:R-:W-:-:S03]  /*2250*/  PLOP3.LUT P1, PT, PT, PT, UP3, 0x80, 0x0 ;  /* 0x000000000000781c */ /* 0x000fc60003f2f038 */
[----:B------:R-:W-:-:S04]  /*2260*/  IMAD.IADD R5, R18, 0x1, -R5 ;  /* 0x0000000112057824 */ /* 0x000fc800078e0a05 */
[CC--:B------:R-:W-:Y:S01]  /*2270*/  IMAD R32, R4.reuse, R5.reuse, RZ ;  /* 0x0000000504207224 */ /* 0x0c0fe200078e02ff */
[----:B------:R-:W-:-:S04]  /*2280*/  SEL R13, R4, R5, !P1 ;  /* 0x00000005040d7207 */ /* 0x000fc80004800000 */
[----:B------:R-:W-:Y:S02]  /*2290*/  SHF.R.S32.HI R5, RZ, 0x1f, R13 ;  /* 0x0000001fff057819 */ /* 0x000fe4000001140d */
[----:B------:R-:W-:Y:S02]  /*22a0*/  SHF.R.S32.HI R34, RZ, 0x1f, R32 ;  /* 0x0000001fff227819 */ /* 0x000fe40000011420 */
[----:B------:R-:W-:-:S07]  /*22b0*/  MOV R4, R13 ;  /* 0x0000000d00047202 */ /* 0x000fce0000000f00 */
.L_x_13:
[----:B------:R-:W-:Y:S05]  /*22c0*/  BSYNC B0 ;  /* 0x0000000000007941 */ /* 0x000fea0003800000 */
.L_x_12:
[----:B------:R-:W2:Y:S04]  /*22d0*/  SHFL.UP PT, R17, R32, 0x1, RZ ;  /* 0x0420000020117989 */ /* 0x000ea800000e00ff */
[----:B------:R-:W3:Y:S01]  /*22e0*/  SHFL.UP PT, R13, R34, 0x1, RZ ;  /* 0x04200000220d7989 */ /* 0x000ee200000e00ff */
[----:B--2---:R-:W-:Y:S02]  /*22f0*/  SEL R17, R17, RZ, P2 ;  /* 0x000000ff11117207 */ /* 0x004fe40001000000 */
[----:B---3--:R-:W-:Y:S02]  /*2300*/  SEL R13, R13, RZ, P2 ;  /* 0x000000ff0d0d7207 */ /* 0x008fe40001000000 */
[----:B------:R-:W-:-:S05]  /*2310*/  IADD3 R24, P1, R17, R32, RZ ;  /* 0x0000002011187210 */ /* 0x000fca0007f3e0ff */
[----:B------:R-:W-:Y:S01]  /*2320*/  IMAD.X R26, R13, 0x1, R34, P1 ;  /* 0x000000010d1a7824 */ /* 0x000fe200008e0622 */
[----:B------:R-:W2:Y:S04]  /*2330*/  SHFL.UP PT, R17, R24, 0x2, RZ ;  /* 0x0440000018117989 */ /* 0x000ea800000e00ff */
[----:B------:R-:W3:Y:S01]  /*2340*/  SHFL.UP PT, R13, R26, 0x2, RZ ;  /* 0x044000001a0d7989 */ /* 0x000ee200000e00ff */
[----:B--2---:R-:W-:Y:S02]  /*2350*/  SEL R17, R17, RZ, P3 ;  /* 0x000000ff11117207 */ /* 0x004fe40001800000 */
[----:B---3--:R-:W-:Y:S02]  /*2360*/  SEL R13, R13, RZ, P3 ;  /* 0x000000ff0d0d7207 */ /* 0x008fe40001800000 */
[----:B------:R-:W-:-:S04]  /*2370*/  IADD3 R18, P1, R17, R24, RZ ;  /* 0x0000001811127210 */ /* 0x000fc80007f3e0ff */
[----:B------:R-:W-:Y:S01]  /*2380*/  IADD3.X R30, R13, R26, RZ, P1, !PT ;  /* 0x0000001a0d1e7210 */ /* 0x000fe20000ffe4ff */
        /* <DEDUP_REMOVED lines=18> */
[----:B------:R-:W-:-:S04]  /*24b0*/  IADD3 R21, P1, R18, R11, RZ ;  /* 0x0000000b12157210 */ /* 0x000fc80007f3e0ff */
[----:B-1----:R-:W-:Y:S02]  /*24c0*/  IADD3.X R23, R22, R7, RZ, P1, !PT ;  /* 0x0000000716177210 */ /* 0x002fe40000ffe4ff */
[----:B------:R-:W-:-:S04]  /*24d0*/  ISETP.GT.U32.AND P1, PT, R21, UR10, PT ;  /* 0x0000000a15007c0c */ /* 0x000fc8000bf24070 */
[----:B------:R-:W-:-:S13]  /*24e0*/  ISETP.GT.U32.AND.EX P1, PT, R23, UR9, PT, P1 ;  /* 0x0000000917007c0c */ /* 0x000fda000bf24110 */
[----:B------:R-:W-:-:S04]  /*24f0*/  VOTE.ANY R17, PT, P1 ;  /* 0x0000000000117806 */ /* 0x000fc800008e0100 */
[----:B------:R-:W-:-:S13]  /*2500*/  ISETP.NE.AND P1, PT, R17, RZ, PT ;  /* 0x000000ff1100720c */ /* 0x000fda0003f25270 */
[----:B------:R-:W-:Y:S05]  /*2510*/  @!P1 BRA `(.L_x_16) ;  /* 0xfffffff400b89947 */ /* 0x000fea000383ffff */
.L_x_11:
[----:B------:R-:W1:Y:S08]  /*2520*/  BREV R17, R17 ;  /* 0x0000001100117301 */ /* 0x000e700000000000 */
[----:B-1----:R-:W1:Y:S02]  /*2530*/  FLO.U32.SH R19, R17 ;  /* 0x0000001100137300 */ /* 0x002e6400000e0400 */
[----:B-1----:R-:W1:Y:S02]  /*2540*/  SHFL.IDX PT, R6, R6, R19, 0x1f ;  /* 0x00001f1306067589 */ /* 0x002e6400000e0000 */
[----:B-1----:R-:W-:-:S13]  /*2550*/  R2UR UR6, R6 ;  /* 0x00000000060672ca */ /* 0x002fda00000e0000 */
[----:B------:R-:W-:-:S05]  /*2560*/  VIADD R21, R20, UR6 ;  /* 0x0000000614157c36 */ /* 0x000fca0008000000 */
[----:B------:R-:W-:-:S13]  /*2570*/  ISETP.GE.AND P1, PT, R21, R3, PT ;  /* 0x000000031500720c */ /* 0x000fda0003f26270 */
[----:B------:R-:W1:Y:S02]  /*2580*/  @!P1 LDC.64 R12, c[0x0][0x918] ;  /* 0x00024600ff0c9b82 */ /* 0x000e640000000a00 */
[----:B-1----:R-:W-:-:S05]  /*2590*/  @!P1 IMAD.WIDE R12, R21, 0xc, R12 ;  /* 0x0000000c150c9825 */ /* 0x002fca00078e020c */
[----:B-----5:R1:W5:Y:S04]  /*25a0*/  @!P1 LDG.E R8, desc[UR56][R12.64] ;  /* 0x000000380c089981 */ /* 0x020368000c1e1900 */
[----:B------:R1:W5:Y:S01]  /*25b0*/  @!P1 LDG.E R0, desc[UR56][R12.64+0x4] ;  /* 0x000004380c009981 */ /* 0x000362000c1e1900 */
[----:B------:R-:W-:-:S03]  /*25c0*/  IADD3 R18, P1, P2, R18, R11, -R32 ;  /* 0x0000000b12127210 */ /* 0x000fc60007a3e820 */
[----:B------:R-:W-:Y:S01]  /*25d0*/  SHFL.IDX PT, R6, R32, R19, 0x1f ;  /* 0x00001f1320067589 */ /* 0x000fe200000e0000 */
[----:B------:R-:W-:-:S03]  /*25e0*/  IADD3.X R22, R22, R7, ~R34, P1, P2 ;  /* 0x0000000716167210 */ /* 0x000fc60000fe4c22 */
[----:B------:R-:W2:Y:S04]  /*25f0*/  SHFL.IDX PT, R18, R18, R19, 0x1f ;  /* 0x00001f1312127589 */ /* 0x000ea800000e0000 */
[----:B------:R-:W3:Y:S04]  /*2600*/  SHFL.IDX PT, R22, R22, R19, 0x1f ;  /* 0x00001f1316167589 */ /* 0x000ee800000e0000 */
[----:B------:R1:W4:Y:S04]  /*2610*/  SHFL.IDX PT, R7, R34, R19, 0x1f ;  /* 0x00001f1322077589 */ /* 0x00032800000e0000 */
[----:B------:R1:W1:Y:S04]  /*2620*/  SHFL.IDX PT, R5, R5, R19, 0x1f ;  /* 0x00001f1305057589 */ /* 0x00026800000e0000 */
[----:B------:R1:W1:Y:S01]  /*2630*/  SHFL.IDX PT, R4, R4, R19, 0x1f ;  /* 0x00001f1304047589 */ /* 0x00026200000e0000 */
[----:B--2---:R-:W-:-:S02]  /*2640*/  R2UR UR5, R18 ;  /* 0x00000000120572ca */ /* 0x004fc400000e0000 */
[----:B---3--:R-:W-:-:S15]  /*2650*/  R2UR UR4, R22 ;  /* 0x00000000160472ca */ /* 0x008fde00000e0000 */
.L_x_6:
[----:B------:R-:W-:Y:S01]  /*2660*/  ISETP.LE.AND P1, PT, R3, UR6, PT ;  /* 0x0000000603007c0c */ /* 0x000fe2000bf23270 */
[----:B------:R-:W-:Y:S01]  /*2670*/  IMAD.MOV.U32 R18, RZ, RZ, -0x1 ;  /* 0xffffffffff127424 */ /* 0x000fe200078e00ff */
[----:B------:R-:W-:-:S11]  /*2680*/  MOV R17, 0xffffffff ;  /* 0xffffffff00117802 */ /* 0x000fd60000000f00 */
[----:B------:R-:W-:Y:S05]  /*2690*/  @P1 BRA `(.L_x_5) ;  /* 0x0000000400041947 */ /* 0x000fea0003800000 */
[----:B------:R-:W-:Y:S01]  /*26a0*/  UIADD3 UR15, UP2, -UR5, UR10, URZ ;  /* 0x0000000a050f7290 */ /* 0x000fe2000ff5e13f */
[----:B------:R-:W2:Y:S01]  /*26b0*/  S2UR UR18, SR_CTAID.Y ;  /* 0x00000000001279c3 */ /* 0x000ea20000002600 */
[----:B------:R-:W-:Y:S01]  /*26c0*/  ULDC UR17, c[0x0][0x8c0] ;  /* 0x0002300000117ab9 */ /* 0x000fe20000000800 */
[----:B------:R-:W-:Y:S01]  /*26d0*/  ULDC UR20, c[0x0][0x8b0] ;  /* 0x00022c0000147ab9 */ /* 0x000fe20000000800 */
[----:B------:R-:W-:Y:S01]  /*26e0*/  UIADD3.X UR11, ~UR4, UR9, URZ, UP2, !UPT ;  /* 0x00000009040b7290 */ /* 0x000fe200097fe53f */
[--C-:B-1----:R-:W-:Y:S01]  /*26f0*/  SHF.R.U32.HI R23, RZ, UR20, R5.reuse ;  /* 0x00000014ff177c19 */ /* 0x102fe20008011605 */
[----:B------:R-:W-:Y:S01]  /*2700*/  ULDC UR19, c[0x0][0x904] ;  /* 0x0002410000137ab9 */ /* 0x000fe20000000800 */
[----:B------:R-:W-:Y:S01]  /*2710*/  ULDC UR13, c[0x0][0x8a8] ;  /* 0x00022a00000d7ab9 */ /* 0x000fe20000000800 */
[----:B------:R-:W-:Y:S01]  /*2720*/  USHF.R.U32.HI UR16, URZ, UR17, UR11 ;  /* 0x000000113f107299 */ /* 0x000fe2000801160b */
[----:B------:R-:W-:Y:S01]  /*2730*/  SHF.R.U64 R24, R4, UR20, R5 ;  /* 0x0000001404187c19 */ /* 0x000fe20008001205 */
[----:B------:R-:W-:-:S02]  /*2740*/  USHF.R.U64 UR15, UR15, UR17, UR11 ;  /* 0x000000110f0f7299 */ /* 0x000fc4000800120b */
[----:B------:R-:W-:Y:S02]  /*2750*/  USHF.R.U32.HI UR14, URZ, UR20, UR16 ;  /* 0x000000143f0e7299 */ /* 0x000fe40008011610 */
[----:B------:R-:W-:Y:S02]  /*2760*/  UIADD3 UR13, UR13, -0x1, URZ ;  /* 0xffffffff0d0d7890 */ /* 0x000fe4000fffe03f */
[----:B------:R-:W-:Y:S02]  /*2770*/  USHF.R.U32.HI UR21, URZ, UR19, UR14 ;  /* 0x000000133f157299 */ /* 0x000fe4000801160e */
[----:B------:R-:W-:Y:S02]  /*2780*/  USHF.R.U64 UR16, UR15, UR20, UR16 ;  /* 0x000000140f107299 */ /* 0x000fe40008001210 */
[----:B------:R-:W-:Y:S02]  /*2790*/  ULOP3.LUT UR15, UR15, UR13, URZ, 0xc0, !UPT ;  /* 0x0000000d0f0f7292 */ /* 0x000fe4000f8ec03f */
[----:B------:R-:W-:Y:S01]  /*27a0*/  LOP3.LUT R3, R23, UR21, RZ, 0xfc, !PT ;  /* 0x0000001517037c12 */ /* 0x000fe2000f8efcff */
[----:B------:R-:W-:-:S02]  /*27b0*/  USHF.R.U64 UR14, UR16, UR19, UR14 ;  /* 0x00000013100e7299 */ /* 0x000fc4000800120e */
[----:B--2---:R-:W-:Y:S01]  /*27c0*/  USEL UR11, UR40, UR18, !UP3 ;  /* 0x00000012280b7287 */ /* 0x004fe2000d800000 */
[----:B------:R-:W-:-:S13]  /*27d0*/  ISETP.NE.U32.AND P1, PT, R3, RZ, PT ;  /* 0x000000ff0300720c */ /* 0x000fda0003f25070 */
[----:B------:R-:W-:Y:S05]  /*27e0*/  @!P1 BRA `(.L_x_17) ;  /* 0x0000000000149947 */ /* 0x000fea0003800000 */
[----:B------:R-:W-:-:S07]  /*27f0*/  MOV R12, 0x2810 ;  /* 0x00002810000c7802 */ /* 0x000fce0000000f00 */
[----:B----45:R-:W-:Y:S05]  /*2800*/  CALL.REL.NOINC `($__internal_0_$__cuda_sm20_div_u64) ;  /* 0x0000019000307944 */ /* 0x030fea0003c00000 */
[----:B------:R-:W-:-:S05]  /*2810*/  IADD3 R13, -R3, RZ, RZ ;  /* 0x000000ff030d7210 */ /* 0x000fca0007ffe1ff */
[----:B------:R-:W-:Y:S01]  /*2820*/  IMAD R13, R24, R13, UR14 ;  /* 0x0000000e180d7e24 */ /* 0x000fe2000f8e020d */
[----:B------:R-:W-:Y:S06]  /*2830*/  BRA `(.L_x_18) ;  /* 0x0000000000507947 */ /* 0x000fec0003800000 */
.L_x_17:
[----:B------:R-:W1:Y:S01]  /*2840*/  I2F.U32.RP R3, R24 ;  /* 0x0000001800037306 */ /* 0x000e620000209000 */
[----:B------:R-:W-:-:S07]  /*2850*/  ISETP.NE.U32.AND P3, PT, R24, RZ, PT ;  /* 0x000000ff1800720c */ /* 0x000fce0003f65070 */
[----:B-1----:R-:W1:Y:S02]  /*2860*/  MUFU.RCP R3, R3 ;  /* 0x0000000300037308 */ /* 0x002e640000001000 */
[----:B-1----:R-:W-:-:S06]  /*2870*/  VIADD R12, R3, 0xffffffe ;  /* 0x0ffffffe030c7836 */ /* 0x002fcc0000000000 */
[----:B------:R1:W2:Y:S02]  /*2880*/  F2I.FTZ.U32.TRUNC.NTZ R13, R12 ;  /* 0x0000000c000d7305 */ /* 0x0002a4000021f000 */
[----:B-1----:R-:W-:Y:S01]  /*2890*/  IMAD.MOV.U32 R12, RZ, RZ, RZ ;  /* 0x000000ffff0c7224 */ /* 0x002fe200078e00ff */
[----:B--2---:R-:W-:-:S05]  /*28a0*/  IADD3 R11, RZ, -R13, RZ ;  /* 0x8000000dff0b7210 */ /* 0x004fca0007ffe0ff */
[----:B------:R-:W-:-:S04]  /*28b0*/  IMAD R11, R11, R24, RZ ;  /* 0x000000180b0b7224 */ /* 0x000fc800078e02ff */
[----:B------:R-:W-:-:S06]  /*28c0*/  IMAD.HI.U32 R13, R13, R11, R12 ;  /* 0x0000000b0d0d7227 */ /* 0x000fcc00078e000c */
[----:B------:R-:W-:-:S05]  /*28d0*/  IMAD.HI.U32 R3, R13, UR14, RZ ;  /* 0x0000000e0d037c27 */ /* 0x000fca000f8e00ff */
[----:B------:R-:W-:-:S05]  /*28e0*/  IADD3 R11, -R3, RZ, RZ ;  /* 0x000000ff030b7210 */ /* 0x000fca0007ffe1ff */
[----:B------:R-:W-:-:S05]  /*28f0*/  IMAD R11, R24, R11, UR14 ;  /* 0x0000000e180b7e24 */ /* 0x000fca000f8e020b */
[----:B------:R-:W-:-:S13]  /*2900*/  ISETP.GE.U32.AND P1, PT, R11, R24, PT ;  /* 0x000000180b00720c */ /* 0x000fda0003f26070 */
[----:B------:R-:W-:Y:S01]  /*2910*/  @P1 IMAD.IADD R11, R11, 0x1, -R24 ;  /* 0x000000010b0b1824 */ /* 0x000fe200078e0a18 */
[----:B------:R-:W-:-:S04]  /*2920*/  @P1 IADD3 R3, R3, 0x1, RZ ;  /* 0x0000000103031810 */ /* 0x000fc80007ffe0ff */
[----:B------:R-:W-:-:S13]  /*2930*/  ISETP.GE.U32.AND P2, PT, R11, R24, PT ;  /* 0x000000180b00720c */ /* 0x000fda0003f46070 */
[----:B------:R-:W-:Y:S01]  /*2940*/  @P2 VIADD R3, R3, 0x1 ;  /* 0x0000000103032836 */ /* 0x000fe20000000000 */
[----:B------:R-:W-:-:S04]  /*2950*/  @!P3 LOP3.LUT R3, RZ, R24, RZ, 0x33, !PT ;  /* 0x00000018ff03b212 */ /* 0x000fc800078e33ff */
[----:B------:R-:W-:-:S05]  /*2960*/  IADD3 R13, -R3, RZ, RZ ;  /* 0x000000ff030d7210 */ /* 0x000fca0007ffe1ff */
[----:B------:R-:W-:-:S07]  /*2970*/  IMAD R13, R24, R13, UR14 ;  /* 0x0000000e180d7e24 */ /* 0x000fce000f8e020d */
.L_x_18:
[----:B------:R-:W1:Y:S01]  /*2980*/  LDC R18, c[0x0][0x8a8] ;  /* 0x00022a00ff127b82 */ /* 0x000e620000000800 */
[----:B------:R-:W-:Y:S01]  /*2990*/  ULDC UR14, c[0x0][0x904] ;  /* 0x00024100000e7ab9 */ /* 0x000fe20000000800 */
[----:B------:R-:W-:Y:S01]  /*29a0*/  UMOV UR13, 0xffffffff ;  /* 0xffffffff000d7882 */ /* 0x000fe20000000000 */
[----:B------:R-:W-:Y:S01]  /*29b0*/  PLOP3.LUT P1, PT, PT, PT, UP3, 0x80, 0x0 ;  /* 0x000000000000781c */ /* 0x000fe20003f2f038 */
[----:B------:R-:W-:-:S04]  /*29c0*/  USHF.L.U32 UR13, UR13, UR14, URZ ;  /* 0x0000000e0d0d7299 */ /* 0x000fc8000800063f */
[----:B------:R-:W2:Y:S02]  /*29d0*/  LDC R16, c[0x0][0x8b8] ;  /* 0x00022e00ff107b82 */ /* 0x000ea40000000800 */
[----:B------:R-:W-:Y:S01]  /*29e0*/  LOP3.LUT R11, RZ, UR13, RZ, 0x33, !PT ;  /* 0x0000000dff0b7c12 */ /* 0x000fe2000f8e33ff */
[----:B------:R-:W-:Y:S02]  /*29f0*/  UMOV UR13, 0x1 ;  /* 0x00000001000d7882 */ /* 0x000fe40000000000 */
[----:B------:R-:W-:Y:S01]  /*2a00*/  USHF.L.U32 UR13, UR13, UR14, URZ ;  /* 0x0000000e0d0d7299 */ /* 0x000fe2000800063f */
[----:B------:R-:W-:-:S05]  /*2a10*/  LOP3.LUT R12, R11, UR16, RZ, 0xc0, !PT ;  /* 0x000000100b0c7c12 */ /* 0x000fca000f8ec0ff */
[----:B------:R-:W-:Y:S02]  /*2a20*/  IMAD R3, R3, UR13, R12 ;  /* 0x0000000d03037c24 */ /* 0x000fe4000f8e020c */
[----:B-1----:R-:W-:Y:S02]  /*2a30*/  IMAD R13, R13, R18, UR15 ;  /* 0x0000000f0d0d7e24 */ /* 0x002fe4000f8e0212 */
[----:B------:R-:W-:Y:S02]  /*2a40*/  @P1 IMAD.U32 R18, RZ, RZ, UR6 ;  /* 0x00000006ff121e24 */ /* 0x000fe4000f8e00ff */
[----:B------:R-:W-:Y:S02]  /*2a50*/  @!P1 IMAD.U32 R18, RZ, RZ, UR6 ;  /* 0x00000006ff129e24 */ /* 0x000fe4000f8e00ff */
[----:B--2---:R-:W-:Y:S01]  /*2a60*/  IMAD R17, R3, R16, UR11 ;  /* 0x0000000b03117e24 */ /* 0x004fe2000f8e0210 */
[----:B------:R-:W-:Y:S01]  /*2a70*/  @P1 MOV R16, R13 ;  /* 0x0000000d00101202 */ /* 0x000fe20000000f00 */
[----:B------:R-:W-:-:S03]  /*2a80*/  UMOV UR11, 0x1 ;  /* 0x00000001000b7882 */ /* 0x000fc60000000000 */
[----:B------:R-:W-:Y:S01]  /*2a90*/  @!P1 MOV R16, R17 ;  /* 0x0000001100109202 */ /* 0x000fe20000000f00 */
[----:B------:R-:W-:-:S07]  /*2aa0*/  @!P1 IMAD.MOV.U32 R17, RZ, RZ, R13 ;  /* 0x000000ffff119224 */ /* 0x000fce00078e000d */
.L_x_5:
[----:B------:R-:W-:-:S13]  /*2ab0*/  ISETP.NE.AND P1, PT, RZ, UR11, PT ;  /* 0x0000000bff007c0c */ /* 0x000fda000bf25270 */
[----:B------:R-:W-:Y:S05]  /*2ac0*/  @!P1 EXIT ;  /* 0x000000000000994d */ /* 0x000fea0003800000 */
[----:B------:R-:W2:Y:S02]  /*2ad0*/  LDC.64 R22, c[0x0][0x290] ;  /* 0x0000a400ff167b82 */ /* 0x000ea40000000a00 */
[----:B--2---:R-:W-:-:S05]  /*2ae0*/  IMAD.WIDE R22, R18, 0xc, R22 ;  /* 0x0000000c12167825 */ /* 0x004fca00078e0216 */
[----:B-1----:R1:W5:Y:S04]  /*2af0*/  LDG.E R13, desc[UR56][R22.64] ;  /* 0x00000038160d7981 */ /* 0x002368000c1e1900 */
[----:B------:R1:W5:Y:S04]  /*2b00*/  LDG.E R12, desc[UR56][R22.64+0x4] ;  /* 0x00000438160c7981 */ /* 0x000368000c1e1900 */
[----:B------:R1:W5:Y:S01]  /*2b10*/  LDG.E R11, desc[UR56][R22.64+0x8] ;  /* 0x00000838160b7981 */ /* 0x000362000c1e1900 */
[----:B------:R-:W-:Y:S01]  /*2b20*/  PLOP3.LUT P1, PT, PT, PT, UP1, 0x80, 0x0 ;  /* 0x000000000000781c */ /* 0x000fe20003f2f018 */
[----:B------:R-:W2:Y:S01]  /*2b30*/  S2UR UR41, SR_CgaCtaId ;  /* 0x00000000002979c3 */ /* 0x000ea20000008800 */
[----:B------:R-:W-:-:S11]  /*2b40*/  SHF.R.S32.HI R19, RZ, 0x1f, R18 ;  /* 0x0000001fff137819 */ /* 0x000fd60000011412 */
[----:B-1----:R-:W-:Y:S05]  /*2b50*/  @!P1 BRA `(.L_x_19) ;  /* 0x0000010c00989947 */ /* 0x002fea0003800000 */
[----:B------:R-:W-:-:S06]  /*2b60*/  UISETP.GT.U32.AND UP0, UPT, UR33, 0x1, UPT ;  /* 0x000000012100788c */ /* 0x000fcc000bf04070 */
[----:B------:R-:W-:-:S13]  /*2b70*/  PLOP3.LUT P0, PT, PT, PT, UP0, 0x80, 0x0 ;  /* 0x000000000000781c */ /* 0x000fda0003f0f008 */
[----:B--2---:R-:W-:Y:S05]  /*2b80*/  @P0 EXIT ;  /* 0x000000000000094d */ /* 0x004fea0003800000 */
.L_x_20:
[----:B------:R-:W-:-:S08]  /*2b90*/  NOP ;  /* 0x0000000000007918 */ /* 0x000fd00000000000 */
[----:B------:R-:W1:Y:S02]  /*2ba0*/  USETMAXREG.TRY_ALLOC.CTAPOOL UP0, 0xe8 ;  /* 0x000000e8000079c8 */ /* 0x000e640008000600 */
[----:B-1----:R-:W-:-:S13]  /*2bb0*/  PLOP3.LUT P0, PT, PT, PT, UP0, 0x80, 0x0 ;  /* 0x000000000000781c */ /* 0x002fda0003f0f008 */
[----:B------:R-:W-:Y:S05]  /*2bc0*/  @!P0 BRA `(.L_x_20) ;  /* 0xfffffffc00f08947 */ /* 0x000fea000383ffff */
[----:B------:R-:W1:Y:S01]  /*2bd0*/  SHFL.IDX PT, R2, R2, RZ, 0x1f ;  /* 0x00001fff02027589 */ /* 0x000e6200000e0000 */
[----:B------:R-:W2:Y:S01]  /*2be0*/  S2UR UR4, SR_CTAID.Y ;  /* 0x00000000000479c3 */ /* 0x000ea20000002600 */
[----:B------:R-:W-:Y:S01]  /*2bf0*/  UMOV UR58, URZ ;  /* 0x0000003f003a7c82 */ /* 0x000fe20008000000 */
[----:B------:R-:W-:Y:S01]  /*2c00*/  UMOV UR59, URZ ;  /* 0x0000003f003b7c82 */ /* 0x000fe20008000000 */
[----:B-1----:R-:W-:Y:S01]  /*2c10*/  LOP3.LUT P0, RZ, R2, 0x3, RZ, 0xc0, !PT ;  /* 0x0000000302ff7812 */ /* 0x002fe2000780c0ff */
[----:B--2---:R-:W-:-:S12]  /*2c20*/  UIMAD UR4, UR4, UR39, UR40 ;  /* 0x00000027040472a4 */ /* 0x004fd8000f8e0228 */
[----:B------:R-:W-:Y:S05]  /*2c30*/  @P0 BRA `(.L_x_21) ;  /* 0x0000000000a40947 */ /* 0x000fea0003800000 */
[----:B------:R-:W-:Y:S01]  /*2c40*/  ELECT P0, URZ, PT ;  /* 0x00000000003f782f */ /* 0x000fe20003800000 */
[----:B------:R-:W-:-:S12]  /*2c50*/  BSSY B0, `(.L_x_22) ;  /* 0x0000020000007945 */ /* 0x000fd80003800000 */
[----:B------:R-:W-:Y:S05]  /*2c60*/  @!P0 BRA `(.L_x_23) ;  /* 0x0000000000788947 */ /* 0x000fea0003800000 */
[----:B------:R-:W1:Y:S01]  /*2c70*/  S2UR UR6, SR_CgaCtaId ;  /* 0x00000000000679c3 */ /* 0x000e620000008800 */
[----:B------:R-:W-:Y:S01]  /*2c80*/  UISETP.NE.AND UP0, UPT, UR12, 0x1, UPT ;  /* 0x000000010c00788c */ /* 0x000fe2000bf05270 */
[----:B------:R-:W-:-:S06]  /*2c90*/  UMOV UR5, 0x400 ;  /* 0x0000040000057882 */ /* 0x000fcc0000000000 */
[----:B------:R-:W2:Y:S08]  /*2ca0*/  LDC.64 R4, c[0x0][0x700] ;  /* 0x0001c000ff047b82 */ /* 0x000eb00000000a00 */
[----:B----4-:R-:W2:Y:S08]  /*2cb0*/  LDC.64 R6, c[0x0][0x708] ;  /* 0x0001c200ff067b82 */ /* 0x010eb00000000a00 */
[----:B-----5:R-:W3:Y:S01]  /*2cc0*/  LDC.64 R8, c[0x0][0x710] ;  /* 0x0001c400ff087b82 */ /* 0x020ee20000000a00 */
[----:B-1----:R-:W-:-:S04]  /*2cd0*/  ULEA UR5, UR6, UR5, 0x18 ;  /* 0x0000000506057291 */ /* 0x002fc8000f8ec03f */
[----:B------:R-:W-:Y:S02]  /*2ce0*/  UIADD3 UR6, UR5, 0x80, URZ ;  /* 0x0000008005067890 */ /* 0x000fe4000fffe03f */
[----:B------:R-:W-:Y:S01]  /*2cf0*/  @!UP0 UIADD3 UR6, UR5, URZ, URZ ;  /* 0x0000003f05068290 */ /* 0x000fe2000fffe03f */
[----:B------:R-:W3:Y:S08]  /*2d00*/  LDC.64 R10, c[0x0][0x718] ;  /* 0x0001c600ff0a7b82 */ /* 0x000ef00000000a00 */
[----:B------:R-:W1:Y:S01]  /*2d10*/  LDC.64 R20, c[0x0][0x720] ;  /* 0x0001c800ff147b82 */ /* 0x000e620000000a00 */
[----:B--2---:R2:W-:Y:S07]  /*2d20*/  STS.128 [UR6+0x38700], R4 ;  /* 0x03870004ff007988 */ /* 0x0045ee0008000c06 */
[----:B------:R-:W1:Y:S08]  /*2d30*/  LDC.64 R22, c[0x0][0x728] ;  /* 0x0001ca00ff167b82 */ /* 0x000e700000000a00 */
[----:B------:R-:W4:Y:S01]  /*2d40*/  LDC.64 R24, c[0x0][0x730] ;  /* 0x0001cc00ff187b82 */ /* 0x000f220000000a00 */
[----:B---3--:R2:W-:Y:S07]  /*2d50*/  STS.128 [UR6+0x38710], R8 ;  /* 0x03871008ff007988 */ /* 0x0085ee0008000c06 */
[----:B------:R-:W4:Y:S08]  /*2d60*/  LDC.64 R26, c[0x0][0x738] ;  /* 0x0001ce00ff1a7b82 */ /* 0x000f300000000a00 */
[----:B------:R-:W3:Y:S01]  /*2d70*/  LDC.64 R28, c[0x0][0x740] ;  /* 0x0001d000ff1c7b82 */ /* 0x000ee20000000a00 */
[----:B-1----:R2:W-:Y:S07]  /*2d80*/  STS.128 [UR6+0x38720], R20 ;  /* 0x03872014ff007988 */ /* 0x0025ee0008000c06 */
[----:B------:R-:W3:Y:S08]  /*2d90*/  LDC.64 R30, c[0x0][0x748] ;  /* 0x0001d200ff1e7b82 */ /* 0x000ef00000000a00 */
[----:B------:R-:W1:Y:S01]  /*2da0*/  LDC.64 R32, c[0x0][0x750] ;  /* 0x0001d400ff207b82 */ /* 0x000e620000000a00 */
[----:B----4-:R2:W-:Y:S07]  /*2db0*/  STS.128 [UR6+0x38730], R24 ;  /* 0x03873018ff007988 */ /* 0x0105ee0008000c06 */
[----:B------:R-:W1:Y:S08]  /*2dc0*/  LDC.64 R34, c[0x0][0x758] ;  /* 0x0001d600ff227b82 */ /* 0x000e700000000a00 */
[----:B------:R-:W4:Y:S01]  /*2dd0*/  LDC.64 R36, c[0x0][0x760] ;  /* 0x0001d800ff247b82 */ /* 0x000f220000000a00 */
[----:B---3--:R2:W-:Y:S07]  /*2de0*/  STS.128 [UR6+0x38740], R28 ;  /* 0x0387401cff007988 */ /* 0x0085ee0008000c06 */
[----:B------:R-:W4:Y:S08]  /*2df0*/  LDC.64 R38, c[0x0][0x768] ;  /* 0x0001da00ff267b82 */ /* 0x000f300000000a00 */
[----:B------:R-:W3:Y:S01]  /*2e00*/  LDC.64 R40, c[0x0][0x770] ;  /* 0x0001dc00ff287b82 */ /* 0x000ee20000000a00 */
[----:B-1----:R2:W-:Y:S07]  /*2e10*/  STS.128 [UR6+0x38750], R32 ;  /* 0x03875020ff007988 */ /* 0x0025ee0008000c06 */
[----:B------:R-:W3:Y:S01]  /*2e20*/  LDC.64 R42, c[0x0][0x778] ;  /* 0x0001de00ff2a7b82 */ /* 0x000ee20000000a00 */
[----:B----4-:R2:W-:Y:S04]  /*2e30*/  STS.128 [UR6+0x38760], R36 ;  /* 0x03876024ff007988 */ /* 0x0105e80008000c06 */
[----:B---3--:R2:W-:Y:S02]  /*2e40*/  STS.128 [UR6+0x38770], R40 ;  /* 0x03877028ff007988 */ /* 0x0085e40008000c06 */
.L_x_23:
[----:B------:R-:W-:Y:S05]  /*2e50*/  BSYNC B0 ;  /* 0x0000000000007941 */ /* 0x000fea0003800000 */
.L_x_22:
[----:B------:R-:W-:Y:S01]  /*2e60*/  UISETP.NE.AND UP0, UPT, UR12, 0x1, UPT ;  /* 0x000000010c00788c */ /* 0x000fe2000bf05270 */
[----:B------:R-:W-:Y:S01]  /*2e70*/  NOP ;  /* 0x0000000000007918 */ /* 0x000fe20000000000 */
[----:B------:R-:W-:Y:S01]  /*2e80*/  ULDC UR5, c[0x0][0x884] ;  /* 0x0002210000057ab9 */ /* 0x000fe20000000800 */
[----:B------:R-:W-:Y:S01]  /*2e90*/  ULDC.64 UR58, c[0x0][0x800] ;  /* 0x00020000003a7ab9 */ /* 0x000fe20000000a00 */
[----:B------:R-:W-:-:S04]  /*2ea0*/  USEL UR5, UR5, URZ, UP0 ;  /* 0x0000003f05057287 */ /* 0x000fc80008000000 */
[----:B------:R-:W-:-:S04]  /*2eb0*/  UIADD3 UR5, UR4, UR5, URZ ;  /* 0x0000000504057290 */ /* 0x000fc8000fffe03f */
[----:B------:R-:W-:-:S12]  /*2ec0*/  UIMAD.WIDE UR58, UR5, 0x80, UR58 ;  /* 0x00000080053a78a5 */ /* 0x000fd8000f8e023a */
.L_x_21:
[----:B------:R-:W-:-:S13]  /*2ed0*/  ISETP.NE.AND P0, PT, RZ, UR54, PT ;  /* 0x00000036ff007c0c */ /* 0x000fda000bf05270 */
[----:B------:R-:W-:Y:S05]  /*2ee0*/  @P0 BRA `(.L_x_24) ;  /* 0x00000004001c0947 */ /* 0x000fea0003800000 */
[----:B------:R-:W-:Y:S01]  /*2ef0*/  ELECT P0, URZ, PT ;  /* 0x00000000003f782f */ /* 0x000fe20003800000 */
[----:B------:R-:W-:-:S12]  /*2f00*/  BSSY B0, `(.L_x_25) ;  /* 0x0000030000007945 */ /* 0x000fd80003800000 */
[----:B------:R-:W-:Y:S05]  /*2f10*/  @!P0 BRA `(.L_x_26) ;  /* 0x0000000000b88947 */ /* 0x000fea0003800000 */
[C---:B------:R-:W-:Y:S01]  /*2f20*/  SHF.L.U32 R2, R18.reuse, 0x3, RZ ;  /* 0x0000000312027819 */ /* 0x040fe200000006ff */
[----:B------:R-:W-:Y:S01]  /*2f30*/  ULDC.64 UR4, c[0x0][0x820] ;  /* 0x0002080000047ab9 */ /* 0x000fe20000000a00 */
[----:B------:R-:W-:Y:S02]  /*2f40*/  SHF.L.U64.HI R19, R18, 0x3, R19 ;  /* 0x0000000312137819 */ /* 0x000fe40000010213 */
[----:B--2---:R-:W-:-:S04]  /*2f50*/  IADD3 R4, P0, R2, UR4, RZ ;  /* 0x0000000402047c10 */ /* 0x004fc8000ff1e0ff */
[----:B------:R-:W-:Y:S01]  /*2f60*/  IADD3.X R5, R19, UR5, RZ, P0, !PT ;  /* 0x0000000513057c10 */ /* 0x000fe200087fe4ff */
[----:B------:R-:W-:-:S05]  /*2f70*/  ULDC.64 UR4, c[0x0][0x818] ;  /* 0x0002060000047ab9 */ /* 0x000fca0000000a00 */
[----:B------:R-:W2:Y:S01]  /*2f80*/  LDG.E.64 R4, desc[UR56][R4.64] ;  /* 0x0000003804047981 */ /* 0x000ea2000c1e1b00 */
[----:B------:R-:W-:-:S04]  /*2f90*/  IADD3 R2, P0, R2, UR4, RZ ;  /* 0x0000000402027c10 */ /* 0x000fc8000ff1e0ff */
[----:B------:R-:W-:-:S06]  /*2fa0*/  IADD3.X R3, R19, UR5, RZ, P0, !PT ;  /* 0x0000000513037c10 */ /* 0x000fcc00087fe4ff */
[----:B------:R-:W3:Y:S01]  /*2fb0*/  LDG.E.64 R2, desc[UR56][R2.64] ;  /* 0x0000003802027981 */ /* 0x000ee2000c1e1b00 */
[----:B------:R-:W1:Y:S01]  /*2fc0*/  S2UR UR5, SR_CgaCtaId ;  /* 0x00000000000579c3 */ /* 0x000e620000008800 */
[----:B------:R-:W-:Y:S01]  /*2fd0*/  UISETP.NE.AND UP0, UPT, UR12, 0x1, UPT ;  /* 0x000000010c00788c */ /* 0x000fe2000bf05270 */
[----:B------:R-:W-:Y:S02]  /*2fe0*/  UMOV UR4, 0x400 ;  /* 0x0000040000047882 */ /* 0x000fe40000000000 */
[----:B-1----:R-:W-:-:S04]  /*2ff0*/  ULEA UR4, UR5, UR4, 0x18 ;  /* 0x0000000405047291 */ /* 0x002fc8000f8ec03f */
[----:B------:R-:W-:-:S04]  /*3000*/  UIADD3 UR5, UR4, 0x80, URZ ;  /* 0x0000008004057890 */ /* 0x000fc8000fffe03f */
[----:B------:R-:W-:-:S04]  /*3010*/  @!UP0 UIADD3 UR5, UR4, URZ, URZ ;  /* 0x0000003f04058290 */ /* 0x000fc8000fffe03f */
[----:B------:R-:W-:-:S05]  /*3020*/  UIADD3 UR4, UR5, 0x38700, URZ ;  /* 0x0003870005047890 */ /* 0x000fca000fffe03f */
[----:B-----5:R-:W1:Y:S01]  /*3030*/  LDS R0, [UR5+0x3871c] ;  /* 0x03871c05ff007984 */ /* 0x020e620008000800 */
[----:B------:R-:W-:-:S03]  /*3040*/  IMAD.U32 R10, RZ, RZ, UR4 ;  /* 0x00000004ff0a7e24 */ /* 0x000fc6000f8e00ff */
[----:B------:R-:W-:Y:S02]  /*3050*/  STS [UR5+0x38730], RZ ;  /* 0x038730ffff007988 */ /* 0x000fe40008000805 */
[----:B------:R-:W-:-:S05]  /*3060*/  SHF.R.U64 R10, R10, 0x4, RZ ;  /* 0x000000040a0a7819 */ /* 0x000fca00000012ff */
[----:B------:R-:W-:Y:S04]  /*3070*/  STS [UR5+0x38710], R10 ;  /* 0x0387100aff007988 */ /* 0x000fe80008000805 */
[----:B------:R-:W-:Y:S01]  /*3080*/  STS [UR5+0x38714], R10 ;  /* 0x0387140aff007988 */ /* 0x000fe20008000805 */
[----:B--2---:R-:W-:-:S04]  /*3090*/  SHF.L.U64.HI R9, R4, 0x1, R5 ;  /* 0x0000000104097819 */ /* 0x004fc80000010205 */
[----:B------:R-:W-:-:S04]  /*30a0*/  LOP3.LUT R9, R9, 0x1fffffff, RZ, 0xc0, !PT ;  /* 0x1fffffff09097812 */ /* 0x000fc800078ec0ff */
[----:B------:R-:W-:Y:S01]  /*30b0*/  SHF.R.U32.HI R5, RZ, 0x4, R9 ;  /* 0x00000004ff057819 */ /* 0x000fe20000011609 */
[----:B---3--:R-:W-:Y:S03]  /*30c0*/  STS.64 [UR5+0x38700], R2 ;  /* 0x03870002ff007988 */ /* 0x008fe60008000a05 */
[----:B-1----:R-:W-:-:S05]  /*30d0*/  LOP3.LUT R0, R0, 0xf, R5, 0xb8, !PT ;  /* 0x0000000f00007812 */ /* 0x002fca00078eb805 */
[----:B------:R1:W-:Y:S04]  /*30e0*/  STS [UR5+0x3871c], R0 ;  /* 0x03871c00ff007988 */ /* 0x0003e80008000805 */
[----:B------:R-:W2:Y:S01]  /*30f0*/  LDS R5, [UR5+0x3871c] ;  /* 0x03871c05ff057984 */ /* 0x000ea20008000800 */
[----:B-1----:R-:W-:Y:S01]  /*3100*/  SHF.L.U32 R0, R4, 0x1, RZ ;  /* 0x0000000104007819 */ /* 0x002fe200000006ff */
[----:B------:R-:W-:-:S03]  /*3110*/  VIADD R4, R13, 0xffffffff ;  /* 0xffffffff0d047836 */ /* 0x000fc60000000000 */
[----:B------:R-:W-:-:S04]  /*3120*/  LOP3.LUT R0, R0, 0xfffffffe, RZ, 0xc0, !PT ;  /* 0xfffffffe00007812 */ /* 0x000fc800078ec0ff */
[----:B------:R-:W-:-:S05]  /*3130*/  SHF.R.U64 R0, R0, 0x4, R9 ;  /* 0x0000000400007819 */ /* 0x000fca0000001209 */
[----:B------:R-:W-:Y:S01]  /*3140*/  STS [UR5+0x3870c], R0 ;  /* 0x03870c00ff007988 */ /* 0x000fe20008000805 */
[----:B--2---:R-:W-:-:S05]  /*3150*/  LOP3.LUT R6, R5, 0xf0, RZ, 0xb8, !PT ;  /* 0x000000f005067812 */ /* 0x004fca00078eb8ff */
[----:B------:R4:W-:Y:S04]  /*3160*/  STS [UR5+0x3871c], R6 ;  /* 0x03871c06ff007988 */ /* 0x0009e80008000805 */
[----:B------:R-:W1:Y:S01]  /*3170*/  LDS R5, [UR5+0x3871c] ;  /* 0x03871c05ff057984 */ /* 0x000e620008000800 */
[----:B----4-:R-:W-:Y:S02]  /*3180*/  CS2R R6, SRZ ;  /* 0x0000000000067805 */ /* 0x010fe4000001ff00 */
[----:B-1----:R-:W-:Y:S02]  /*3190*/  LOP3.LUT R11, R5, 0xf00, RZ, 0xb8, !PT ;  /* 0x00000f00050b7812 */ /* 0x002fe400078eb8ff */
[----:B------:R-:W-:-:S03]  /*31a0*/  IADD3 R5, R12, -0x1, RZ ;  /* 0xffffffff0c057810 */ /* 0x000fc60007ffe0ff */
[----:B------:R-:W-:Y:S04]  /*31b0*/  STS.64 [UR5+0x38718], R10 ;  /* 0x0387180aff007988 */ /* 0x000fe80008000a05 */
[----:B------:R-:W1:Y:S04]  /*31c0*/  LDS R8, [UR5+0x3871c] ;  /* 0x03871c05ff087984 */ /* 0x000e680008000800 */
[----:B------:R3:W-:Y:S01]  /*31d0*/  STS.128 [UR5+0x38720], R4 ;  /* 0x03872004ff007988 */ /* 0x0007e20008000c05 */
[----:B-1----:R-:W-:-:S05]  /*31e0*/  LOP3.LUT R8, R8, 0xf000, RZ, 0xb8, !PT ;  /* 0x0000f00008087812 */ /* 0x002fca00078eb8ff */
[----:B------:R3:W-:Y:S02]  /*31f0*/  STS [UR5+0x3871c], R8 ;  /* 0x03871c08ff007988 */ /* 0x0007e40008000805 */
.L_x_26:
[----:B------:R-:W-:Y:S05]  /*3200*/  BSYNC B0 ;  /* 0x0000000000007941 */ /* 0x000fea0003800000 */
.L_x_25:
[----:B------:R-:W-:Y:S01]  /*3210*/  ELECT P0, URZ, PT ;  /* 0x00000000003f782f */ /* 0x000fe20003800000 */
[----:B------:R-:W-:Y:S01]  /*3220*/  NOP ;  /* 0x0000000000007918 */ /* 0x000fe20000000000 */
[----:B------:R-:W-:Y:S11]  /*3230*/  BSSY B0, `(.L_x_27) ;  /* 0x0000004000007945 */ /* 0x000ff60003800000 */
[----:B------:R-:W-:Y:S05]  /*3240*/  @!P0 BRA `(.L_x_28) ;  /* 0x0000000000088947 */ /* 0x000fea0003800000 */
[----:B------:R0:W-:Y:S01]  /*3250*/  UTMACMDFLUSH ;  /* 0x00000000000079b7 */ /* 0x0001e20000000000 */
[----:B------:R-:W-:-:S04]  /*3260*/  DEPBAR.LE SB0, 0x0 ;  /* 0x000080000000791a */ /* 0x000fc80000000000 */
.L_x_28:
[----:B------:R-:W-:Y:S05]  /*3270*/  BSYNC B0 ;  /* 0x0000000000007941 */ /* 0x000fea0003800000 */
.L_x_27:
[----:B------:R-:W1:Y:S01]  /*3280*/  S2UR UR5, SR_CgaCtaId ;  /* 0x00000000000579c3 */ /* 0x000e620000008800 */
[----:B-----5:R-:W2:Y:S01]  /*3290*/  S2R R0, SR_LANEID ;  /* 0x0000000000007919 */ /* 0x020ea20000000000 */
[----:B------:R-:W-:Y:S01]  /*32a0*/  UISETP.NE.AND UP0, UPT, UR12, 0x1, UPT ;  /* 0x000000010c00788c */ /* 0x000fe2000bf05270 */
[----:B------:R-:W-:Y:S02]  /*32b0*/  UMOV UR4, 0x400 ;  /* 0x0000040000047882 */ /* 0x000fe40000000000 */
[----:B-1----:R-:W-:-:S04]  /*32c0*/  ULEA UR4, UR5, UR4, 0x18 ;  /* 0x0000000405047291 */ /* 0x002fc8000f8ec03f */
[----:B------:R-:W-:-:S04]  /*32d0*/  UIADD3 UR5, UR4, 0x80, URZ ;  /* 0x0000008004057890 */ /* 0x000fc8000fffe03f */
[----:B------:R-:W-:Y:S01]  /*32e0*/  @!UP0 UIADD3 UR5, UR4, URZ, URZ ;  /* 0x0000003f04058290 */ /* 0x000fe2000fffe03f */
[----:B--2---:R-:W-:-:S05]  /*32f0*/  IMAD.SHL.U32 R0, R0, 0x4, RZ ;  /* 0x0000000400007824 */ /* 0x004fca00078e00ff */
[----:B------:R-:W-:Y:S02]  /*3300*/  MOV R3, UR5 ;  /* 0x0000000500037c02 */ /* 0x000fe40008000f00 */
[C---:B------:R-:W-:Y:S02]  /*3310*/  IADD3 R2, P0, R0.reuse, UR58, RZ ;  /* 0x0000003a00027c10 */ /* 0x040fe4000ff1e0ff */
[----:B---3--:R-:W-:-:S03]  /*3320*/  IADD3 R4, R0, 0x38700, R3 ;  /* 0x0003870000047810 */ /* 0x008fc60007ffe003 */
[----:B------:R-:W-:Y:S02]  /*3330*/  IMAD.X R3, RZ, RZ, UR59, P0 ;  /* 0x0000003bff037e24 */ /* 0x000fe400080e06ff */
[----:B------:R-:W1:Y:S04]  /*3340*/  LDS R5, [R4] ;  /* 0x0000000004057984 */ /* 0x000e680000000800 */
[----:B-1----:R1:W5:Y:S02]  /*3350*/  ATOMG.E.EXCH.STRONG.GPU PT, RZ, [R2], R5 ;  /* 0x0000000502ff73a8 */ /* 0x00236400041ee100 */
.L_x_24:
[----:B-1----:R-:W-:Y:S01]  /*3360*/  SHF.R.S32.HI R3, RZ, 0x1f, R14 ;  /* 0x0000001fff037819 */ /* 0x002fe2000001140e */
[----:B------:R-:W1:Y:S01]  /*3370*/  S2UR UR42, SR_CgaCtaId ;  /* 0x00000000002a79c3 */ /* 0x000e620000008800 */
[----:B------:R-:W-:Y:S01]  /*3380*/  UISETP.NE.AND UP0, UPT, UR12, 0x1, UPT ;  /* 0x000000010c00788c */ /* 0x000fe2000bf05270 */
[----:B--2---:R-:W-:Y:S01]  /*3390*/  MOV R23, RZ ;  /* 0x000000ff00177202 */ /* 0x004fe20000000f00 */
[----:B------:R-:W-:Y:S01]  /*33a0*/  UMOV UR43, 0x400 ;  /* 0x00000400002b7882 */ /* 0x000fe20000000000 */
[----:B------:R-:W-:Y:S01]  /*33b0*/  LEA.HI R3, R3, R14, RZ, 0x8 ;  /* 0x0000000e03037211 */ /* 0x000fe200078f40ff */
[----:B------:R-:W-:Y:S02]  /*33c0*/  ULOP3.LUT UR50, UR52, 0x1, URZ, 0xfc, !UPT ;  /* 0x0000000134327892 */ /* 0x000fe4000f8efc3f */
[----:B------:R-:W-:Y:S01]  /*33d0*/  ULOP3.LUT UR47, UR53, 0x1, URZ, 0xfc, !UPT ;  /* 0x00000001352f7892 */ /* 0x000fe2000f8efc3f */
[----:B------:R-:W-:Y:S01]  /*33e0*/  LOP3.LUT R3, R3, 0xffffff00, RZ, 0xc0, !PT ;  /* 0xffffff0003037812 */ /* 0x000fe200078ec0ff */
[----:B------:R-:W-:Y:S01]  /*33f0*/  ULOP3.LUT UR48, UR51, 0x1, URZ, 0xfc, !UPT ;  /* 0x0000000133307892 */ /* 0x000fe2000f8efc3f */
[----:B------:R-:W-:-:S02]  /*3400*/  UMOV UR36, URZ ;  /* 0x0000003f00247c82 */ /* 0x000fc40008000000 */
[----:B------:R-:W-:Y:S01]  /*3410*/  IADD3 R3, -R3, R14, RZ ;  /* 0x0000000e03037210 */ /* 0x000fe20007ffe1ff */
[----:B------:R-:W-:Y:S01]  /*3420*/  UMOV UR60, URZ ;  /* 0x0000003f003c7c82 */ /* 0x000fe20008000000 */
[----:B------:R-:W-:Y:S01]  /*3430*/  UMOV UR55, URZ ;  /* 0x0000003f00377c82 */ /* 0x000fe20008000000 */
[----:B------:R-:W-:Y:S01]  /*3440*/  UMOV UR37, URZ ;  /* 0x0000003f00257c82 */ /* 0x000fe20008000000 */
[----:B------:R-:W-:Y:S01]  /*3450*/  SHF.R.S32.HI R2, RZ, 0x1f, R3 ;  /* 0x0000001fff027819 */ /* 0x000fe20000011403 */
[C---:B------:R-:W-:Y:S01]  /*3460*/  IMAD.SHL.U32 R5, R3.reuse, 0x40, RZ ;  /* 0x0000004003057824 */ /* 0x040fe200078e00ff */
[CC--:B-----5:R-:W-:Y:S01]  /*3470*/  LEA.HI R0, R3.reuse, R3.reuse, RZ, 0x1 ;  /* 0x0000000303007211 */ /* 0x0e0fe200078f08ff */
[----:B------:R-:W-:Y:S01]  /*3480*/  VIADD R155, R3, 0x1f ;  /* 0x0000001f039b7836 */ /* 0x000fe20000000000 */
[CC--:B------:R-:W-:Y:S01]  /*3490*/  LEA.HI R4, R2.reuse, R3.reuse, RZ, 0x5 ;  /* 0x0000000302047211 */ /* 0x0c0fe200078f28ff */
[----:B------:R-:W-:Y:S01]  /*34a0*/  UMOV UR38, URZ ;  /* 0x0000003f00267c82 */ /* 0x000fe20008000000 */
[----:B----4-:R-:W-:-:S02]  /*34b0*/  LEA.HI R7, R2, R3, RZ, 0x4 ;  /* 0x0000000302077211 */ /* 0x010fc400078f20ff */
[----:B------:R-:W-:Y:S01]  /*34c0*/  SHF.R.S32.HI R4, RZ, 0x5, R4 ;  /* 0x00000005ff047819 */ /* 0x000fe20000011404 */
[----:B-1----:R-:W-:Y:S01]  /*34d0*/  ULEA UR43, UR42, UR43, 0x18 ;  /* 0x0000002b2a2b7291 */ /* 0x002fe2000f8ec03f */
[----:B------:R-:W-:Y:S02]  /*34e0*/  SHF.R.S32.HI R0, RZ, 0x1, R0 ;  /* 0x00000001ff007819 */ /* 0x000fe40000011400 */
[----:B------:R-:W-:Y:S01]  /*34f0*/  SHF.R.S32.HI R8, RZ, 0x4, R7 ;  /* 0x00000004ff087819 */ /* 0x000fe20000011407 */
[----:B------:R-:W-:Y:S01]  /*3500*/  UIADD3 UR49, UR43, 0x80, URZ ;  /* 0x000000802b317890 */ /* 0x000fe2000fffe03f */
[----:B------:R-:W-:Y:S01]  /*3510*/  SHF.L.U32 R6, R4, 0x4, RZ ;  /* 0x0000000404067819 */ /* 0x000fe200000006ff */
[----:B------:R-:W-:Y:S01]  /*3520*/  IMAD.SHL.U32 R4, R0, 0x80, RZ ;  /* 0x0000008000047824 */ /* 0x000fe200078e00ff */
[----:B------:R-:W-:Y:S01]  /*3530*/  LEA.HI R9, R7, R8, RZ, 0x1 ;  /* 0x0000000807097211 */ /* 0x000fe200078f08ff */
[----:B------:R-:W-:Y:S01]  /*3540*/  @!UP0 UIADD3 UR49, UR43, URZ, URZ ;  /* 0x0000003f2b318290 */ /* 0x000fe2000fffe03f */
[----:B------:R-:W-:-:S02]  /*3550*/  LOP3.LUT R5, R5, 0x40, RZ, 0xc0, !PT ;  /* 0x0000004005057812 */ /* 0x000fc400078ec0ff */
[----:B------:R-:W-:Y:S01]  /*3560*/  LOP3.LUT R4, R4, 0x180, RZ, 0xc0, !PT ;  /* 0x0000018004047812 */ /* 0x000fe200078ec0ff */
[----:B------:R-:W-:Y:S01]  /*3570*/  UIADD3 UR49, UR49, 0x38700, URZ ;  /* 0x0003870031317890 */ /* 0x000fe2000fffe03f */
[----:B------:R-:W-:Y:S02]  /*3580*/  LOP3.LUT R9, R9, 0x7ffffe, RZ, 0xc0, !PT ;  /* 0x007ffffe09097812 */ /* 0x000fe400078ec0ff */
[CC--:B------:R-:W-:Y:S02]  /*3590*/  LEA.HI R156, R2.reuse, R3.reuse, RZ, 0x7 ;  /* 0x00000003029c7211 */ /* 0x0c0fe400078f38ff */
[----:B------:R-:W-:Y:S01]  /*35a0*/  LOP3.LUT R7, R5, 0x30, R6, 0xf8, !PT ;  /* 0x0000003005077812 */ /* 0x000fe200078ef806 */
[----:B------:R-:W-:Y:S01]  /*35b0*/  IMAD.MOV.U32 R6, RZ, RZ, 0x1 ;  /* 0x00000001ff067424 */ /* 0x000fe200078e00ff */
[----:B------:R-:W-:Y:S02]  /*35c0*/  LEA.HI R0, R2, R3, RZ, 0x3 ;  /* 0x0000000302007211 */ /* 0x000fe400078f18ff */
[----:B------:R-:W-:-:S02]  /*35d0*/  LOP3.LUT R5, R4, R5, RZ, 0xfc, !PT ;  /* 0x0000000504057212 */ /* 0x000fc400078efcff */
[----:B------:R-:W-:Y:S02]  /*35e0*/  IADD3 R9, R8, -R9, RZ ;  /* 0x8000000908097210 */ /* 0x000fe40007ffe0ff */
[----:B------:R-:W-:Y:S02]  /*35f0*/  SHF.R.S32.HI R156, RZ, 0x7, R156 ;  /* 0x00000007ff9c7819 */ /* 0x000fe4000001149c */
[----:B------:R-:W-:Y:S02]  /*3600*/  LOP3.LUT R7, R7, 0x8, R0, 0xf8, !PT ;  /* 0x0000000807077812 */ /* 0x000fe400078ef800 */
[----:B------:R-:W-:Y:S01]  /*3610*/  SHF.R.U32.HI R5, RZ, 0x3, R5 ;  /* 0x00000003ff057819 */ /* 0x000fe20000011605 */
[----:B------:R-:W-:-:S03]  /*3620*/  IMAD R154, R156, 0x4, R9 ;  /* 0x000000049c9a7824 */ /* 0x000fc600078e0209 */
[----:B------:R-:W-:-:S04]  /*3630*/  LOP3.LUT R5, R5, R7, R4, 0x1e, !PT ;  /* 0x0000000705057212 */ /* 0x000fc800078e1e04 */
[----:B------:R-:W-:-:S07]  /*3640*/  LEA R154, R154, R5, 0x9 ;  /* 0x000000059a9a7211 */ /* 0x000fce00078e48ff */
.L_x_149:
[----:B--2---:R-:W1:Y:S02]  /*3650*/  LDC.64 R2, c[0x0][0x290] ;  /* 0x0000a400ff027b82 */ /* 0x004e640000000a00 */
[----:B-1----:R-:W-:-:S05]  /*3660*/  IMAD.WIDE R2, R18, 0xc, R2 ;  /* 0x0000000c12027825 */ /* 0x002fca00078e0202 */
[----:B------:R-:W2:Y:S01]  /*3670*/  LDG.E R4, desc[UR56][R2.64+0x8] ;  /* 0x0000083802047981 */ /* 0x000ea2000c1e1900 */
[----:B------:R-:W-:Y:S01]  /*3680*/  UMOV UR9, URZ ;  /* 0x0000003f00097c82 */ /* 0x000fe20008000000 */
[----:B------:R-:W-:Y:S01]  /*3690*/  UMOV UR10, UR55 ;  /* 0x00000037000a7c82 */ /* 0x000fe20008000000 */
[--C-:B------:R-:W-:Y:S01]  /*36a0*/  IMAD.MOV.U32 R152, RZ, RZ, R18.reuse ;  /* 0x000000ffff987224 */ /* 0x100fe200078e0012 */
[----:B------:R-:W-:Y:S01]  /*36b0*/  STL [R1], RZ ;  /* 0x000000ff01007387 */ /* 0x000fe20000100800 */
[----:B------:R-:W-:Y:S02]  /*36c0*/  SHF.R.S32.HI R19, RZ, 0x1f, R18 ;  /* 0x0000001fff137819 */ /* 0x000fe40000011412 */
[----:B------:R-:W-:Y:S02]  /*36d0*/  CS2R R150, SRZ ;  /* 0x0000000000967805 */ /* 0x000fe4000001ff00 */
[----:B------:R-:W-:Y:S01]  /*36e0*/  CS2R R24, SRZ ;  /* 0x0000000000187805 */ /* 0x000fe2000001ff00 */
[----:B------:R-:W-:Y:S01]  /*36f0*/  STL [R1+0x4], RZ ;  /* 0x000004ff01007387 */ /* 0x000fe20000100800 */
[----:B------:R-:W-:-:S02]  /*3700*/  CS2R R26, SRZ ;  /* 0x00000000001a7805 */ /* 0x000fc4000001ff00 */
[----:B------:R-:W-:Y:S02]  /*3710*/  CS2R R28, SRZ ;  /* 0x00000000001c7805 */ /* 0x000fe4000001ff00 */
[----:B------:R-:W-:Y:S01]  /*3720*/  CS2R R30, SRZ ;  /* 0x00000000001e7805 */ /* 0x000fe2000001ff00 */
[----:B------:R-:W-:Y:S01]  /*3730*/  STL [R1+0x8], RZ ;  /* 0x000008ff01007387 */ /* 0x000fe20000100800 */
[----:B------:R-:W-:Y:S02]  /*3740*/  CS2R R32, SRZ ;  /* 0x0000000000207805 */ /* 0x000fe4000001ff00 */
        /* <DEDUP_REMOVED lines=76> */
[----:B------:R-:W-:Y:S01]  /*3c10*/  CS2R R148, SRZ ;  /* 0x0000000000947805 */ /* 0x000fe2000001ff00 */
[----:B------:R-:W-:Y:S04]  /*3c20*/  STL [R1+0x58], RZ ;  /* 0x000058ff01007387 */ /* 0x000fe80000100800 */
        /* <DEDUP_REMOVED lines=51> */
[----:B------:R-:W-:Y:S01]  /*3f60*/  STL [R1+0x128], RZ ;  /* 0x000128ff01007387 */ /* 0x000fe20000100800 */
[----:B--2---:R-:W-:-:S02]  /*3f70*/  ISETP.GE.AND P0, PT, R4, 0x1, PT ;  /* 0x000000010400780c */ /* 0x004fc40003f06270 */
[----:B------:R-:W-:Y:S01]  /*3f80*/  IADD3 R5, R4, 0x7f, RZ ;  /* 0x0000007f04057810 */ /* 0x000fe20007ffe0ff */
[----:B------:R-:W-:Y:S03]  /*3f90*/  STL [R1+0x12c], RZ ;  /* 0x00012cff01007387 */ /* 0x000fe60000100800 */
[----:B------:R-:W-:Y:S01]  /*3fa0*/  SHF.R.S32.HI R0, RZ, 0x1f, R5 ;  /* 0x0000001fff007819 */ /* 0x000fe20000011405 */
[----:B------:R-:W-:Y:S03]  /*3fb0*/  STL [R1+0x130], RZ ;  /* 0x000130ff01007387 */ /* 0x000fe60000100800 */
[----:B------:R-:W-:Y:S01]  /*3fc0*/  LEA.HI R5, R0, R5, RZ, 0x7 ;  /* 0x0000000500057211 */ /* 0x000fe200078f38ff */
[----:B------:R-:W-:Y:S01]  /*3fd0*/  STL [R1+0x134], RZ ;  /* 0x000134ff01007387 */ /* 0x000fe20000100800 */
[----:B------:R-:W-:-:S02]  /*3fe0*/  MOV R0, UR37 ;  /* 0x0000002500007c02 */ /* 0x000fc40008000f00 */
[----:B------:R-:W-:Y:S01]  /*3ff0*/  SHF.R.S32.HI R5, RZ, 0x7, R5 ;  /* 0x00000007ff057819 */ /* 0x000fe20000011405 */
        /* <DEDUP_REMOVED lines=9> */
[----:B-----5:R-:W1:Y:S04]  /*4090*/  SHFL.IDX PT, R7, R156, RZ, 0x1f ;  /* 0x00001fff9c077589 */ /* 0x020e6800000e0000 */
[----:B------:R2:W-:Y:S04]  /*40a0*/  STL [R1+0x15c], RZ ;  /* 0x00015cff01007387 */ /* 0x0005e80000100800 */
[----:B------:R2:W-:Y:S04]  /*40b0*/  STL [R1+0x160], RZ ;  /* 0x000160ff01007387 */ /* 0x0005e80000100800 */
[----:B------:R2:W-:Y:S04]  /*40c0*/  STL [R1+0x164], RZ ;  /* 0x000164ff01007387 */ /* 0x0005e80000100800 */
[----:B------:R2:W-:Y:S04]  /*40d0*/  STL [R1+0x168], RZ ;  /* 0x000168ff01007387 */ /* 0x0005e80000100800 */
[----:B------:R2:W-:Y:S04]  /*40e0*/  STL [R1+0x16c], RZ ;  /* 0x00016cff01007387 */ /* 0x0005e80000100800 */
[----:B------:R2:W-:Y:S01]  /*40f0*/  STL [R1+0x170], RZ ;  /* 0x000170ff01007387 */ /* 0x0005e20000100800 */
[----:B-1----:R-:W-:-:S03]  /*4100*/  R2UR UR4, R7 ;  /* 0x00000000070472ca */ /* 0x002fc600000e0000 */
[----:B------:R2:W-:Y:S04]  /*4110*/  STL [R1+0x174], RZ ;  /* 0x000174ff01007387 */ /* 0x0005e80000100800 */
[----:B------:R2:W-:Y:S04]  /*4120*/  STL [R1+0x178], RZ ;  /* 0x000178ff01007387 */ /* 0x0005e80000100800 */
[----:B------:R2:W-:Y:S02]  /*4130*/  STL [R1+0x17c], RZ ;  /* 0x00017cff01007387 */ /* 0x0005e40000100800 */
[----:B------:R-:W-:-:S02]  /*4140*/  ULEA.HI UR5, UR4, UR4, URZ, 0x1 ;  /* 0x0000000404057291 */ /* 0x000fc4000f8f083f */
[----:B------:R2:W-:Y:S02]  /*4150*/  STL [R1+0x180], RZ ;  /* 0x000180ff01007387 */ /* 0x0005e40000100800 */
[----:B------:R-:W-:Y:S02]  /*4160*/  ULOP3.LUT UR5, UR5, 0x1e, URZ, 0xc0, !UPT ;  /* 0x0000001e05057892 */ /* 0x000fe4000f8ec03f */
[----:B------:R2:W-:Y:S02]  /*4170*/  STL [R1+0x184], RZ ;  /* 0x000184ff01007387 */ /* 0x0005e40000100800 */
[----:B------:R-:W-:Y:S02]  /*4180*/  UIADD3 UR5, UR4, -UR5, URZ ;  /* 0x8000000504057290 */ /* 0x000fe4000fffe03f */
[----:B------:R2:W-:Y:S02]  /*4190*/  STL [R1+0x188], RZ ;  /* 0x000188ff01007387 */ /* 0x0005e40000100800 */
[----:B------:R-:W-:-:S02]  /*41a0*/  ULEA UR5, UR5, UR43, 0xd ;  /* 0x0000002b05057291 */ /* 0x000fc4000f8e683f */
[----:B------:R2:W-:Y:S02]  /*41b0*/  STL [R1+0x18c], RZ ;  /* 0x00018cff01007387 */ /* 0x0005e40000100800 */
[----:B------:R-:W-:Y:S02]  /*41c0*/  USHF.R.U32.HI UR5, URZ, 0x4, UR5 ;  /* 0x000000043f057899 */ /* 0x000fe40008011605 */
[----:B------:R2:W-:Y:S02]  /*41d0*/  STL [R1+0x190], RZ ;  /* 0x000190ff01007387 */ /* 0x0005e40000100800 */
[----:B------:R-:W-:Y:S02]  /*41e0*/  ULOP3.LUT UR8, UR5, 0x3fff, URZ, 0xc0, !UPT ;  /* 0x00003fff05087892 */ /* 0x000fe4000f8ec03f */
[----:B------:R2:W-:Y:S04]  /*41f0*/  STL [R1+0x194], RZ ;  /* 0x000194ff01007387 */ /* 0x0005e80000100800 */
        /* <DEDUP_REMOVED lines=25> */
[----:B------:R2:W-:Y:S01]  /*4390*/  STL [R1+0x1fc], RZ ;  /* 0x0001fcff01007387 */ /* 0x0005e20000100800 */
[----:B------:R-:W-:Y:S05]  /*43a0*/  @!P0 BRA `(.L_x_29) ;  /* 0x0000003800148947 */ /* 0x000fea0003800000 */
[----:B------:R-:W-:-:S06]  /*43b0*/  UISETP.NE.AND UP0, UPT, UR50, 0x3, UPT ;  /* 0x000000033200788c */ /* 0x000fcc000bf05270 */
[----:B------:R-:W-:-:S13]  /*43c0*/  PLOP3.LUT P1, PT, PT, PT, UP0, 0x80, 0x0 ;  /* 0x000000000000781c */ /* 0x000fda0003f2f008 */
[----:B------:R-:W-:Y:S05]  /*43d0*/  @!P1 BRA `(.L_x_30) ;  /* 0x0000000000049947 */ /* 0x000fea0003800000 */
[----:B------:R-:W-:Y:S01]  /*43e0*/  BPT.TRAP 0x1 ;  /* 0x000000040000795c */ /* 0x000fe20000300000 */
.L_x_30:
[----:B------:R-:W-:Y:S01]  /*43f0*/  ULEA UR4, UR55, UR43, 0x3 ;  /* 0x0000002b37047291 */ /* 0x000fe2000f8e183f */
[----:B------:R-:W-:-:S05]  /*4400*/  IMAD.U32 R0, RZ, RZ, UR37 ;  /* 0x00000025ff007e24 */ /* 0x000fca000f8e00ff */
[----:B------:R-:W-:-:S04]  /*4410*/  SHF.L.U32 R0, R0, 0x1f, RZ ;  /* 0x0000001f00007819 */ /* 0x000fc800000006ff */
[----:B------:R1:W3:Y:S01]  /*4420*/  SYNCS.PHASECHK.TRANS64.TRYWAIT P0, [UR4+0x38480], R0 ;  /* 0x03848000ff0075a7 */ /* 0x0002e20008000144 */
[----:B------:R-:W-:Y:S05]  /*4430*/  @!P1 BRA `(.L_x_31) ;  /* 0x0000000000049947 */ /* 0x000fea0003800000 */
[----:B------:R-:W-:Y:S01]  /*4440*/  BPT.TRAP 0x1 ;  /* 0x000000040000795c */ /* 0x000fe20000300000 */
.L_x_31:
[----:B---3--:R-:W-:Y:S05]  /*4450*/  @P0 BRA `(.L_x_32) ;  /* 0x0000000000080947 */ /* 0x008fea0003800000 */
[----:B------:R-:W3:Y:S02]  /*4460*/  SYNCS.PHASECHK.TRANS64.TRYWAIT P0, [UR4+0x38480], R0 ;  /* 0x03848000ff0075a7 */ /* 0x000ee40008000144 */
[----:B---3--:R-:W-:Y:S05]  /*4470*/  @!P0 BRA `(.L_x_33) ;  /* 0x0000015c00bc8947 */ /* 0x008fea0003800000 */
.L_x_32:
[----:B------:R-:W-:Y:S01]  /*4480*/  UIADD3 UR4, UR43, 0x18000, URZ ;  /* 0x000180002b047890 */ /* 0x000fe2000fffe03f */
[----:B------:R-:W-:Y:S01]  /*4490*/  WARPGROUP.ARRIVE ;  /* 0x00000000000079c5 */ /* 0x000fe20000000000 */
[----:B------:R-:W-:Y:S01]  /*44a0*/  ULOP3.LUT UR9, UR8, 0x10000, URZ, 0xfc, !UPT ;  /* 0x0001000008097892 */ /* 0x000fe2000f8efc3f */
[----:B------:R4:W-:Y:S01]  /*44b0*/  STL [R1+0x300], R23 ;  /* 0x0003001701007387 */ /* 0x0009e20000100800 */
[----:B------:R-:W-:Y:S02]  /*44c0*/  USHF.R.U32.HI UR4, URZ, 0x4, UR4 ;  /* 0x000000043f047899 */ /* 0x000fe40008011604 */
[----:B------:R-:W-:Y:S01]  /*44d0*/  ULEA UR9, UR55, UR9, 0xb ;  /* 0x0000000937097291 */ /* 0x000fe2000f8e583f */
[----:B------:R1:W-:Y:S01]  /*44e0*/  STL [R1+0x2fc], R19 ;  /* 0x0002fc1301007387 */ /* 0x0003e20000100800 */
[----:B------:R-:W-:Y:S01]  /*44f0*/  ULOP3.LUT UR4, UR4, 0x3fff, URZ, 0xc0, !UPT ;  /* 0x00003fff04047892 */ /* 0x000fe2000f8ec03f */
[----:B------:R-:W-:Y:S01]  /*4500*/  UMOV UR5, 0x40000040 ;  /* 0x4000004000057882 */ /* 0x000fe20000000000 */
[----:B------:R-:W-:-:S02]  /*4510*/  UMOV UR7, 0x40000040 ;  /* 0x4000004000077882 */ /* 0x000fc40000000000 */
[----:B------:R-:W-:Y:S01]  /*4520*/  ULOP3.LUT UR4, UR4, 0x10000, URZ, 0xfc, !UPT ;  /* 0x0001000004047892 */ /* 0x000fe2000f8efc3f */
[----:B------:R2:W-:Y:S03]  /*4530*/  STL [R1+0x2f8], R18 ;  /* 0x0002f81201007387 */ /* 0x0005e60000100800 */
[----:B------:R-:W-:Y:S01]  /*4540*/  ULEA UR10, UR55, UR4, 0xb ;  /* 0x00000004370a7291 */ /* 0x000fe2000f8e583f */
[----:B------:R3:W-:Y:S02]  /*4550*/  STL [R1+0x2f4], R17 ;  /* 0x0002f41101007387 */ /* 0x0007e40000100800 */
[----:B------:R-:W-:Y:S02]  /*4560*/  UMOV UR4, UR9 ;  /* 0x0000000900047c82 */ /* 0x000fe40008000000 */
[----:B------:R3:W-:Y:S02]  /*4570*/  STL [R1+0x2f0], R16 ;  /* 0x0002f01001007387 */ /* 0x0007e40000100800 */
[----:B------:R-:W-:-:S02]  /*4580*/  UMOV UR6, UR10 ;  /* 0x0000000a00067c82 */ /* 0x000fc40008000000 */
[----:B------:R-:W-:Y:S01]  /*4590*/  QGMMA.64x256x32.F32.E4M3.E4M3 R24, gdesc[UR4], RZ, !UPT, gsb0 ;  /* 0x03e00000041879f3 */ /* 0x000fe2000c0008ff */
[----:B------:R3:W-:Y:S01]  /*45a0*/  STL [R1+0x2ec], R6 ;  /* 0x0002ec0601007387 */ /* 0x0007e20000100800 */
[----:B------:R-:W-:Y:S01]  /*45b0*/  UIADD3 UR4, UR9, 0x400, URZ ;  /* 0x0000040009047890 */ /* 0x000fe2000fffe03f */
[----:B------:R-:W-:Y:S02]  /*45c0*/  UMOV UR5, 0x40000040 ;  /* 0x4000004000057882 */ /* 0x000fe40000000000 */
[----:B------:R3:W-:Y:S04]  /*45d0*/  STL [R1+0x2e8], R5 ;  /* 0x0002e80501007387 */ /* 0x0007e80000100800 */
[----:B------:R3:W-:Y:S01]  /*45e0*/  STL [R1+0x2e4], R4 ;  /* 0x0002e40401007387 */ /* 0x0007e20000100800 */
[----:B------:R-:W-:-:S03]  /*45f0*/  WARPGROUP.DEPBAR.LE gsb0, 0x0 ;  /* 0x00008000000079c5 */ /* 0x000fc60000010000 */
[----:B------:R-:W-:Y:S01]  /*4600*/  STL.64 [R1], R24 ;  /* 0x0000001801007387 */ /* 0x000fe20000100a00 */
[----:B------:R-:W-:Y:S01]  /*4610*/  MOV R227, R57 ;  /* 0x0000003900e37202 */ /* 0x000fe20000000f00 */
[----:B------:R-:W-:Y:S01]  /*4620*/  IMAD.MOV.U32 R226, RZ, RZ, R58 ;  /* 0x000000ffffe27224 */ /* 0x000fe200078e003a */
[----:B------:R-:W-:Y:S01]  /*4630*/  MOV R225, R59 ;  /* 0x0000003b00e17202 */ /* 0x000fe20000000f00 */
[----:B------:R-:W-:Y:S01]  /*4640*/  STL.64 [R1+0x8], R26 ;  /* 0x0000081a01007387 */ /* 0x000fe20000100a00 */
[----:B------:R-:W-:Y:S01]  /*4650*/  IMAD.MOV.U32 R224, RZ, RZ, R60 ;  /* 0x000000ffffe07224 */ /* 0x000fe200078e003c */
[----:B------:R-:W-:Y:S01]  /*4660*/  MOV R223, R61 ;  /* 0x0000003d00df7202 */ /* 0x000fe20000000f00 */
[----:B------:R-:W-:Y:S01]  /*4670*/  IMAD.MOV.U32 R222, RZ, RZ, R62 ;  /* 0x000000ffffde7224 */ /* 0x000fe200078e003e */
[----:B------:R-:W-:Y:S01]  /*4680*/  STL.64 [R1+0x10], R28 ;  /* 0x0000101c01007387 */ /* 0x000fe20000100a00 */
        /* <DEDUP_REMOVED lines=79> */
[----:B----4-:R-:W-:Y:S01]  /*4b80*/  MOV R23, R129 ;  /* 0x0000008100177202 */ /* 0x010fe20000000f00 */
[----:B------:R-:W-:Y:S01]  /*4b90*/  IMAD.MOV.U32 R22, RZ, RZ, R130 ;  /* 0x000000ffff167224 */ /* 0x000fe200078e0082 */
[----:B------:R-:W-:Y:S01]  /*4ba0*/  MOV R21, R131 ;  /* 0x0000008300157202 */ /* 0x000fe20000000f00 */
[----:B------:R-:W-:Y:S01]  /*4bb0*/  IMAD.MOV.U32 R20, RZ, RZ, R132 ;  /* 0x000000ffff147224 */ /* 0x000fe200078e0084 */
[----:B-1----:R-:W-:Y:S01]  /*4bc0*/  MOV R19, R133 ;  /* 0x0000008500137202 */ /* 0x002fe20000000f00 */
[----:B--2---:R-:W-:Y:S01]  /*4bd0*/  IMAD.MOV.U32 R18, RZ, RZ, R134 ;  /* 0x000000ffff127224 */ /* 0x004fe200078e0086 */
[----:B---3--:R-:W-:Y:S01]  /*4be0*/  MOV R17, R135 ;  /* 0x0000008700117202 */ /* 0x008fe20000000f00 */
        /* <DEDUP_REMOVED lines=15> */
[----:B------:R1:W-:Y:S01]  /*4ce0*/  STL [R1+0x80], R56 ;  /* 0x0000803801007387 */ /* 0x0003e20000100800 */
[----:B------:R-:W-:-:S03]  /*4cf0*/  MOV R0, R151 ;  /* 0x0000009700007202 */ /* 0x000fc60000000f00 */
[----:B------:R-:W-:Y:S04]  /*4d00*/  STL [R1+0x5e8], R156 ;  /* 0x0005e89c01007387 */ /* 0x000fe80000100800 */
[----:B------:R-:W-:Y:S01]  /*4d10*/  STL.64 [R1+0x5e0], R154 ;  /* 0x0005e09a01007387 */ /* 0x000fe20000100a00 */
[----:B-1----:R-:W-:-:S03]  /*4d20*/  WARPGROUP.ARRIVE ;  /* 0x00000000000079c5 */ /* 0x002fc60000000000 */
[----:B------:R-:W-:Y:S03]  /*4d30*/  STL [R1+0x5d8], R152 ;  /* 0x0005d89801007387 */ /* 0x000fe60000100800 */
[----:B------:R-:W-:Y:S03]  /*4d40*/  QGMMA.64x256x32.F32.E4M3.E4M3 R24, gdesc[UR4], RZ, !UPT, gsb0 ;  /* 0x03e00000041879f3 */ /* 0x000fe6000c0008ff */
[----:B------:R-:W-:Y:S02]  /*4d50*/  WARPGROUP.DEPBAR.LE gsb0, 0x0 ;  /* 0x00008000000079c5 */ /* 0x000fe40000010000 */
[----:B------:R-:W-:Y:S04]  /*4d60*/  STL.64 [R1+0x5d0], R150 ;  /* 0x0005d09601007387 */ /* 0x000fe80000100a00 */
        /* <DEDUP_REMOVED lines=24> */
[----:B------:R1:W-:Y:S04]  /*4ef0*/  STL.64 [R1+0x508], R100 ;  /* 0x0005086401007387 */ /* 0x0003e80000100a00 */
[----:B-1----:R-:W2:Y:S04]  /*4f00*/  LDL.LU R100, [R1] ;  /* 0x0000000001647983 */ /* 0x002ea80000300800 */
[----:B------:R-:W2:Y:S04]  /*4f10*/  LDL.LU R101, [R1+0x4] ;  /* 0x0000040001657983 */ /* 0x000ea80000300800 */
        /* <DEDUP_REMOVED lines=30> */
[----:B------:R-:W2:Y:S01]  /*5100*/  LDL.LU R132, [R1+0x80] ;  /* 0x0000800001847983 */ /* 0x000ea20000300800 */
        /* <DEDUP_REMOVED lines=46> */
[----:B------:R-:W-:-:S02]  /*53f0*/  UIADD3 UR4, UR9, 0x2, URZ ;  /* 0x0000000209047890 */ /* 0x000fc4000fffe03f */
[----:B------:R-:W-:Y:S01]  /*5400*/  UIADD3 UR6, UR10, 0x2, URZ ;  /* 0x000000020a067890 */ /* 0x000fe2000fffe03f */
[----:B------:R-:W-:Y:S01]  /*5410*/  UMOV UR5, 0x40000040 ;  /* 0x4000004000057882 */ /* 0x000fe20000000000 */
[----:B------:R-:W-:Y:S01]  /*5420*/  UMOV UR7, 0x40000040 ;  /* 0x4000004000077882 */ /* 0x000fe20000000000 */
[----:B--2---:R-:W-:-:S06]  /*5430*/  WARPGROUP.ARRIVE ;  /* 0x00000000000079c5 */ /* 0x004fcc0000000000 */
[----:B------:R-:W-:Y:S03]  /*5440*/  QGMMA.64x256x32.F32.E4M3.E4M3 R100, gdesc[UR4], R100, gsb0 ;  /* 0x03e00000046479f3 */ /* 0x000fe60008000864 */
[----:B------:R-:W-:Y:S02]  /*5450*/  WARPGROUP.DEPBAR.LE gsb0, 0x0 ;  /* 0x00008000000079c5 */ /* 0x000fe40000010000 */
[----:B------:R-:W-:Y:S04]  /*5460*/  STL.64 [R1], R100 ;  /* 0x0000006401007387 */ /* 0x000fe80000100a00 */
        /* <DEDUP_REMOVED lines=63> */
[----:B-1----:R-:W2:Y:S04]  /*5860*/  LDL.LU R156, [R1+0x5e8] ;  /* 0x0005e800019c7983 */ /* 0x002ea80000300800 */
[----:B------:R-:W3:Y:S04]  /*5870*/  LDL.LU.64 R154, [R1+0x5e0] ;  /* 0x0005e000019a7983 */ /* 0x000ee80000300a00 */
[----:B------:R-:W4:Y:S04]  /*5880*/  LDL.LU R152, [R1+0x5d8] ;  /* 0x0005d80001987983 */ /* 0x000f280000300800 */
[----:B------:R-:W2:Y:S04]  /*5890*/  LDL.LU.64 R150, [R1+0x5d0] ;  /* 0x0005d00001967983 */ /* 0x000ea80000300a00 */
        /* <DEDUP_REMOVED lines=24> */
[----:B------:R-:W2:Y:S01]  /*5a20*/  LDL.LU.64 R100, [R1+0x508] ;  /* 0x0005080001647983 */ /* 0x000ea20000300a00 */
[----:B------:R-:W-:Y:S01]  /*5a30*/  UIADD3 UR4, UR9, 0x402, URZ ;  /* 0x0000040209047890 */ /* 0x000fe2000fffe03f */
[----:B------:R-:W-:Y:S01]  /*5a40*/  UMOV UR5, 0x40000040 ;  /* 0x4000004000057882 */ /* 0x000fe20000000000 */
[----:B--2---:R-:W-:-:S07]  /*5a50*/  WARPGROUP.ARRIVE ;  /* 0x00000000000079c5 */ /* 0x004fce0000000000 */
[----:B------:R-:W-:Y:S03]  /*5a60*/  QGMMA.64x256x32.F32.E4M3.E4M3 R24, gdesc[UR4], R24, gsb0 ;  /* 0x03e00000041879f3 */ /* 0x000fe60008000818 */
        /* <DEDUP_REMOVED lines=65> */
[----:B-1----:R-:W2:Y:S04]  /*5e80*/  LDL.LU.64 R24, [R1] ;  /* 0x0000000001187983 */ /* 0x002ea80000300a00 */
        /* <DEDUP_REMOVED lines=63> */
[----:B------:R-:W-:-:S02]  /*6280*/  UIADD3 UR4, UR9, 0x4, URZ ;  /* 0x0000000409047890 */ /* 0x000fc4000fffe03f */
[----:B------:R-:W-:Y:S01]  /*6290*/  UIADD3 UR6, UR10, 0x4, URZ ;  /* 0x000000040a067890 */ /* 0x000fe2000fffe03f */
[----:B------:R-:W-:Y:S01]  /*62a0*/  UMOV UR5, 0x40000040 ;  /* 0x4000004000057882 */ /* 0x000fe20000000000 */
[----:B------:R-:W-:Y:S01]  /*62b0*/  UMOV UR7, 0x40000040 ;  /* 0x4000004000077882 */ /* 0x000fe20000000000 */
[----:B--2---:R-:W-:-:S06]  /*62c0*/  WARPGROUP.ARRIVE ;  /* 0x00000000000079c5 */ /* 0x004fcc0000000000 */
[----:B------:R-:W-:Y:S03]  /*62d0*/  QGMMA.64x256x32.F32.E4M3.E4M3 R24, gdesc[UR4], R24, gsb0 ;  /* 0x03e00000041879f3 */ /* 0x000fe60008000818 */
[----:B------:R-:W-:Y:S02]  /*62e0*/  WARPGROUP.DEPBAR.LE gsb0, 0x0 ;  /* 0x00008000000079c5 */ /* 0x000fe40000010000 */
        /* <DEDUP_REMOVED lines=64> */
[----:B------:R1:W-:Y:S01]  /*66f0*/  STL [R1+0x80], R56 ;  /* 0x0000803801007387 */ /* 0x0003e20000100800 */
[----:B------:R-:W-:Y:S01]  /*6700*/  MOV R178, R102 ;  /* 0x0000006600b27202 */ /* 0x000fe20000000f00 */
[----:B------:R-:W-:Y:S01]  /*6710*/  IMAD.MOV.U32 R179, RZ, RZ, R103 ;  /* 0x000000ffffb37224 */ /* 0x000fe200078e0067 */
[----:B------:R-:W-:Y:S01]  /*6720*/  MOV R176, R100 ;  /* 0x0000006400b07202 */ /* 0x000fe20000000f00 */
[----:B------:R-:W2:Y:S01]  /*6730*/  LDL.LU.64 R150, [R1+0x500] ;  /* 0x0005000001967983 */ /* 0x000ea20000300a00 */
[----:B------:R-:W-:Y:S01]  /*6740*/  IMAD.MOV.U32 R177, RZ, RZ, R101 ;  /* 0x000000ffffb17224 */ /* 0x000fe200078e0065 */
[----:B------:R-:W-:Y:S01]  /*6750*/  MOV R174, R98 ;  /* 0x0000006200ae7202 */ /* 0x000fe20000000f00 */
[----:B------:R-:W-:Y:S01]  /*6760*/  IMAD.MOV.U32 R175, RZ, RZ, R99 ;  /* 0x000000ffffaf7224 */ /* 0x000fe200078e0063 */
[----:B------:R-:W2:Y:S01]  /*6770*/  LDL.LU.64 R148, [R1+0x4f8] ;  /* 0x0004f80001947983 */ /* 0x000ea20000300a00 */
        /* <DEDUP_REMOVED lines=52> */
[----:B------:R-:W-:-:S02]  /*6ac0*/  IMAD.MOV.U32 R18, RZ, RZ, R59 ;  /* 0x000000ffff127224 */ /* 0x000fc400078e003b */
[----:B------:R-:W-:Y:S01]  /*6ad0*/  IMAD.MOV.U32 R23, RZ, RZ, R57 ;  /* 0x000000ffff177224 */ /* 0x000fe200078e0039 */
        /* <DEDUP_REMOVED lines=32> */
[----:B-1----:R-:W2:Y:S04]  /*6ce0*/  LDL.LU.64 R56, [R1+0x388] ;  /* 0x0003880001387983 */ /* 0x002ea80000300a00 */
        /* <DEDUP_REMOVED lines=17> */
[----:B------:R-:W-:-:S02]  /*6e00*/  UMOV UR5, 0x40000040 ;  /* 0x4000004000057882 */ /* 0x000fc40000000000 */
[----:B------:R-:W-:Y:S04]  /*6e10*/  STL [R1+0x2e0], R156 ;  /* 0x0002e09c01007387 */ /* 0x000fe80000100800 */
[----:B---3--:R-:W-:Y:S04]  /*6e20*/  STL.64 [R1+0x2d8], R154 ;  /* 0x0002d89a01007387 */ /* 0x008fe80000100a00 */
[----:B----4-:R-:W-:Y:S01]  /*6e30*/  STL [R1+0x2d0], R152 ;  /* 0x0002d09801007387 */ /* 0x010fe20000100800 */
[----:B--2---:R-:W-:-:S06]  /*6e40*/  WARPGROUP.ARRIVE ;  /* 0x00000000000079c5 */ /* 0x004fcc0000000000 */
        /* <DEDUP_REMOVED lines=99> */
[----:B------:R-:W-:Y:S01]  /*7480*/  UIADD3 UR4, UR9, 0x6, URZ ;  /* 0x0000000609047890 */ /* 0x000fe2000fffe03f */
[----:B------:R1:W5:Y:S01]  /*7490*/  LDL.LU R23, [R1+0x300] ;  /* 0x0003000001177983 */ /* 0x0003620000300800 */
[----:B------:R-:W-:Y:S01]  /*74a0*/  UIADD3 UR6, UR10, 0x6, URZ ;  /* 0x000000060a067890 */ /* 0x000fe2000fffe03f */
[----:B------:R-:W-:Y:S01]  /*74b0*/  UMOV UR5, 0x40000040 ;  /* 0x4000004000057882 */ /* 0x000fe20000000000 */
[----:B------:R-:W-:Y:S01]  /*74c0*/  UMOV UR7, 0x40000040 ;  /* 0x4000004000077882 */ /* 0x000fe20000000000 */
[----:B------:R1:W5:Y:S04]  /*74d0*/  LDL.LU R19, [R1+0x2fc] ;  /* 0x0002fc0001137983 */ /* 0x0003680000300800 */
[----:B------:R1:W5:Y:S04]  /*74e0*/  LDL.LU R18, [R1+0x2f8] ;  /* 0x0002f80001127983 */ /* 0x0003680000300800 */
[----:B------:R1:W5:Y:S04]  /*74f0*/  LDL.LU R17, [R1+0x2f4] ;  /* 0x0002f40001117983 */ /* 0x0003680000300800 */
[----:B------:R1:W5:Y:S04]  /*7500*/  LDL.LU R16, [R1+0x2f0] ;  /* 0x0002f00001107983 */ /* 0x0003680000300800 */
[----:B------:R1:W5:Y:S04]  /*7510*/  LDL.LU R6, [R1+0x2ec] ;  /* 0x0002ec0001067983 */ /* 0x0003680000300800 */
[----:B------:R1:W5:Y:S04]  /*7520*/  LDL.LU R5, [R1+0x2e8] ;  /* 0x0002e80001057983 */ /* 0x0003680000300800 */
[----:B------:R1:W5:Y:S01]  /*7530*/  LDL.LU R4, [R1+0x2e4] ;  /* 0x0002e40001047983 */ /* 0x0003620000300800 */
        /* <DEDUP_REMOVED lines=67> */
[----:B--2---:R1:W5:Y:S04]  /*7970*/  LDL.LU R156, [R1+0x2e0] ;  /* 0x0002e000019c7983 */ /* 0x0043680000300800 */
[----:B------:R1:W5:Y:S04]  /*7980*/  LDL.LU.64 R154, [R1+0x2d8] ;  /* 0x0002d800019a7983 */ /* 0x0003680000300a00 */
[----:B------:R1:W5:Y:S04]  /*7990*/  LDL.LU R152, [R1+0x2d0] ;  /* 0x0002d00001987983 */ /* 0x0003680000300800 */
        /* <DEDUP_REMOVED lines=28> */
[----:B------:R-:W-:-:S04]  /*7b60*/  UIADD3 UR10, UR55, 0x1, URZ ;  /* 0x00000001370a7890 */ /* 0x000fc8000fffe03f */
[----:B------:R-:W-:Y:S01]  /*7b70*/  UISETP.NE.AND UP0, UPT, UR10, 0x3, UPT ;  /* 0x000000030a00788c */ /* 0x000fe2000bf05270 */
[----:B------:R-:W-:-:S03]  /*7b80*/  UMOV UR9, 0x1 ;  /* 0x0000000100097882 */ /* 0x000fc60000000000 */
[----:B------:R-:W-:Y:S01]  /*7b90*/  USEL UR10, UR10, URZ, UP0 ;  /* 0x0000003f0a0a7287 */ /* 0x000fe20008000000 */
[----:B--2---:R-:W-:-:S06]  /*7ba0*/  WARPGROUP.ARRIVE ;  /* 0x00000000000079c5 */ /* 0x004fcc0000000000 */
[----:B------:R-:W-:Y:S01]  /*7bb0*/  QGMMA.64x256x32.F32.E4M3.E4M3 R24, gdesc[UR4], R24, gsb0 ;  /* 0x03e00000041879f3 */ /* 0x000fe20008000818 */
[----:B------:R-:W-:-:S04]  /*7bc0*/  USEL UR4, URZ, 0x1, UP0 ;  /* 0x000000013f047887 */ /* 0x000fc80008000000 */
[----:B------:R-:W-:-:S06]  /*7bd0*/  ULOP3.LUT UR4, UR37, UR4, URZ, 0x3c, !UPT ;  /* 0x0000000425047292 */ /* 0x000fcc000f8e3c3f */
[----:B-1----:R-:W-:Y:S01]  /*7be0*/  MOV R0, UR4 ;  /* 0x0000000400007c02 */ /* 0x002fe20008000f00 */
[----:B------:R-:W-:-:S06]  /*7bf0*/  WARPGROUP.DEPBAR.LE gsb0, 0x0 ;  /* 0x00008000000079c5 */ /* 0x000fcc0000010000 */
.L_x_29:
[----:B-----5:R-:W-:-:S05]  /*7c00*/  VIMNMX R2, R5, 0x1, PT ;  /* 0x0000000105027848 */ /* 0x020fca0003fe0100 */
[----:B------:R-:W-:-:S05]  /*7c10*/  IMAD.IADD R5, R5, 0x1, -R2 ;  /* 0x0000000105057824 */ /* 0x000fca00078e0a02 */
[----:B------:R-:W-:-:S13]  /*7c20*/  ISETP.GE.AND P0, PT, R5, 0x1, PT ;  /* 0x000000010500780c */ /* 0x000fda0003f06270 */
[----:B------:R-:W-:Y:S05]  /*7c30*/  @!P0 BRA `(.L_x_34) ;  /* 0x00000044005c8947 */ /* 0x000fea0003800000 */
[----:B------:R-:W-:Y:S01]  /*7c40*/  MOV R2, R5 ;  /* 0x0000000500027202 */ /* 0x000fe20000000f00 */
[----:B------:R-:W-:-:S06]  /*7c50*/  UMOV UR11, UR55 ;  /* 0x00000037000b7c82 */ /* 0x000fcc0008000000 */
.L_x_41:
[----:B------:R-:W-:-:S06]  /*7c60*/  UISETP.NE.AND UP0, UPT, UR50, 0x3, UPT ;  /* 0x000000033200788c */ /* 0x000fcc000bf05270 */
[----:B------:R-:W-:-:S13]  /*7c70*/  PLOP3.LUT P1, PT, PT, PT, UP0, 0x80, 0x0 ;  /* 0x000000000000781c */ /* 0x000fda0003f2f008 */
[----:B------:R-:W-:Y:S05]  /*7c80*/  @!P1 BRA `(.L_x_35) ;  /* 0x0000000000049947 */ /* 0x000fea0003800000 */
[----:B------:R-:W-:Y:S01]  /*7c90*/  BPT.TRAP 0x1 ;  /* 0x000000040000795c */ /* 0x000fe20000300000 */
.L_x_35:
[----:B------:R-:W-:Y:S01]  /*7ca0*/  ULEA UR4, UR10, UR43, 0x3 ;  /* 0x0000002b0a047291 */ /* 0x000fe2000f8e183f */
[----:B------:R-:W-:-:S08]  /*7cb0*/  SHF.L.U32 R3, R0, 0x1f, RZ ;  /* 0x0000001f00037819 */ /* 0x000fd000000006ff */
[----:B------:R1:W3:Y:S01]  /*7cc0*/  SYNCS.PHASECHK.TRANS64.TRYWAIT P0, [UR4+0x38480], R3 ;  /* 0x03848003ff0075a7 */ /* 0x0002e20008000144 */
[----:B------:R-:W-:Y:S05]  /*7cd0*/  @!P1 BRA `(.L_x_36) ;  /* 0x0000000000049947 */ /* 0x000fea0003800000 */
[----:B------:R-:W-:Y:S01]  /*7ce0*/  BPT.TRAP 0x1 ;  /* 0x000000040000795c */ /* 0x000fe20000300000 */
.L_x_36:
[----:B---3--:R-:W-:Y:S05]  /*7cf0*/  @P0 BRA `(.L_x_37) ;  /* 0x0000000000080947 */ /* 0x008fea0003800000 */
[----:B------:R-:W3:Y:S02]  /*7d00*/  SYNCS.PHASECHK.TRANS64.TRYWAIT P0, [UR4+0x38480], R3 ;  /* 0x03848003ff0075a7 */ /* 0x000ee40008000144 */
[----:B---3--:R-:W-:Y:S05]  /*7d10*/  @!P0 BRA `(.L_x_38) ;  /* 0x0000012400ac8947 */ /* 0x008fea0003800000 */
.L_x_37:
        /* <DEDUP_REMOVED lines=64> */
[----:B----4-:R-:W4:Y:S04]  /*8120*/  LDL.LU.64 R24, [R1] ;  /* 0x0000000001187983 */ /* 0x010f280000300a00 */
[----:B------:R-:W4:Y:S04]  /*8130*/  LDL.LU.64 R26, [R1+0x8] ;  /* 0x00000800011a7983 */ /* 0x000f280000300a00 */
        /* <DEDUP_REMOVED lines=61> */
[----:B------:R-:W4:Y:S01]  /*8510*/  LDL.LU.64 R150, [R1+0x1f8] ;  /* 0x0001f80001967983 */ /* 0x000f220000300a00 */
[----:B------:R-:W-:-:S02]  /*8520*/  UIADD3 UR4, UR43, 0x18000, URZ ;  /* 0x000180002b047890 */ /* 0x000fc4000fffe03f */
[----:B------:R-:W-:Y:S01]  /*8530*/  ULOP3.LUT UR12, UR8, 0x10000, URZ, 0xfc, !UPT ;  /* 0x00010000080c7892 */ /* 0x000fe2000f8efc3f */
[----:B------:R-:W-:Y:S01]  /*8540*/  STL [R1+0x308], R23 ;  /* 0x0003081701007387 */ /* 0x000fe20000100800 */
[----:B------:R-:W-:Y:S02]  /*8550*/  USHF.R.U32.HI UR4, URZ, 0x4, UR4 ;  /* 0x000000043f047899 */ /* 0x000fe40008011604 */
[----:B------:R-:W-:Y:S01]  /*8560*/  UISETP.NE.U32.AND UP0, UPT, UR9, URZ, UPT ;  /* 0x0000003f0900728c */ /* 0x000fe2000bf05070 */
[----:B------:R-:W-:Y:S01]  /*8570*/  STL [R1+0x304], R19 ;  /* 0x0003041301007387 */ /* 0x000fe20000100800 */
[----:B------:R-:W-:Y:S02]  /*8580*/  ULOP3.LUT UR4, UR4, 0x3fff, URZ, 0xc0, !UPT ;  /* 0x00003fff04047892 */ /* 0x000fe4000f8ec03f */
[----:B------:R-:W-:Y:S01]  /*8590*/  ULEA UR12, UR10, UR12, 0xb ;  /* 0x0000000c0a0c7291 */ /* 0x000fe2000f8e583f */
[----:B------:R-:W-:Y:S01]  /*85a0*/  STL [R1+0x300], R18 ;  /* 0x0003001201007387 */ /* 0x000fe20000100800 */
[----:B------:R-:W-:Y:S01]  /*85b0*/  ULOP3.LUT UR4, UR4, 0x10000, URZ, 0xfc, !UPT ;  /* 0x0001000004047892 */ /* 0x000fe2000f8efc3f */
[----:B------:R-:W-:Y:S01]  /*85c0*/  UMOV UR5, 0x40000040 ;  /* 0x4000004000057882 */ /* 0x000fe20000000000 */
[----:B------:R-:W-:-:S02]  /*85d0*/  UMOV UR7, 0x40000040 ;  /* 0x4000004000077882 */ /* 0x000fc40000000000 */
[----:B------:R-:W-:Y:S01]  /*85e0*/  ULEA UR13, UR10, UR4, 0xb ;  /* 0x000000040a0d7291 */ /* 0x000fe2000f8e583f */
[----:B------:R-:W-:Y:S02]  /*85f0*/  STL [R1+0x2fc], R17 ;  /* 0x0002fc1101007387 */ /* 0x000fe40000100800 */
[----:B------:R-:W-:Y:S02]  /*8600*/  UMOV UR4, UR12 ;  /* 0x0000000c00047c82 */ /* 0x000fe40008000000 */
[----:B------:R-:W-:Y:S02]  /*8610*/  STL [R1+0x2f8], R16 ;  /* 0x0002f81001007387 */ /* 0x000fe40000100800 */
[----:B------:R-:W-:Y:S02]  /*8620*/  UMOV UR6, UR13 ;  /* 0x0000000d00067c82 */ /* 0x000fe40008000000 */
[----:B------:R-:W-:Y:S04]  /*8630*/  STL [R1+0x2f4], R6 ;  /* 0x0002f40601007387 */ /* 0x000fe80000100800 */
[----:B------:R-:W-:Y:S04]  /*8640*/  STL [R1+0x2f0], R5 ;  /* 0x0002f00501007387 */ /* 0x000fe80000100800 */
[----:B------:R-:W-:Y:S04]  /*8650*/  STL [R1+0x2ec], R4 ;  /* 0x0002ec0401007387 */ /* 0x000fe80000100800 */
[----:B------:R1:W-:Y:S04]  /*8660*/  STL [R1+0x2e8], R2 ;  /* 0x0002e80201007387 */ /* 0x0003e80000100800 */
[----:B------:R2:W-:Y:S01]  /*8670*/  STL [R1+0x2e4], R0 ;  /* 0x0002e40001007387 */ /* 0x0005e20000100800 */
[----:B----4-:R-:W-:-:S06]  /*8680*/  WARPGROUP.ARRIVE ;  /* 0x00000000000079c5 */ /* 0x010fcc0000000000 */
[----:B------:R-:W-:Y:S03]  /*8690*/  QGMMA.64x256x32.F32.E4M3.E4M3 R24, gdesc[UR4], R24, UP0, gsb0 ;  /* 0x03e00000041879f3 */ /* 0x000fe6000b800818 */
[----:B------:R-:W-:Y:S02]  /*86a0*/  WARPGROUP.DEPBAR.LE gsb0, 0x0 ;  /* 0x00008000000079c5 */ /* 0x000fe40000010000 */
[----:B------:R-:W-:Y:S01]  /*86b0*/  STL.64 [R1], R24 ;  /* 0x0000001801007387 */ /* 0x000fe20000100a00 */
[----:B-1----:R-:W-:Y:S01]  /*86c0*/  MOV R2, R150 ;  /* 0x0000009600027202 */ /* 0x002fe20000000f00 */
[----:B--2---:R-:W-:Y:S01]  /*86d0*/  IMAD.MOV.U32 R0, RZ, RZ, R151 ;  /* 0x000000ffff007224 */ /* 0x004fe200078e0097 */
[----:B------:R-:W-:Y:S01]  /*86e0*/  MOV R4, R148 ;  /* 0x0000009400047202 */ /* 0x000fe20000000f00 */
[----:B------:R-:W-:Y:S01]  /*86f0*/  STL.64 [R1+0x8], R26 ;  /* 0x0000081a01007387 */ /* 0x000fe20000100a00 */
[----:B---3--:R-:W-:Y:S01]  /*8700*/  IMAD.MOV.U32 R3, RZ, RZ, R149 ;  /* 0x000000ffff037224 */ /* 0x008fe200078e0095 */
        /* <DEDUP_REMOVED lines=173> */
[----:B------:R-:W-:Y:S04]  /*91e0*/  STL.64 [R1+0x5e8], R154 ;  /* 0x0005e89a01007387 */ /* 0x000fe80000100a00 */
[----:B------:R-:W-:Y:S01]  /*91f0*/  STL [R1+0x5e0], R152 ;  /* 0x0005e09801007387 */ /* 0x000fe20000100800 */
[----:B--2---:R-:W-:-:S06]  /*9200*/  WARPGROUP.ARRIVE ;  /* 0x00000000000079c5 */ /* 0x004fcc0000000000 */
[----:B------:R-:W-:Y:S03]  /*9210*/  QGMMA.64x256x32.F32.E4M3.E4M3 R24, gdesc[UR4], R24, UP0, gsb0 ;  /* 0x03e00000041879f3 */ /* 0x000fe6000b800818 */
        /* <DEDUP_REMOVED lines=106> */
[----:B------:R-:W-:-:S02]  /*98c0*/  UIADD3 UR4, UR12, 0x2, URZ ;  /* 0x000000020c047890 */ /* 0x000fc4000fffe03f */
[----:B------:R-:W-:Y:S01]  /*98d0*/  UIADD3 UR6, UR13, 0x2, URZ ;  /* 0x000000020d067890 */ /* 0x000fe2000fffe03f */
[----:B------:R-:W-:Y:S01]  /*98e0*/  UMOV UR5, 0x40000040 ;  /* 0x4000004000057882 */ /* 0x000fe20000000000 */
[----:B------:R-:W-:Y:S01]  /*98f0*/  UMOV UR7, 0x40000040 ;  /* 0x4000004000077882 */ /* 0x000fe20000000000 */
[----:B--2---:R-:W-:-:S06]  /*9900*/  WARPGROUP.ARRIVE ;  /* 0x00000000000079c5 */ /* 0x004fcc0000000000 */
[----:B------:R-:W-:Y:S03]  /*9910*/  QGMMA.64x256x32.F32.E4M3.E4M3 R100, gdesc[UR4], R100, UP0, gsb0 ;  /* 0x03e00000046479f3 */ /* 0x000fe6000b800864 */
        /* <DEDUP_REMOVED lines=246> */
[----:B------:R-:W-:Y:S01]  /*a880*/  STL.64 [R1+0x60], R48 ;  /* 0x0000603001007387 */ /* 0x000fe20000100a00 */
[----:B------:R-:W-:-:S03]  /*a890*/  IMAD.MOV.U32 R7, RZ, RZ, R150 ;  /* 0x000000ffff077224 */ /* 0x000fc600078e0096 */
[----:B------:R-:W-:Y:S01]  /*a8a0*/  STL.64 [R1+0x68], R50 ;  /* 0x0000683201007387 */ /* 0x000fe20000100a00 */
[----:B------:R-:W-:-:S03]  /*a8b0*/  MOV R3, R151 ;  /* 0x0000009700037202 */ /* 0x000fc60000000f00 */
[----:B------:R-:W-:Y:S01]  /*a8c0*/  STL.64 [R1+0x70], R52 ;  /* 0x0000703401007387 */ /* 0x000fe20000100a00 */
[----:B------:R-:W-:Y:S01]  /*a8d0*/  IMAD.MOV.U32 R9, RZ, RZ, R148 ;  /* 0x000000ffff097224 */ /* 0x000fe200078e0094 */
[----:B------:R-:W-:Y:S02]  /*a8e0*/  MOV R8, R149 ;  /* 0x0000009500087202 */ /* 0x000fe40000000f00 */
[----:B------:R-:W-:Y:S01]  /*a8f0*/  STL.64 [R1+0x78], R54 ;  /* 0x0000783601007387 */ /* 0x000fe20000100a00 */
[----:B------:R-:W-:Y:S01]  /*a900*/  IMAD.MOV.U32 R11, RZ, RZ, R146 ;  /* 0x000000ffff0b7224 */ /* 0x000fe200078e0092 */
[----:B------:R-:W-:Y:S02]  /*a910*/  MOV R10, R147 ;  /* 0x00000093000a7202 */ /* 0x000fe40000000f00 */
[----:B------:R1:W-:Y:S01]  /*a920*/  STL [R1+0x80], R56 ;  /* 0x0000803801007387 */ /* 0x0003e20000100800 */
[----:B------:R-:W-:Y:S01]  /*a930*/  IMAD.MOV.U32 R13, RZ, RZ, R144 ;  /* 0x000000ffff0d7224 */ /* 0x000fe200078e0090 */
[----:B------:R-:W-:-:S02]  /*a940*/  MOV R12, R145 ;  /* 0x00000091000c7202 */ /* 0x000fc40000000f00 */
[----:B------:R-:W2:Y:S01]  /*a950*/  LDL.LU.64 R150, [R1+0x508] ;  /* 0x0005080001967983 */ /* 0x000ea20000300a00 */
[----:B------:R-:W-:Y:S01]  /*a960*/  IMAD.MOV.U32 R15, RZ, RZ, R142 ;  /* 0x000000ffff0f7224 */ /* 0x000fe200078e008e */
[----:B------:R-:W-:Y:S02]  /*a970*/  MOV R14, R143 ;  /* 0x0000008f000e7202 */ /* 0x000fe40000000f00 */
[----:B------:R-:W2:Y:S01]  /*a980*/  LDL.LU.64 R148, [R1+0x500] ;  /* 0x0005000001947983 */ /* 0x000ea20000300a00 */
[----:B------:R-:W-:Y:S01]  /*a990*/  IMAD.MOV.U32 R21, RZ, RZ, R140 ;  /* 0x000000ffff157224 */ /* 0x000fe200078e008c */
[----:B------:R-:W-:Y:S02]  /*a9a0*/  MOV R20, R141 ;  /* 0x0000008d00147202 */ /* 0x000fe40000000f00 */
[----:B------:R-:W2:Y:S01]  /*a9b0*/  LDL.LU.64 R146, [R1+0x4f8] ;  /* 0x0004f80001927983 */ /* 0x000ea20000300a00 */
        /* <DEDUP_REMOVED lines=123> */
[----:B------:R-:W-:-:S03]  /*b170*/  MOV R23, R57 ;  /* 0x0000003900177202 */ /* 0x000fc60000000f00 */
        /* <DEDUP_REMOVED lines=238> */
[----:B-1----:R-:W-:Y:S05]  /*c060*/  @!P1 BRA `(.L_x_39) ;  /* 0x0000000000049947 */ /* 0x002fea0003800000 */
[----:B------:R-:W-:Y:S01]  /*c070*/  BPT.TRAP 0x1 ;  /* 0x000000040000795c */ /* 0x000fe20000300000 */
.L_x_39:
[----:B------:R-:W-:Y:S02]  /*c080*/  UISETP.GT.U32.AND UP0, UPT, UR52, 0x1, UPT ;  /* 0x000000013400788c */ /* 0x000fe4000bf04070 */
[----:B------:R-:W-:-:S04]  /*c090*/  ULEA UR4, UR11, UR43, 0x3 ;  /* 0x0000002b0b047291 */ /* 0x000fc8000f8e183f */
[----:B------:R-:W-:Y:S01]  /*c0a0*/  UIADD3 UR4, UR4, 0x38498, URZ ;  /* 0x0003849804047890 */ /* 0x000fe2000fffe03f */
[----:B------:R-:W-:-:S03]  /*c0b0*/  PLOP3.LUT P0, PT, PT, PT, UP0, 0x80, 0x0 ;  /* 0x000000000000781c */ /* 0x000fc60003f0f008 */
[----:B------:R-:W-:-:S09]  /*c0c0*/  UPRMT UR4, URZ, 0x654, UR4 ;  /* 0x000006543f047896 */ /* 0x000fd20008000004 */
[----:B------:R-:W-:Y:S01]  /*c0d0*/  SYNCS.ARRIVE.TRANS64.RED.A1T0 RZ, [UR4], RZ ;  /* 0x000000ffffff79a7 */ /* 0x000fe20008100404 */
[----:B------:R-:W-:Y:S05]  /*c0e0*/  @P0 BRA `(.L_x_40) ;  /* 0x0000000000040947 */ /* 0x000fea0003800000 */
[----:B------:R-:W-:Y:S01]  /*c0f0*/  BPT.TRAP 0x1 ;  /* 0x000000040000795c */ /* 0x000fe20000300000 */
.L_x_40:
[----:B------:R-:W-:Y:S01]  /*c100*/  UIADD3 UR10, UR10, 0x1, URZ ;  /* 0x000000010a0a7890 */ /* 0x000fe2000fffe03f */
[C---:B-----5:R-:W-:Y:S01]  /*c110*/  ISETP.GT.AND P0, PT, R2.reuse, 0x1, PT ;  /* 0x000000010200780c */ /* 0x060fe20003f04270 */
[----:B------:R-:W-:Y:S01]  /*c120*/  UIADD3 UR11, UR11, 0x1, URZ ;  /* 0x000000010b0b7890 */ /* 0x000fe2000fffe03f */
[----:B------:R-:W-:Y:S01]  /*c130*/  VIADD R2, R2, 0xffffffff ;  /* 0xffffffff02027836 */ /* 0x000fe20000000000 */
[----:B------:R-:W-:Y:S02]  /*c140*/  UISETP.NE.AND UP0, UPT, UR10, 0x3, UPT ;  /* 0x000000030a00788c */ /* 0x000fe4000bf05270 */
[----:B------:R-:W-:Y:S02]  /*c150*/  UISETP.NE.AND UP1, UPT, UR11, 0x3, UPT ;  /* 0x000000030b00788c */ /* 0x000fe4000bf25270 */
[----:B------:R-:W-:Y:S02]  /*c160*/  USEL UR4, URZ, 0x1, UP0 ;  /* 0x000000013f047887 */ /* 0x000fe40008000000 */
[----:B------:R-:W-:-:S02]  /*c170*/  USEL UR10, UR10, URZ, UP0 ;  /* 0x0000003f0a0a7287 */ /* 0x000fc40008000000 */
[----:B------:R-:W-:Y:S02]  /*c180*/  USEL UR11, UR11, URZ, UP1 ;  /* 0x0000003f0b0b7287 */ /* 0x000fe40008800000 */
[----:B------:R-:W-:Y:S01]  /*c190*/  LOP3.LUT R0, R0, UR4, RZ, 0x3c, !PT ;  /* 0x0000000400007c12 */ /* 0x000fe2000f8e3cff */
[----:B------:R-:W-:Y:S09]  /*c1a0*/  @P0 BRA `(.L_x_41) ;  /* 0xffffffb800ac0947 */ /* 0x000ff2000383ffff */
.L_x_34:
[----:B------:R-:W-:-:S13]  /*c1b0*/  ISETP.GE.AND P0, PT, R4, 0x1, PT ;  /* 0x000000010400780c */ /* 0x000fda0003f06270 */
[----:B------:R-:W-:Y:S05]  /*c1c0*/  @!P0 BRA `(.L_x_42) ;  /* 0x0000000000408947 */ /* 0x000fea0003800000 */
[----:B------:R-:W-:-:S06]  /*c1d0*/  UISETP.NE.AND UP0, UPT, UR50, 0x3, UPT ;  /* 0x000000033200788c */ /* 0x000fcc000bf05270 */
[----:B------:R-:W-:-:S13]  /*c1e0*/  PLOP3.LUT P0, PT, PT, PT, UP0, 0x80, 0x0 ;  /* 0x000000000000781c */ /* 0x000fda0003f0f008 */
[----:B------:R-:W-:Y:S05]  /*c1f0*/  @!P0 BRA `(.L_x_43) ;  /* 0x0000000000048947 */ /* 0x000fea0003800000 */
[----:B------:R-:W-:Y:S01]  /*c200*/  BPT.TRAP 0x1 ;  /* 0x000000040000795c */ /* 0x000fe20000300000 */
.L_x_43:
[----:B------:R-:W-:Y:S01]  /*c210*/  IADD3 R5, R5, UR55, RZ ;  /* 0x0000003705057c10 */ /* 0x000fe2000fffe0ff */
[----:B------:R-:W-:-:S04]  /*c220*/  UISETP.GT.U32.AND UP0, UPT, UR52, 0x1, UPT ;  /* 0x000000013400788c */ /* 0x000fc8000bf04070 */
[----:B------:R-:W-:Y:S02]  /*c230*/  IMAD.WIDE.U32 R2, R5, -0x55555555, RZ ;  /* 0xaaaaaaab05027825 */ /* 0x000fe400078e00ff */
[----:B------:R-:W-:-:S03]  /*c240*/  PLOP3.LUT P0, PT, PT, PT, UP0, 0x80, 0x0 ;  /* 0x000000000000781c */ /* 0x000fc60003f0f008 */
[----:B------:R-:W-:-:S05]  /*c250*/  SHF.R.U32.HI R0, RZ, 0x1, R3 ;  /* 0x00000001ff007819 */ /* 0x000fca0000011603 */
[----:B------:R-:W-:-:S05]  /*c260*/  IMAD R0, R0, -0x3, R5 ;  /* 0xfffffffd00007824 */ /* 0x000fca00078e0205 */
[----:B------:R-:W-:-:S05]  /*c270*/  LEA R0, R0, UR43, 0x3 ;  /* 0x0000002b00007c11 */ /* 0x000fca000f8e18ff */
[----:B------:R-:W-:-:S05]  /*c280*/  VIADD R0, R0, 0x38498 ;  /* 0x0003849800007836 */ /* 0x000fca0000000000 */
[----:B------:R-:W-:-:S04]  /*c290*/  PRMT R0, RZ, 0x654, R0 ;  /* 0x00000654ff007816 */ /* 0x000fc80000000000 */
[----:B------:R1:W-:Y:S01]  /*c2a0*/  SYNCS.ARRIVE.TRANS64.RED.A1T0 RZ, [R0+URZ], RZ ;  /* 0x000000ff00ff79a7 */ /* 0x0003e2000810043f */
[----:B------:R-:W-:Y:S05]  /*c2b0*/  @P0 BRA `(.L_x_42) ;  /* 0x0000000000040947 */ /* 0x000fea0003800000 */
[----:B------:R-:W-:Y:S01]  /*c2c0*/  BPT.TRAP 0x1 ;  /* 0x000000040000795c */ /* 0x000fe20000300000 */
.L_x_42:
[----:B------:R-:W-:Y:S02]  /*c2d0*/  R2UR UR4, R4 ;  /* 0x00000000040472ca */ /* 0x000fe400000e0000 */
[----:B------:R-:W-:Y:S02]  /*c2e0*/  R2UR UR45, R16 ;  /* 0x00000000102d72ca */ /* 0x000fe400000e0000 */
[----:B------:R-:W-:Y:S02]  /*c2f0*/  R2UR UR46, R17 ;  /* 0x00000000112e72ca */ /* 0x000fe400000e0000 */
[----:B------:R-:W-:-:S07]  /*c300*/  LOP3.LUT P0, RZ, R6, 0xff, RZ, 0xc0, !PT ;  /* 0x000000ff06ff7812 */ /* 0x000fce000780c0ff */
[----:B------:R-:W-:Y:S02]  /*c310*/  UIADD3 UR4, UR4, 0x7f, URZ ;  /* 0x0000007f04047890 */ /* 0x000fe4000fffe03f */
[----:B------:R-:W-:Y:S02]  /*c320*/  USHF.L.U32 UR45, UR45, 0x8, URZ ;  /* 0x000000082d2d7899 */ /* 0x000fe4000800063f */
[----:B------:R-:W-:Y:S02]  /*c330*/  USHF.R.S32.HI UR5, URZ, 0x1f, UR4 ;  /* 0x0000001f3f057899 */ /* 0x000fe40008011404 */
[----:B------:R-:W-:Y:S02]  /*c340*/  USHF.L.U32 UR46, UR46, 0x8, URZ ;  /* 0x000000082e2e7899 */ /* 0x000fe4000800063f */
[----:B------:R-:W-:Y:S02]  /*c350*/  ULEA.HI UR5, UR5, UR4, URZ, 0x7 ;  /* 0x0000000405057291 */ /* 0x000fe4000f8f383f */
[----:B------:R-:W-:-:S02]  /*c360*/  UIADD3 UR4, UR43, 0x30000, URZ ;  /* 0x000300002b047890 */ /* 0x000fc4000fffe03f */
[----:B------:R-:W-:Y:S02]  /*c370*/  USHF.R.S32.HI UR5, URZ, 0x7, UR5 ;  /* 0x000000073f057899 */ /* 0x000fe40008011405 */
[----:B------:R-:W-:Y:S02]  /*c380*/  ULOP3.LUT UP2, URZ, UR4, 0x3ff, URZ, 0xc0, !UPT ;  /* 0x000003ff043f7892 */ /* 0x000fe4000f84c03f */
[----:B------:R-:W-:Y:S02]  /*c390*/  UIADD3 UR55, UR55, UR5, URZ ;  /* 0x0000000537377290 */ /* 0x000fe4000fffe03f */
[----:B------:R-:W-:Y:S02]  /*c3a0*/  UISETP.GE.U32.AND UP1, UPT, UR5, 0x3, UPT ;  /* 0x000000030500788c */ /* 0x000fe4000bf26070 */
[----:B------:R-:W-:Y:S01]  /*c3b0*/  UISETP.GT.U32.AND UP0, UPT, UR55, 0x2, UPT ;  /* 0x000000023700788c */ /* 0x000fe2000bf04070 */
[----:B------:R-:W-:-:S03]  /*c3c0*/  PLOP3.LUT P1, PT, PT, PT, UP2, 0x80, 0x0 ;  /* 0x000000000000781c */ /* 0x000fc60003f2f028 */
[----:B------:R-:W-:-:S04]  /*c3d0*/  UISETP.LT.U32.AND UP0, UPT, UR5, 0x3, UP0 ;  /* 0x000000030500788c */ /* 0x000fc80008701070 */
[----:B------:R-:W-:Y:S02]  /*c3e0*/  USEL UR6, URZ, 0x1, !UP0 ;  /* 0x000000013f067887 */ /* 0x000fe4000c000000 */
[----:B------:R-:W-:Y:S02]  /*c3f0*/  @UP1 UIMAD.WIDE.U32 UR4, UR55, -0x55555555, URZ ;  /* 0xaaaaaaab370418a5 */ /* 0x000fe4000f8e003f */
[----:B------:R-:W-:Y:S02]  /*c400*/  ULOP3.LUT UR37, UR37, UR6, URZ, 0x3c, !UPT ;  /* 0x0000000625257292 */ /* 0x000fe4000f8e3c3f */
[----:B------:R-:W-:-:S04]  /*c410*/  @UP1 USHF.R.U32.HI UR4, URZ, 0x1, UR5 ;  /* 0x000000013f041899 */ /* 0x000fc80008011605 */
[----:B------:R-:W-:Y:S01]  /*c420*/  @UP1 ULOP3.LUT UR37, UR37, 0x1, UR4, 0x78, !UPT ;  /* 0x0000000125251892 */ /* 0x000fe2000f8e7804 */
[----:B------:R-:W-:Y:S11]  /*c430*/  @!P0 BRA `(.L_x_44) ;  /* 0x00000000000c8947 */ /* 0x000ff60003800000 */
[----:B------:R-:W-:-:S04]  /*c440*/  DEPBAR {5,4,3,2,1,0} ;  /* 0x0000003f0000791a */ /* 0x000fc80000000000 */
[----:B------:R3:W-:Y:S02]  /*c450*/  UTMACCTL.IV [UR58] ;  /* 0x000000003a0079b9 */ /* 0x0007e40008000000 */
[----:B---3--:R-:W-:Y:S01]  /*c460*/  NOP ;  /* 0x0000000000007918 */ /* 0x008fe20000000000 */
.L_x_44:
[----:B------:R-:W-:Y:S05]  /*c470*/  @!P1 BRA `(.L_x_45) ;  /* 0x00000000007c9947 */ /* 0x000fea0003800000 */
[----:B------:R-:W-:Y:S01]  /*c480*/  MOV R16, 0x0 ;  /* 0x0000000000107802 */ /* 0x000fe20000000f00 */
[----:B------:R-:W-:Y:S01]  /*c490*/  ULDC.64 UR4, c[0x4][0x68] ;  /* 0x01001a0000047ab9 */ /* 0x000fe20000000a00 */
[----:B------:R-:W-:Y:S01]  /*c4a0*/  ULDC.64 UR6, c[0x4][0x70] ;  /* 0x01001c0000067ab9 */ /* 0x000fe20000000a00 */
[----:B------:R-:W-:Y:S01]  /*c4b0*/  ULDC.64 UR8, c[0x4][0x8] ;  /* 0x0100020000087ab9 */ /* 0x000fe20000000a00 */
[----:B------:R3:W4:Y:S01]  /*c4c0*/  LDC.64 R2, c[0x4][R16] ;  /* 0x0100000010027b82 */ /* 0x0007220000000a00 */
[----:B------:R-:W-:Y:S01]  /*c4d0*/  MOV R4, UR4 ;  /* 0x0000000400047c02 */ /* 0x000fe20008000f00 */
[----:B------:R-:W-:Y:S01]  /*c4e0*/  IMAD.U32 R5, RZ, RZ, UR5 ;  /* 0x00000005ff057e24 */ /* 0x000fe2000f8e00ff */
[----:B------:R-:W-:Y:S01]  /*c4f0*/  MOV R6, UR6 ;  /* 0x0000000600067c02 */ /* 0x000fe20008000f00 */
[----:B------:R-:W-:Y:S01]  /*c500*/  IMAD.U32 R7, RZ, RZ, UR7 ;  /* 0x00000007ff077e24 */ /* 0x000fe2000f8e00ff */
[----:B------:R-:W-:Y:S01]  /*c510*/  MOV R10, UR8 ;  /* 0x00000008000a7c02 */ /* 0x000fe20008000f00 */
[----:B------:R-:W-:Y:S01]  /*c520*/  IMAD.U32 R11, RZ, RZ, UR9 ;  /* 0x00000009ff0b7e24 */ /* 0x000fe2000f8e00ff */
[----:B------:R-:W-:Y:S01]  /*c530*/  MOV R8, 0x70 ;  /* 0x0000007000087802 */ /* 0x000fe20000000f00 */
[----:B------:R-:W-:Y:S01]  /*c540*/  IMAD.MOV.U32 R12, RZ, RZ, 0x1 ;  /* 0x00000001ff0c7424 */ /* 0x000fe200078e00ff */
[----:B---3--:R-:W-:-:S07]  /*c550*/  MOV R13, RZ ;  /* 0x000000ff000d7202 */ /* 0x008fce0000000f00 */
[----:B------:R-:W-:-:S07]  /*c560*/  LEPC R20, `(.L_x_46) ;  /* 0x000000001014794e */ /* 0x000fce0000000000 */
[----:B-12-4-:R-:W-:Y:S05]  /*c570*/  CALL.ABS.NOINC R2 ;  /* 0x0000000002007343 */ /* 0x016fea0003c00000 */
.L_x_46:
[----:B------:R1:W2:Y:S01]  /*c580*/  LDC.64 R2, c[0x4][R16] ;  /* 0x0100000010027b82 */ /* 0x0002a20000000a00 */
[----:B------:R-:W-:Y:S01]  /*c590*/  ULDC.64 UR4, c[0x4][0x68] ;  /* 0x01001a0000047ab9 */ /* 0x000fe20000000a00 */
[----:B------:R-:W-:Y:S01]  /*c5a0*/  ULDC.64 UR6, c[0x4][0x70] ;  /* 0x01001c0000067ab9 */ /* 0x000fe20000000a00 */
[----:B------:R-:W-:Y:S01]  /*c5b0*/  ULDC.64 UR8, c[0x4][0x8] ;  /* 0x0100020000087ab9 */ /* 0x000fe20000000a00 */
[----:B------:R-:W-:Y:S01]  /*c5c0*/  IMAD.U32 R4, RZ, RZ, UR4 ;  /* 0x00000004ff047e24 */ /* 0x000fe2000f8e00ff */
[----:B------:R-:W-:Y:S01]  /*c5d0*/  MOV R5, UR5 ;  /* 0x0000000500057c02 */ /* 0x000fe20008000f00 */
[----:B------:R-:W-:Y:S01]  /*c5e0*/  IMAD.U32 R6, RZ, RZ, UR6 ;  /* 0x00000006ff067e24 */ /* 0x000fe2000f8e00ff */
[----:B------:R-:W-:Y:S01]  /*c5f0*/  MOV R7, UR7 ;  /* 0x0000000700077c02 */ /* 0x000fe20008000f00 */
[----:B------:R-:W-:Y:S01]  /*c600*/  IMAD.U32 R10, RZ, RZ, UR8 ;  /* 0x00000008ff0a7e24 */ /* 0x000fe2000f8e00ff */
[----:B------:R-:W-:Y:S01]  /*c610*/  MOV R11, UR9 ;  /* 0x00000009000b7c02 */ /* 0x000fe20008000f00 */
[----:B------:R-:W-:Y:S01]  /*c620*/  IMAD.MOV.U32 R8, RZ, RZ, 0x70 ;  /* 0x00000070ff087424 */ /* 0x000fe200078e00ff */
[----:B------:R-:W-:Y:S01]  /*c630*/  MOV R12, 0x1 ;  /* 0x00000001000c7802 */ /* 0x000fe20000000f00 */
[----:B-1----:R-:W-:-:S07]  /*c640*/  IMAD.MOV.U32 R13, RZ, RZ, RZ ;  /* 0x000000ffff0d7224 */ /* 0x002fce00078e00ff */
[----:B------:R-:W-:-:S07]  /*c650*/  LEPC R20, `(.L_x_45) ;  /* 0x000000001014794e */ /* 0x000fce0000000000 */
[----:B--2---:R-:W-:Y:S05]  /*c660*/  CALL.ABS.NOINC R2 ;  /* 0x0000000002007343 */ /* 0x004fea0003c00000 */
.L_x_45:
[----:B------:R-:W-:Y:S02]  /*c670*/  ULDC.64 UR4, c[0x0][0x590] ;  /* 0x0001640000047ab9 */ /* 0x000fe40000000a00 */
[----:B------:R-:W-:-:S04]  /*c680*/  ISETP.NE.U32.AND P0, PT, RZ, UR4, PT ;  /* 0x00000004ff007c0c */ /* 0x000fc8000bf05070 */
[----:B------:R-:W-:-:S13]  /*c690*/  ISETP.NE.AND.EX P0, PT, RZ, UR5, PT, P0 ;  /* 0x00000005ff007c0c */ /* 0x000fda000bf05300 */
[----:B------:R-:W-:Y:S05]  /*c6a0*/  @!P0 BRA `(.L_x_47) ;  /* 0x0000000000148947 */ /* 0x000fea0003800000 */
[----:B------:R-:W-:-:S04]  /*c6b0*/  LEA R2, P0, R18, UR4, 0x3 ;  /* 0x0000000412027c11 */ /* 0x000fc8000f8018ff */
[----:B------:R-:W-:-:S06]  /*c6c0*/  LEA.HI.X R3, R18, UR5, R19, 0x3, P0 ;  /* 0x0000000512037c11 */ /* 0x000fcc00080f1c13 */
[----:B------:R-:W1:Y:S04]  /*c6d0*/  LDG.E.64 R2, desc[UR56][R2.64] ;  /* 0x0000003802027981 */ /* 0x000e68000c1e1b00 */
[----:B-1----:R1:W5:Y:S01]  /*c6e0*/  LD.E R0, desc[UR56][R2.64] ;  /* 0x0000003802007980 */ /* 0x002362000c101900 */
[----:B------:R-:W-:Y:S05]  /*c6f0*/  BRA `(.L_x_48) ;  /* 0x0000000000307947 */ /* 0x000fea0003800000 */
.L_x_47:
[----:B------:R-:W-:Y:S02]  /*c700*/  ULDC.64 UR4, c[0x0][0x588] ;  /* 0x0001620000047ab9 */ /* 0x000fe40000000a00 */
[----:B------:R-:W-:-:S04]  /*c710*/  ISETP.NE.U32.AND P0, PT, RZ, UR4, PT ;  /* 0x00000004ff007c0c */ /* 0x000fc8000bf05070 */
[----:B------:R-:W-:-:S13]  /*c720*/  ISETP.NE.AND.EX P0, PT, RZ, UR5, PT, P0 ;  /* 0x00000005ff007c0c */ /* 0x000fda000bf05300 */
[----:B------:R-:W-:Y:S05]  /*c730*/  @!P0 BRA `(.L_x_49) ;  /* 0x0000000000188947 */ /* 0x000fea0003800000 */
[----:B------:R-:W3:Y:S01]  /*c740*/  LDC.64 R4, c[0x0][0x588] ;  /* 0x00016200ff047b82 */ /* 0x000ee20000000a00 */
[----:B------:R-:W-:Y:S02]  /*c750*/  ULDC UR4, c[0x0][0x598] ;  /* 0x0001660000047ab9 */ /* 0x000fe40000000800 */
[----:B------:R-:W-:-:S04]  /*c760*/  IMAD R2, R18, UR4, RZ ;  /* 0x0000000412027c24 */ /* 0x000fc8000f8e02ff */
[----:B---3--:R-:W-:-:S05]  /*c770*/  IMAD.WIDE R2, R2, 0x4, R4 ;  /* 0x0000000402027825 */ /* 0x008fca00078e0204 */
[----:B-1----:R3:W5:Y:S01]  /*c780*/  LDG.E R0, desc[UR56][R2.64] ;  /* 0x0000003802007981 */ /* 0x002762000c1e1900 */
[----:B------:R-:W-:Y:S05]  /*c790*/  BRA `(.L_x_48) ;  /* 0x0000000000087947 */ /* 0x000fea0003800000 */
.L_x_49:
[----:B------:R-:W-:Y:S02]  /*c7a0*/  ULDC UR4, c[0x0][0x580] ;  /* 0x0001600000047ab9 */ /* 0x000fe40000000800 */
[----:B-1----:R-:W-:-:S07]  /*c7b0*/  MOV R0, UR4 ;  /* 0x0000000400007c02 */ /* 0x002fce0008000f00 */
.L_x_48:
[----:B------:R-:W-:Y:S02]  /*c7c0*/  ULDC.64 UR4, c[0x0][0x5b8] ;  /* 0x00016e0000047ab9 */ /* 0x000fe40000000a00 */
[----:B------:R-:W-:-:S04]  /*c7d0*/  ISETP.NE.U32.AND P0, PT, RZ, UR4, PT ;  /* 0x00000004ff007c0c */ /* 0x000fc8000bf05070 */
[----:B------:R-:W-:-:S13]  /*c7e0*/  ISETP.NE.AND.EX P0, PT, RZ, UR5, PT, P0 ;  /* 0x00000005ff007c0c */ /* 0x000fda000bf05300 */
[----:B------:R-:W-:Y:S05]  /*c7f0*/  @!P0 BRA `(.L_x_50) ;  /* 0x0000000000148947 */ /* 0x000fea0003800000 */
[----:B-1-3--:R-:W-:-:S04]  /*c800*/  LEA R2, P0, R18, UR4, 0x3 ;  /* 0x0000000412027c11 */ /* 0x00afc8000f8018ff */
[----:B------:R-:W-:-:S06]  /*c810*/  LEA.HI.X R3, R18, UR5, R19, 0x3, P0 ;  /* 0x0000000512037c11 */ /* 0x000fcc00080f1c13 */
[----:B------:R-:W3:Y:S04]  /*c820*/  LDG.E.64 R2, desc[UR56][R2.64] ;  /* 0x0000003802027981 */ /* 0x000ee8000c1e1b00 */
[----:B---3--:R1:W5:Y:S01]  /*c830*/  LD.E R2, desc[UR56][R2.64] ;  /* 0x0000003802027980 */ /* 0x008362000c101900 */
[----:B------:R-:W-:Y:S05]  /*c840*/  BRA `(.L_x_51) ;  /* 0x0000000000307947 */ /* 0x000fea0003800000 */
.L_x_50:
[----:B------:R-:W-:Y:S02]  /*c850*/  ULDC.64 UR4, c[0x0][0x5b0] ;  /* 0x00016c0000047ab9 */ /* 0x000fe40000000a00 */
[----:B------:R-:W-:-:S04]  /*c860*/  ISETP.NE.U32.AND P0, PT, RZ, UR4, PT ;  /* 0x00000004ff007c0c */ /* 0x000fc8000bf05070 */
[----:B------:R-:W-:-:S13]  /*c870*/  ISETP.NE.AND.EX P0, PT, RZ, UR5, PT, P0 ;  /* 0x00000005ff007c0c */ /* 0x000fda000bf05300 */
[----:B------:R-:W-:Y:S05]  /*c880*/  @!P0 BRA `(.L_x_52) ;  /* 0x0000000000188947 */ /* 0x000fea0003800000 */
[----:B------:R-:W4:Y:S01]  /*c890*/  LDC.64 R4, c[0x0][0x5b0] ;  /* 0x00016c00ff047b82 */ /* 0x000f220000000a00 */
[----:B------:R-:W-:Y:S02]  /*c8a0*/  ULDC UR4, c[0x0][0x5c0] ;  /* 0x0001700000047ab9 */ /* 0x000fe40000000800 */
[----:B-1-3--:R-:W-:-:S04]  /*c8b0*/  IMAD R2, R18, UR4, RZ ;  /* 0x0000000412027c24 */ /* 0x00afc8000f8e02ff */
[----:B----4-:R-:W-:-:S06]  /*c8c0*/  IMAD.WIDE R2, R2, 0x4, R4 ;  /* 0x0000000402027825 */ /* 0x010fcc00078e0204 */
[----:B------:R3:W5:Y:S01]  /*c8d0*/  LDG.E R2, desc[UR56][R2.64] ;  /* 0x0000003802027981 */ /* 0x000762000c1e1900 */
[----:B------:R-:W-:Y:S05]  /*c8e0*/  BRA `(.L_x_51) ;  /* 0x0000000000087947 */ /* 0x000fea0003800000 */
.L_x_52:
[----:B------:R-:W-:Y:S02]  /*c8f0*/  ULDC UR4, c[0x0][0x5a8] ;  /* 0x00016a0000047ab9 */ /* 0x000fe40000000800 */
[----:B-1-3--:R-:W-:-:S07]  /*c900*/  IMAD.U32 R2, RZ, RZ, UR4 ;  /* 0x00000004ff027e24 */ /* 0x00afce000f8e00ff */
.L_x_51:
[----:B------:R-:W-:Y:S01]  /*c910*/  ISETP.GT.U32.AND P0, PT, R155, 0x3e, PT ;  /* 0x0000003e9b00780c */ /* 0x000fe20003f04070 */
[----:B------:R-:W-:Y:S01]  /*c920*/  BSSY B0, `(.L_x_53) ;  /* 0x0000007000007945 */ /* 0x000fe20003800000 */
[----:B------:R-:W-:-:S11]  /*c930*/  PRMT R16, RZ, 0x7610, R16 ;  /* 0x00007610ff107816 */ /* 0x000fd60000000010 */
[----:B------:R-:W-:Y:S05]  /*c940*/  @P0 BRA `(.L_x_54) ;  /* 0x0000000000100947 */ /* 0x000fea0003800000 */
[----:B------:R-:W-:-:S03]  /*c950*/  UMOV UR4, 0xffffffff ;  /* 0xffffffff00047882 */ /* 0x000fc60000000000 */
[----:B------:R-:W-:Y:S05]  /*c960*/  BRA.DIV UR4, `(.L_x_55) ;  /* 0x000000da04b07947 */ /* 0x000fea000b800000 */
[----:B------:R-:W-:-:S13]  /*c970*/  ELECT P6, URZ, PT ;  /* 0x00000000003f782f */ /* 0x000fda00038c0000 */
.L_x_352:
[----:B------:R-:W-:-:S07]  /*c980*/  SEL R16, RZ, 0x1, !P6 ;  /* 0x00000001ff107807 */ /* 0x000fce0007000000 */
.L_x_54:
[----:B------:R-:W-:Y:S05]  /*c990*/  BSYNC B0 ;  /* 0x0000000000007941 */ /* 0x000fea0003800000 */
.L_x_53:
[----:B-1-3--:R-:W-:-:S04]  /*c9a0*/  MOV R3, UR48 ;  /* 0x0000003000037c02 */ /* 0x00afc80008000f00 */
[----:B------:R-:W-:-:S13]  /*c9b0*/  ISETP.NE.AND P1, PT, R3, 0x3, PT ;  /* 0x000000030300780c */ /* 0x000fda0003f25270 */
[----:B------:R-:W-:Y:S05]  /*c9c0*/  @!P1 BRA `(.L_x_56) ;  /* 0x0000000000049947 */ /* 0x000fea0003800000 */
[----:B------:R-:W-:Y:S01]  /*c9d0*/  BPT.TRAP 0x1 ;  /* 0x000000040000795c */ /* 0x000fe20000300000 */
.L_x_56:
[----:B------:R-:W-:Y:S02]  /*c9e0*/  SHF.L.U32 R157, RZ, 0x1f, RZ ;  /* 0x0000001fff9d7819 */ /* 0x000fe400000006ff */
[----:B-----5:R-:W-:Y:S02]  /*c9f0*/  FSETP.NEU.AND P0, PT, R0, RZ, PT ;  /* 0x000000ff0000720b */ /* 0x020fe40003f0d000 */
[----:B------:R-:W1:Y:S02]  /*ca00*/  SYNCS.PHASECHK.TRANS64.TRYWAIT P2, [UR43+0x384b0], R157 ;  /* 0x0384b09dff0075a7 */ /* 0x000e64000804016b */
[----:B-1----:R-:W-:Y:S09]  /*ca10*/  @!P2 BRA `(.L_x_57) ;  /* 0x000000d8009ca947 */ /* 0x002ff20003800000 */
.L_x_353:
[----:B------:R-:W3:Y:S04]  /*ca20*/  LDL.LU R3, [R1] ;  /* 0x0000000001037983 */ /* 0x000ee80000300800 */
[----:B------:R-:W4:Y:S04]  /*ca30*/  LDL.LU R7, [R1+0x4] ;  /* 0x0000040001077983 */ /* 0x000f280000300800 */
[----:B------:R-:W5:Y:S01]  /*ca40*/  LDL.LU R6, [R1+0x8] ;  /* 0x0000080001067983 */ /* 0x000f620000300800 */
[----:B------:R-:W-:Y:S01]  /*ca50*/  IMAD.MOV.U32 R8, RZ, RZ, RZ ;  /* 0x000000ffff087224 */ /* 0x000fe200078e00ff */
[----:B-1----:R-:W-:Y:S01]  /*ca60*/  @P0 LEA R4, R154, UR43, 0x1 ;  /* 0x0000002b9a040c11 */ /* 0x002fe2000f8e08ff */
[----:B------:R-:W-:Y:S05]  /*ca70*/  @P0 WARPSYNC.ALL ;  /* 0x0000000000000948 */ /* 0x000fea0003800000 */
[----:B------:R-:W1:Y:S01]  /*ca80*/  @P0 LDSM.16.MT88.4 R8, [R4+0x30000] ;  /* 0x030000000408083b */ /* 0x000e620000004200 */
[----:B------:R-:W-:Y:S01]  /*ca90*/  BSSY B0, `(.L_x_58) ;  /* 0x000000f000007945 */ /* 0x000fe20003800000 */
[----:B-1----:R-:W-:-:S02]  /*caa0*/  HADD2.F32 R5, -RZ, R8.H0_H0 ;  /* 0x20000008ff057230 */ /* 0x002fc40000004100 */
[----:B---3--:R-:W-:-:S04]  /*cab0*/  FMUL R3, R3, R2 ;  /* 0x0000000203037220 */ /* 0x008fc80000400000 */
[----:B------:R-:W-:Y:S01]  /*cac0*/  FFMA R5, R5, R0, R3 ;  /* 0x0000000005057223 */ /* 0x000fe20000000003 */
[----:B------:R-:W-:Y:S02]  /*cad0*/  HADD2.F32 R3, -RZ, R8.H1_H1 ;  /* 0x30000008ff037230 */ /* 0x000fe40000004100 */
[-C--:B----4-:R-:W-:Y:S01]  /*cae0*/  FMUL R12, R7, R2.reuse ;  /* 0x00000002070c7220 */ /* 0x090fe20000400000 */
[----:B-----5:R-:W-:-:S03]  /*caf0*/  FMUL R13, R6, R2 ;  /* 0x00000002060d7220 */ /* 0x020fc60000400000 */
[----:B------:R-:W-:-:S05]  /*cb00*/  FFMA R12, R3, R0, R12 ;  /* 0x00000000030c7223 */ /* 0x000fca000000000c */
[----:B------:R-:W-:Y:S02]  /*cb10*/  F2FP.F16.F32.PACK_AB R12, R12, R5 ;  /* 0x000000050c0c723e */ /* 0x000fe400000000ff */
[----:B------:R-:W1:Y:S01]  /*cb20*/  @P0 LDSM.16.MT88.4 R4, [R4+0x30800] ;  /* 0x030800000404083b */ /* 0x000e620000004200 */
[----:B------:R-:W-:Y:S05]  /*cb30*/  @P0 BRA `(.L_x_59) ;  /* 0x0000000000100947 */ /* 0x000fea0003800000 */
[----:B------:R-:W-:Y:S02]  /*cb40*/  MOV R9, RZ ;  /* 0x000000ff00097202 */ /* 0x000fe40000000f00 */
[----:B------:R-:W-:Y:S02]  /*cb50*/  CS2R R10, SRZ ;  /* 0x00000000000a7805 */ /* 0x000fe4000001ff00 */
[----:B-1----:R-:W-:Y:S02]  /*cb60*/  CS2R R4, SRZ ;  /* 0x0000000000047805 */ /* 0x002fe4000001ff00 */
[----:B------:R-:W-:-:S07]  /*cb70*/  CS2R R6, SRZ ;  /* 0x0000000000067805 */ /* 0x000fce000001ff00 */
.L_x_59:
[----:B------:R-:W-:Y:S05]  /*cb80*/  BSYNC B0 ;  /* 0x0000000000007941 */ /* 0x000fea0003800000 */
.L_x_58:
[----:B------:R-:W3:Y:S04]  /*cb90*/  LDL.LU R162, [R1+0xc] ;  /* 0x00000c0001a27983 */ /* 0x000ee80000300800 */
[----:B------:R-:W4:Y:S04]  /*cba0*/  LDL.LU R18, [R1+0x10] ;  /* 0x0000100001127983 */ /* 0x000f280000300800 */
[----:B------:R-:W5:Y:S04]  /*cbb0*/  LDL.LU R17, [R1+0x14] ;  /* 0x0000140001117983 */ /* 0x000f680000300800 */
        /* <DEDUP_REMOVED lines=10> */
[--C-:B------:R-:W-:Y:S01]  /*cc60*/  HADD2.F32 R3, -RZ, R9.reuse.H0_H0 ;  /* 0x20000009ff037230 */ /* 0x100fe20000004100 */
[----:B------:R-:W-:Y:S05]  /*cc70*/  WARPSYNC.ALL ;  /* 0x0000000000007948 */ /* 0x000fea0003800000 */
[----:B------:R-:W-:Y:S01]  /*cc80*/  FFMA R14, R3, R0, R13 ;  /* 0x00000000030e7223 */ /* 0x000fe2000000000d */
[----:B------:R-:W-:Y:S01]  /*cc90*/  HADD2.F32 R3, -RZ, R9.H1_H1 ;  /* 0x30000009ff037230 */ /* 0x000fe20000004100 */
[----:B------:R-:W-:Y:S01]  /*cca0*/  PRMT R16, R16, 0x9910, RZ ;  /* 0x0000991010107816 */ /* 0x000fe200000000ff */
[----:B------:R-:W-:Y:S01]  /*ccb0*/  BSSY B0, `(.L_x_60) ;  /* 0x0000043000007945 */ /* 0x000fe20003800000 */
[----:B---3--:R-:W-:-:S04]  /*ccc0*/  FMUL R13, R162, R2 ;  /* 0x00000002a20d7220 */ /* 0x008fc80000400000 */
[----:B------:R-:W-:Y:S01]  /*ccd0*/  FFMA R13, R3, R0, R13 ;  /* 0x00000000030d7223 */ /* 0x000fe2000000000d */
[----:B----4-:R-:W-:-:S04]  /*cce0*/  FMUL R3, R18, R2 ;  /* 0x0000000212037220 */ /* 0x010fc80000400000 */
[----:B------:R-:W-:Y:S01]  /*ccf0*/  F2FP.F16.F32.PACK_AB R13, R13, R14 ;  /* 0x0000000e0d0d723e */ /* 0x000fe200000000ff */
[----:B------:R-:W-:-:S05]  /*cd00*/  HADD2.F32 R14, -RZ, R10.H0_H0 ;  /* 0x2000000aff0e7230 */ /* 0x000fca0000004100 */
[----:B------:R-:W-:Y:S01]  /*cd10*/  FFMA R18, R14, R0, R3 ;  /* 0x000000000e127223 */ /* 0x000fe20000000003 */
[----:B------:R-:W-:Y:S02]  /*cd20*/  HADD2.F32 R14, -RZ, R10.H1_H1 ;  /* 0x3000000aff0e7230 */ /* 0x000fe40000004100 */
[----:B-----5:R-:W-:-:S04]  /*cd30*/  FMUL R3, R17, R2 ;  /* 0x0000000211037220 */ /* 0x020fc80000400000 */
[----:B------:R-:W-:Y:S01]  /*cd40*/  FFMA R17, R14, R0, R3 ;  /* 0x000000000e117223 */ /* 0x000fe20000000003 */
[----:B------:R-:W-:Y:S02]  /*cd50*/  HADD2.F32 R14, -RZ, R11.H0_H0 ;  /* 0x2000000bff0e7230 */ /* 0x000fe40000004100 */
[----:B--2---:R-:W-:-:S04]  /*cd60*/  FMUL R3, R15, R2 ;  /* 0x000000020f037220 */ /* 0x004fc80000400000 */
[----:B------:R-:W-:Y:S01]  /*cd70*/  FFMA R15, R14, R0, R3 ;  /* 0x000000000e0f7223 */ /* 0x000fe20000000003 */
[----:B------:R-:W-:Y:S02]  /*cd80*/  HADD2.F32 R14, -RZ, R11.H1_H1 ;  /* 0x3000000bff0e7230 */ /* 0x000fe40000004100 */
[----:B------:R-:W-:-:S04]  /*cd90*/  FMUL R3, R161, R2 ;  /* 0x00000002a1037220 */ /* 0x000fc80000400000 */
[----:B------:R-:W-:Y:S01]  /*cda0*/  FFMA R3, R14, R0, R3 ;  /* 0x000000000e037223 */ /* 0x000fe20000000003 */
[----:B------:R-:W-:-:S04]  /*cdb0*/  F2FP.F16.F32.PACK_AB R14, R17, R18 ;  /* 0x00000012110e723e */ /* 0x000fc800000000ff */
[----:B------:R-:W-:Y:S02]  /*cdc0*/  F2FP.F16.F32.PACK_AB R15, R3, R15 ;  /* 0x0000000f030f723e */ /* 0x000fe400000000ff */
[----:B------:R-:W-:-:S05]  /*cdd0*/  LEA R3, R154, UR43, 0x1 ;  /* 0x0000002b9a037c11 */ /* 0x000fca000f8e08ff */
[----:B------:R1:W-:Y:S02]  /*cde0*/  STSM.16.MT88.4 [R3+0x30000], R12 ;  /* 0x0300000c03007844 */ /* 0x0003e40000004200 */
[--C-:B-1----:R-:W-:Y:S02]  /*cdf0*/  HADD2.F32 R13, -RZ, R4.reuse.H1_H1 ;  /* 0x30000004ff0d7230 */ /* 0x102fe40000004100 */
[-C--:B------:R-:W-:Y:S01]  /*ce00*/  FMUL R12, R21, R2.reuse ;  /* 0x00000002150c7220 */ /* 0x080fe20000400000 */
[----:B------:R-:W-:Y:S02]  /*ce10*/  HADD2.F32 R14, -RZ, R4.H0_H0 ;  /* 0x20000004ff0e7230 */ /* 0x000fe40000004100 */
[----:B------:R-:W-:Y:S01]  /*ce20*/  FMUL R15, R22, R2 ;  /* 0x00000002160f7220 */ /* 0x000fe20000400000 */
[-C--:B------:R-:W-:Y:S01]  /*ce30*/  FFMA R21, R13, R0.reuse, R12 ;  /* 0x000000000d157223 */ /* 0x080fe2000000000c */
[--C-:B------:R-:W-:Y:S02]  /*ce40*/  HADD2.F32 R13, -RZ, R5.reuse.H1_H1 ;  /* 0x30000005ff0d7230 */ /* 0x100fe40000004100 */
[----:B------:R-:W-:Y:S01]  /*ce50*/  FFMA R22, R14, R0, R15 ;  /* 0x000000000e167223 */ /* 0x000fe2000000000f */
[----:B------:R-:W-:Y:S01]  /*ce60*/  FMUL R12, R19, R2 ;  /* 0x00000002130c7220 */ /* 0x000fe20000400000 */
[----:B------:R-:W-:-:S02]  /*ce70*/  HADD2.F32 R14, -RZ, R5.H0_H0 ;  /* 0x20000005ff0e7230 */ /* 0x000fc40000004100 */
[----:B------:R-:W-:Y:S01]  /*ce80*/  FMUL R15, R20, R2 ;  /* 0x00000002140f7220 */ /* 0x000fe20000400000 */
[-C--:B------:R-:W-:Y:S01]  /*ce90*/  FFMA R19, R13, R0.reuse, R12 ;  /* 0x000000000d137223 */ /* 0x080fe2000000000c */
[--C-:B------:R-:W-:Y:S02]  /*cea0*/  HADD2.F32 R13, -RZ, R6.reuse.H1_H1 ;  /* 0x30000006ff0d7230 */ /* 0x100fe40000004100 */
[----:B------:R-:W-:Y:S01]  /*ceb0*/  FFMA R20, R14, R0, R15 ;  /* 0x000000000e147223 */ /* 0x000fe2000000000f */
[-C--:B------:R-:W-:Y:S01]  /*cec0*/  FMUL R12, R159, R2.reuse ;  /* 0x000000029f0c7220 */ /* 0x080fe20000400000 */
[----:B------:R-:W-:Y:S02]  /*ced0*/  HADD2.F32 R14, -RZ, R6.H0_H0 ;  /* 0x20000006ff0e7230 */ /* 0x000fe40000004100 */
[----:B------:R-:W-:Y:S01]  /*cee0*/  FMUL R15, R160, R2 ;  /* 0x00000002a00f7220 */ /* 0x000fe20000400000 */
[----:B------:R-:W-:Y:S01]  /*cef0*/  FFMA R17, R13, R0, R12 ;  /* 0x000000000d117223 */ /* 0x000fe2000000000c */
[----:B------:R-:W-:-:S02]  /*cf00*/  HADD2.F32 R13, -RZ, R7.H0_H0 ;  /* 0x20000007ff0d7230 */ /* 0x000fc40000004100 */
[----:B------:R-:W-:Y:S01]  /*cf10*/  FFMA R18, R14, R0, R15 ;  /* 0x000000000e127223 */ /* 0x000fe2000000000f */
[----:B------:R-:W-:Y:S02]  /*cf20*/  HADD2.F32 R12, -RZ, R7.H1_H1 ;  /* 0x30000007ff0c7230 */ /* 0x000fe40000004100 */
[-C--:B------:R-:W-:Y:S01]  /*cf30*/  FMUL R14, R158, R2.reuse ;  /* 0x000000029e0e7220 */ /* 0x080fe20000400000 */
[----:B------:R-:W-:Y:S01]  /*cf40*/  FMUL R15, R153, R2 ;  /* 0x00000002990f7220 */ /* 0x000fe20000400000 */
[----:B------:R-:W-:Y:S02]  /*cf50*/  IMAD.MOV.U32 R153, RZ, RZ, R16 ;  /* 0x000000ffff997224 */ /* 0x000fe400078e0010 */
[-C--:B------:R-:W-:Y:S01]  /*cf60*/  FFMA R16, R13, R0.reuse, R14 ;  /* 0x000000000d107223 */ /* 0x080fe2000000000e */
[----:B------:R-:W-:Y:S01]  /*cf70*/  FFMA R15, R12, R0, R15 ;  /* 0x000000000c0f7223 */ /* 0x000fe2000000000f */
[----:B------:R-:W-:Y:S02]  /*cf80*/  F2FP.F16.F32.PACK_AB R12, R21, R22 ;  /* 0x00000016150c723e */ /* 0x000fe400000000ff */
[----:B------:R-:W-:-:S02]  /*cf90*/  F2FP.F16.F32.PACK_AB R13, R19, R20 ;  /* 0x00000014130d723e */ /* 0x000fc400000000ff */
[----:B------:R-:W-:Y:S02]  /*cfa0*/  F2FP.F16.F32.PACK_AB R14, R17, R18 ;  /* 0x00000012110e723e */ /* 0x000fe400000000ff */
[----:B------:R-:W-:Y:S02]  /*cfb0*/  F2FP.F16.F32.PACK_AB R15, R15, R16 ;  /* 0x000000100f0f723e */ /* 0x000fe400000000ff */
[----:B------:R-:W-:-:S03]  /*cfc0*/  ISETP.NE.AND P2, PT, R153, RZ, PT ;  /* 0x000000ff9900720c */ /* 0x000fc60003f45270 */
[----:B------:R1:W-:Y:S01]  /*cfd0*/  STSM.16.MT88.4 [R3+0x30800], R12 ;  /* 0x0308000c03007844 */ /* 0x0003e20000004200 */
[----:B------:R-:W-:Y:S01]  /*cfe0*/  @!PT LDS RZ, [RZ] ;  /* 0x00000000fffff984 */ /* 0x000fe20000000800 */
[----:B------:R-:W-:Y:S01]  /*cff0*/  @!PT LDS RZ, [RZ] ;  /* 0x00000000fffff984 */ /* 0x000fe20000000800 */
[----:B------:R-:W-:Y:S01]  /*d000*/  @!PT LDS RZ, [RZ] ;  /* 0x00000000fffff984 */ /* 0x000fe20000000800 */
[----:B------:R-:W-:Y:S01]  /*d010*/  @!PT LDS RZ, [RZ] ;  /* 0x00000000fffff984 */ /* 0x000fe20000000800 */
[----:B------:R2:W-:Y:S06]  /*d020*/  MEMBAR.ALL.CTA ;  /* 0x0000000000007992 */ /* 0x0005ec0000008000 */
[----:B--2---:R-:W2:Y:S02]  /*d030*/  FENCE.VIEW.ASYNC.S ;  /* 0x00000000000073c6 */ /* 0x004ea40000000000 */
[----:B--2---:R-:W-:Y:S06]  /*d040*/  BAR.SYNC.DEFER_BLOCKING 0x1, 0x100 ;  /* 0x0044000000007b1d */ /* 0x004fec0000010000 */
[----:B------:R-:W-:Y:S05]  /*d050*/  @!P2 BRA `(.L_x_61) ;  /* 0x000000000020a947 */ /* 0x000fea0003800000 */
[----:B------:R-:W-:Y:S02]  /*d060*/  UIADD3 UR44, UR43, 0x30000, URZ ;  /* 0x000300002b2c7890 */ /* 0x000fe4000fffe03f */
[----:B------:R-:W-:Y:S02]  /*d070*/  UIADD3 UR5, UR45, 0x40, URZ ;  /* 0x000000402d057890 */ /* 0x000fe4000fffe03f */
[----:B------:R-:W-:Y:S01]  /*d080*/  UIADD3 UR4, UR43, 0x31000, URZ ;  /* 0x000310002b047890 */ /* 0x000fe2000fffe03f */
[----:B------:R-:W-:-:S04]  /*d090*/  UMOV UR6, UR46 ;  /* 0x0000002e00067c82 */ /* 0x000fc80008000000 */
[----:B------:R2:W-:Y:S04]  /*d0a0*/  UTMASTG.2D [UR44], [UR58] ;  /* 0x0000002c3a0073b5 */ /* 0x0005e80008008000 */
[----:B------:R2:W-:Y:S01]  /*d0b0*/  UTMASTG.2D [UR4], [UR58] ;  /* 0x000000043a0073b5 */ /* 0x0005e20008008000 */
[----:B------:R0:W-:Y:S01]  /*d0c0*/  UTMACMDFLUSH ;  /* 0x00000000000079b7 */ /* 0x0001e20000000000 */
[----:B--2---:R-:W-:-:S04]  /*d0d0*/  DEPBAR.LE SB0, 0x1 ;  /* 0x000080400000791a */ /* 0x004fc80000000000 */
.L_x_61:
[----:B------:R-:W-:Y:S05]  /*d0e0*/  BSYNC B0 ;  /* 0x0000000000007941 */ /* 0x000fea0003800000 */
.L_x_60:
[----:B------:R-:W-:Y:S01]  /*d0f0*/  BAR.SYNC.DEFER_BLOCKING 0x1, 0x100 ;  /* 0x0044000000007b1d */ /* 0x000fe20000010000 */
[----:B------:R-:W-:-:S13]  /*d100*/  ISETP.NE.AND P3, PT, RZ, UR36, PT ;  /* 0x00000024ff007c0c */ /* 0x000fda000bf65270 */
[----:B------:R-:W-:Y:S05]  /*d110*/  @!P3 BRA `(.L_x_62) ;  /* 0x000000000024b947 */ /* 0x000fea0003800000 */
[----:B------:R-:W-:Y:S05]  /*d120*/  @!P1 BRA `(.L_x_63) ;  /* 0x0000000000049947 */ /* 0x000fea0003800000 */
[----:B------:R-:W-:Y:S01]  /*d130*/  BPT.TRAP 0x1 ;  /* 0x000000040000795c */ /* 0x000fe20000300000 */
.L_x_63:
[----:B------:R-:W-:Y:S02]  /*d140*/  ULEA UR4, UR60, UR43, 0x3 ;  /* 0x0000002b3c047291 */ /* 0x000fe4000f8e183f */
[----:B------:R-:W-:Y:S02]  /*d150*/  UIADD3 UR60, UR60, 0x1, URZ ;  /* 0x000000013c3c7890 */ /* 0x000fe4000fffe03f */
[----:B------:R-:W-:Y:S02]  /*d160*/  UIADD3 UR4, UR4, 0x384d0, URZ ;  /* 0x000384d004047890 */ /* 0x000fe4000fffe03f */
[----:B------:R-:W-:Y:S02]  /*d170*/  UISETP.NE.AND UP0, UPT, UR60, 0x4, UPT ;  /* 0x000000043c00788c */ /* 0x000fe4000bf05270 */
[----:B------:R-:W-:Y:S02]  /*d180*/  UPRMT UR4, UR42, 0x654, UR4 ;  /* 0x000006542a047896 */ /* 0x000fe40008000004 */
[----:B------:R-:W-:-:S07]  /*d190*/  USEL UR60, UR60, URZ, UP0 ;  /* 0x0000003f3c3c7287 */ /* 0x000fce0008000000 */
[----:B------:R-:W-:Y:S05]  /*d1a0*/  SYNCS.ARRIVE.TRANS64.RED.A1T0 RZ, [UR4], RZ ;  /* 0x000000ffffff79a7 */ /* 0x000fea0008100404 */
.L_x_62:
[----:B------:R-:W-:Y:S05]  /*d1b0*/  @!P1 BRA `(.L_x_64) ;  /* 0x0000000000049947 */ /* 0x000fea0003800000 */
[----:B------:R-:W-:Y:S01]  /*d1c0*/  BPT.TRAP 0x1 ;  /* 0x000000040000795c */ /* 0x000fe20000300000 */
.L_x_64:
[----:B------:R-:W2:Y:S02]  /*d1d0*/  SYNCS.PHASECHK.TRANS64.TRYWAIT P3, [UR43+0x384b8], R157 ;  /* 0x0384b89dff0075a7 */ /* 0x000ea4000806016b */
[----:B--2---:R-:W-:Y:S05]  /*d1e0*/  @!P3 BRA `(.L_x_65) ;  /* 0x000000d000c0b947 */ /* 0x004fea0003800000 */
.L_x_354:
[----:B------:R-:W-:Y:S05]  /*d1f0*/  @P0 WARPSYNC.ALL ;  /* 0x0000000000000948 */ /* 0x000fea0003800000 */
[----:B------:R-:W2:Y:S01]  /*d200*/  @P0 LDSM.16.MT88.4 R8, [R3+0x32000] ;  /* 0x032000000308083b */ /* 0x000ea20000004200 */
[-C--:B------:R-:W-:Y:S01]  /*d210*/  FMUL R28, R28, R2.reuse ;  /* 0x000000021c1c7220 */ /* 0x080fe20000400000 */
[-C--:B------:R-:W-:Y:S01]  /*d220*/  FMUL R29, R29, R2.reuse ;  /* 0x000000021d1d7220 */ /* 0x080fe20000400000 */
[-C--:B------:R-:W-:Y:S01]  /*d230*/  FMUL R24, R24, R2.reuse ;  /* 0x0000000218187220 */ /* 0x080fe20000400000 */
[----:B------:R-:W3:Y:S01]  /*d240*/  @P0 LDSM.16.MT88.4 R4, [R3+0x32800] ;  /* 0x032800000304083b */ /* 0x000ee20000004200 */
[-C--:B------:R-:W-:Y:S01]  /*d250*/  FMUL R26, R26, R2.reuse ;  /* 0x000000021a1a7220 */ /* 0x080fe20000400000 */
[-C--:B------:R-:W-:Y:S01]  /*d260*/  FMUL R30, R30, R2.reuse ;  /* 0x000000021e1e7220 */ /* 0x080fe20000400000 */
[-C--:B------:R-:W-:Y:S01]  /*d270*/  FMUL R25, R25, R2.reuse ;  /* 0x0000000219197220 */ /* 0x080fe20000400000 */
[-C--:B------:R-:W-:Y:S01]  /*d280*/  FMUL R27, R27, R2.reuse ;  /* 0x000000021b1b7220 */ /* 0x080fe20000400000 */
[-C--:B-1----:R-:W-:Y:S01]  /*d290*/  FMUL R15, R31, R2.reuse ;  /* 0x000000021f0f7220 */ /* 0x082fe20000400000 */
[----:B------:R-:W-:Y:S05]  /*d2a0*/  WARPSYNC.ALL ;  /* 0x0000000000007948 */ /* 0x000fea0003800000 */
[-C--:B------:R-:W-:Y:S01]  /*d2b0*/  FMUL R32, R32, R2.reuse ;  /* 0x0000000220207220 */ /* 0x080fe20000400000 */
[-C--:B------:R-:W-:Y:S01]  /*d2c0*/  FMUL R33, R33, R2.reuse ;  /* 0x0000000221217220 */ /* 0x080fe20000400000 */
[-C--:B------:R-:W-:Y:S01]  /*d2d0*/  FMUL R34, R34, R2.reuse ;  /* 0x0000000222227220 */ /* 0x080fe20000400000 */
[-C--:B------:R-:W-:Y:S01]  /*d2e0*/  FMUL R35, R35, R2.reuse ;  /* 0x0000000223237220 */ /* 0x080fe20000400000 */
[-C--:B------:R-:W-:Y:S01]  /*d2f0*/  FMUL R36, R36, R2.reuse ;  /* 0x0000000224247220 */ /* 0x080fe20000400000 */
[-C--:B------:R-:W-:Y:S01]  /*d300*/  FMUL R37, R37, R2.reuse ;  /* 0x0000000225257220 */ /* 0x080fe20000400000 */
[-C--:B------:R-:W-:Y:S01]  /*d310*/  FMUL R38, R38, R2.reuse ;  /* 0x0000000226267220 */ /* 0x080fe20000400000 */
[----:B------:R-:W-:Y:S01]  /*d320*/  FMUL R39, R39, R2 ;  /* 0x0000000227277220 */ /* 0x000fe20000400000 */
[----:B------:R-:W-:Y:S01]  /*d330*/  BSSY B0, `(.L_x_66) ;  /* 0x000003d000007945 */ /* 0x000fe20003800000 */
[----:B--2---:R-:W-:-:S02]  /*d340*/  HADD2.F32 R14, -RZ, R10.H0_H0 ;  /* 0x2000000aff0e7230 */ /* 0x004fc40000004100 */
[----:B------:R-:W-:Y:S02]  /*d350*/  HADD2.F32 R12, -RZ, R8.H0_H0 ;  /* 0x20000008ff0c7230 */ /* 0x000fe40000004100 */
[--C-:B------:R-:W-:Y:S02]  /*d360*/  HADD2.F32 R13, -RZ, R9.reuse.H0_H0 ;  /* 0x20000009ff0d7230 */ /* 0x100fe40000004100 */
[-C--:B------:R-:W-:Y:S01]  /*d370*/  FFMA R28, R14, R0.reuse, R28 ;  /* 0x000000000e1c7223 */ /* 0x080fe2000000001c */
[----:B------:R-:W-:Y:S02]  /*d380*/  HADD2.F32 R14, -RZ, R10.H1_H1 ;  /* 0x3000000aff0e7230 */ /* 0x000fe40000004100 */
[-C--:B------:R-:W-:Y:S01]  /*d390*/  FFMA R24, R12, R0.reuse, R24 ;  /* 0x000000000c187223 */ /* 0x080fe20000000018 */
[----:B------:R-:W-:Y:S02]  /*d3a0*/  HADD2.F32 R12, -RZ, R8.H1_H1 ;  /* 0x30000008ff0c7230 */ /* 0x000fe40000004100 */
[----:B------:R-:W-:Y:S01]  /*d3b0*/  FFMA R26, R13, R0, R26 ;  /* 0x000000000d1a7223 */ /* 0x000fe2000000001a */
[----:B------:R-:W-:-:S02]  /*d3c0*/  HADD2.F32 R13, -RZ, R9.H1_H1 ;  /* 0x30000009ff0d7230 */ /* 0x000fc40000004100 */
[-C--:B------:R-:W-:Y:S01]  /*d3d0*/  FFMA R29, R14, R0.reuse, R29 ;  /* 0x000000000e1d7223 */ /* 0x080fe2000000001d */
[--C-:B------:R-:W-:Y:S02]  /*d3e0*/  HADD2.F32 R14, -RZ, R11.reuse.H0_H0 ;  /* 0x2000000bff0e7230 */ /* 0x100fe40000004100 */
[-C--:B------:R-:W-:Y:S01]  /*d3f0*/  FFMA R12, R12, R0.reuse, R25 ;  /* 0x000000000c0c7223 */ /* 0x080fe20000000019 */
[-C--:B------:R-:W-:Y:S02]  /*d400*/  FFMA R13, R13, R0.reuse, R27 ;  /* 0x000000000d0d7223 */ /* 0x080fe4000000001b */
[----:B------:R-:W-:Y:S01]  /*d410*/  FFMA R30, R14, R0, R30 ;  /* 0x000000000e1e7223 */ /* 0x000fe2000000001e */
[----:B------:R-:W-:Y:S01]  /*d420*/  HADD2.F32 R14, -RZ, R11.H1_H1 ;  /* 0x3000000bff0e7230 */ /* 0x000fe20000004100 */
[----:B------:R-:W-:Y:S02]  /*d430*/  F2FP.F16.F32.PACK_AB R12, R12, R24 ;  /* 0x000000180c0c723e */ /* 0x000fe400000000ff */
[----:B------:R-:W-:-:S02]  /*d440*/  F2FP.F16.F32.PACK_AB R13, R13, R26 ;  /* 0x0000001a0d0d723e */ /* 0x000fc400000000ff */
[----:B------:R-:W-:Y:S01]  /*d450*/  FFMA R15, R14, R0, R15 ;  /* 0x000000000e0f7223 */ /* 0x000fe2000000000f */
[----:B------:R-:W-:-:S04]  /*d460*/  F2FP.F16.F32.PACK_AB R14, R29, R28 ;  /* 0x0000001c1d0e723e */ /* 0x000fc800000000ff */
[----:B------:R-:W-:-:S05]  /*d470*/  F2FP.F16.F32.PACK_AB R15, R15, R30 ;  /* 0x0000001e0f0f723e */ /* 0x000fca00000000ff */
[----:B------:R3:W-:Y:S02]  /*d480*/  STSM.16.MT88.4 [R3+0x32000], R12 ;  /* 0x0320000c03007844 */ /* 0x0007e40000004200 */
[--C-:B---3--:R-:W-:Y:S02]  /*d490*/  HADD2.F32 R13, -RZ, R4.reuse.H0_H0 ;  /* 0x20000004ff0d7230 */ /* 0x108fe40000004100 */
[----:B------:R-:W-:-:S03]  /*d4a0*/  HADD2.F32 R12, -RZ, R4.H1_H1 ;  /* 0x30000004ff0c7230 */ /* 0x000fc60000004100 */
[-C--:B------:R-:W-:Y:S01]  /*d4b0*/  FFMA R32, R13, R0.reuse, R32 ;  /* 0x000000000d207223 */ /* 0x080fe20000000020 */
[--C-:B------:R-:W-:Y:S02]  /*d4c0*/  HADD2.F32 R13, -RZ, R5.reuse.H0_H0 ;  /* 0x20000005ff0d7230 */ /* 0x100fe40000004100 */
[-C--:B------:R-:W-:Y:S01]  /*d4d0*/  FFMA R33, R12, R0.reuse, R33 ;  /* 0x000000000c217223 */ /* 0x080fe20000000021 */
[----:B------:R-:W-:Y:S02]  /*d4e0*/  HADD2.F32 R12, -RZ, R5.H1_H1 ;  /* 0x30000005ff0c7230 */ /* 0x000fe40000004100 */
[-C--:B------:R-:W-:Y:S01]  /*d4f0*/  FFMA R34, R13, R0.reuse, R34 ;  /* 0x000000000d227223 */ /* 0x080fe20000000022 */
[--C-:B------:R-:W-:Y:S02]  /*d500*/  HADD2.F32 R13, -RZ, R6.reuse.H0_H0 ;  /* 0x20000006ff0d7230 */ /* 0x100fe40000004100 */
[----:B------:R-:W-:Y:S01]  /*d510*/  FFMA R35, R12, R0, R35 ;  /* 0x000000000c237223 */ /* 0x000fe20000000023 */
[----:B------:R-:W-:-:S02]  /*d520*/  HADD2.F32 R12, -RZ, R6.H1_H1 ;  /* 0x30000006ff0c7230 */ /* 0x000fc40000004100 */
[-C--:B------:R-:W-:Y:S01]  /*d530*/  FFMA R36, R13, R0.reuse, R36 ;  /* 0x000000000d247223 */ /* 0x080fe20000000024 */
[--C-:B------:R-:W-:Y:S02]  /*d540*/  HADD2.F32 R13, -RZ, R7.reuse.H0_H0 ;  /* 0x20000007ff0d7230 */ /* 0x100fe40000004100 */
[-C--:B------:R-:W-:Y:S01]  /*d550*/  FFMA R14, R12, R0.reuse, R37 ;  /* 0x000000000c0e7223 */ /* 0x080fe20000000025 */
[----:B------:R-:W-:Y:S02]  /*d560*/  HADD2.F32 R12, -RZ, R7.H1_H1 ;  /* 0x30000007ff0c7230 */ /* 0x000fe40000004100 */
[----:B------:R-:W-:Y:S01]  /*d570*/  FFMA R38, R13, R0, R38 ;  /* 0x000000000d267223 */ /* 0x000fe20000000026 */
[----:B------:R-:W-:Y:S02]  /*d580*/  F2FP.F16.F32.PACK_AB R13, R35, R34 ;  /* 0x00000022230d723e */ /* 0x000fe400000000ff */
[----:B------:R-:W-:Y:S01]  /*d590*/  FFMA R15, R12, R0, R39 ;  /* 0x000000000c0f7223 */ /* 0x000fe20000000027 */
[----:B------:R-:W-:-:S02]  /*d5a0*/  F2FP.F16.F32.PACK_AB R12, R33, R32 ;  /* 0x00000020210c723e */ /* 0x000fc400000000ff */
[----:B------:R-:W-:Y:S02]  /*d5b0*/  F2FP.F16.F32.PACK_AB R14, R14, R36 ;  /* 0x000000240e0e723e */ /* 0x000fe400000000ff */
[----:B------:R-:W-:-:S05]  /*d5c0*/  F2FP.F16.F32.PACK_AB R15, R15, R38 ;  /* 0x000000260f0f723e */ /* 0x000fca00000000ff */
        /* <DEDUP_REMOVED lines=11> */
[----:B------:R-:W-:Y:S02]  /*d680*/  UIADD3 UR9, UR45, 0xc0, URZ ;  /* 0x000000c02d097890 */ /* 0x000fe4000fffe03f */
[----:B------:R-:W-:Y:S01]  /*d690*/  UIADD3 UR8, UR43, 0x33000, URZ ;  /* 0x000330002b087890 */ /* 0x000fe2000fffe03f */
[----:B------:R-:W-:Y:S01]  /*d6a0*/  UMOV UR6, UR46 ;  /* 0x0000002e00067c82 */ /* 0x000fe20008000000 */
[----:B------:R-:W-:-:S03]  /*d6b0*/  UMOV UR10, UR46 ;  /* 0x0000002e000a7c82 */ /* 0x000fc60008000000 */
[----:B------:R2:W-:Y:S04]  /*d6c0*/  UTMASTG.2D [UR4], [UR58] ;  /* 0x000000043a0073b5 */ /* 0x0005e80008008000 */
[----:B------:R2:W-:Y:S01]  /*d6d0*/  UTMASTG.2D [UR8], [UR58] ;  /* 0x000000083a0073b5 */ /* 0x0005e20008008000 */
[----:B------:R0:W-:Y:S01]  /*d6e0*/  UTMACMDFLUSH ;  /* 0x00000000000079b7 */ /* 0x0001e20000000000 */
[----:B--2---:R-:W-:-:S04]  /*d6f0*/  DEPBAR.LE SB0, 0x1 ;  /* 0x000080400000791a */ /* 0x004fc80000000000 */
.L_x_67:
[----:B------:R-:W-:Y:S05]  /*d700*/  BSYNC B0 ;  /* 0x0000000000007941 */ /* 0x000fea0003800000 */
.L_x_66:
[----:B------:R-:W-:Y:S06]  /*d710*/  BAR.SYNC.DEFER_BLOCKING 0x1, 0x100 ;  /* 0x0044000000007b1d */ /* 0x000fec0000010000 */
[----:B------:R-:W-:Y:S05]  /*d720*/  @!P1 BRA `(.L_x_68) ;  /* 0x0000000000049947 */ /* 0x000fea0003800000 */
[----:B------:R-:W-:Y:S01]  /*d730*/  BPT.TRAP 0x1 ;  /* 0x000000040000795c */ /* 0x000fe20000300000 */
.L_x_68:
[----:B------:R-:W-:-:S04]  /*d740*/  ULEA UR4, UR60, UR43, 0x3 ;  /* 0x0000002b3c047291 */ /* 0x000fc8000f8e183f */
[----:B------:R-:W-:-:S04]  /*d750*/  UIADD3 UR4, UR4, 0x384d0, URZ ;  /* 0x000384d004047890 */ /* 0x000fc8000fffe03f */
[----:B------:R-:W-:-:S09]  /*d760*/  UPRMT UR4, UR42, 0x654, UR4 ;  /* 0x000006542a047896 */ /* 0x000fd20008000004 */
[----:B------:R-:W-:Y:S01]  /*d770*/  SYNCS.ARRIVE.TRANS64.RED.A1T0 RZ, [UR4], RZ ;  /* 0x000000ffffff79a7 */ /* 0x000fe20008100404 */
[----:B------:R-:W-:Y:S05]  /*d780*/  @!P1 BRA `(.L_x_69) ;  /* 0x0000000000049947 */ /* 0x000fea0003800000 */
[----:B------:R-:W-:Y:S01]  /*d790*/  BPT.TRAP 0x1 ;  /* 0x000000040000795c */ /* 0x000fe20000300000 */
.L_x_69:
[----:B------:R-:W2:Y:S02]  /*d7a0*/  SYNCS.PHASECHK.TRANS64.TRYWAIT P3, [UR43+0x384c0], R157 ;  /* 0x0384c09dff0075a7 */ /* 0x000ea4000806016b */
[----:B--2---:R-:W-:Y:S05]  /*d7b0*/  @!P3 BRA `(.L_x_70) ;  /* 0x000000cc0064b947 */ /* 0x004fea0003800000 */
.L_x_355:
[----:B-1----:R-:W2:Y:S04]  /*d7c0*/  LDL.LU R12, [R1+0x40] ;  /* 0x00004000010c7983 */ /* 0x002ea80000300800 */
[----:B------:R-:W3:Y:S04]  /*d7d0*/  LDL.LU R30, [R1+0x44] ;  /* 0x00004400011e7983 */ /* 0x000ee80000300800 */
[----:B------:R-:W4:Y:S04]  /*d7e0*/  LDL.LU R15, [R1+0x48] ;  /* 0x00004800010f7983 */ /* 0x000f280000300800 */
[----:B------:R-:W5:Y:S04]  /*d7f0*/  LDL.LU R29, [R1+0x4c] ;  /* 0x00004c00011d7983 */ /* 0x000f680000300800 */
        /* <DEDUP_REMOVED lines=11> */
[----:B------:R-:W5:Y:S01]  /*d8b0*/  LDL.LU R20, [R1+0x7c] ;  /* 0x00007c0001147983 */ /* 0x000f620000300800 */
[----:B------:R-:W-:Y:S05]  /*d8c0*/  @P0 WARPSYNC.ALL ;  /* 0x0000000000000948 */ /* 0x000fea0003800000 */
[----:B------:R-:W1:Y:S04]  /*d8d0*/  @P0 LDSM.16.MT88.4 R8, [R3+0x34000] ;  /* 0x034000000308083b */ /* 0x000e680000004200 */
[----:B------:R-:W5:Y:S01]  /*d8e0*/  @P0 LDSM.16.MT88.4 R4, [R3+0x34800] ;  /* 0x034800000304083b */ /* 0x000f620000004200 */
[----:B------:R-:W-:Y:S05]  /*d8f0*/  WARPSYNC.ALL ;  /* 0x0000000000007948 */ /* 0x000fea0003800000 */
[----:B------:R-:W-:Y:S01]  /*d900*/  BSSY B0, `(.L_x_71) ;  /* 0x000004d000007945 */ /* 0x000fe20003800000 */
[----:B--2---:R-:W-:Y:S01]  /*d910*/  FMUL R13, R12, R2 ;  /* 0x000000020c0d7220 */ /* 0x004fe20000400000 */
[----:B-1----:R-:W-:-:S05]  /*d920*/  HADD2.F32 R12, -RZ, R8.H0_H0 ;  /* 0x20000008ff0c7230 */ /* 0x002fca0000004100 */
[----:B------:R-:W-:Y:S01]  /*d930*/  FFMA R14, R12, R0, R13 ;  /* 0x000000000c0e7223 */ /* 0x000fe2000000000d */
[----:B------:R-:W-:Y:S02]  /*d940*/  HADD2.F32 R12, -RZ, R8.H1_H1 ;  /* 0x30000008ff0c7230 */ /* 0x000fe40000004100 */
[----:B---3--:R-:W-:-:S04]  /*d950*/  FMUL R13, R30, R2 ;  /* 0x000000021e0d7220 */ /* 0x008fc80000400000 */
[----:B------:R-:W-:Y:S01]  /*d960*/  FFMA R12, R12, R0, R13 ;  /* 0x000000000c0c7223 */ /* 0x000fe2000000000d */
[----:B------:R-:W-:-:S04]  /*d970*/  HADD2.F32 R13, -RZ, R9.H0_H0 ;  /* 0x20000009ff0d7230 */ /* 0x000fc80000004100 */
[----:B------:R-:W-:Y:S01]  /*d980*/  F2FP.F16.F32.PACK_AB R12, R12, R14 ;  /* 0x0000000e0c0c723e */ /* 0x000fe200000000ff */
[----:B----4-:R-:W-:-:S04]  /*d990*/  FMUL R14, R15, R2 ;  /* 0x000000020f0e7220 */ /* 0x010fc80000400000 */
[----:B------:R-:W-:Y:S01]  /*d9a0*/  FFMA R15, R13, R0, R14 ;  /* 0x000000000d0f7223 */ /* 0x000fe2000000000e */
[----:B------:R-:W-:Y:S02]  /*d9b0*/  HADD2.F32 R13, -RZ, R9.H1_H1 ;  /* 0x30000009ff0d7230 */ /* 0x000fe40000004100 */
[----:B-----5:R-:W-:-:S04]  /*d9c0*/  FMUL R14, R29, R2 ;  /* 0x000000021d0e7220 */ /* 0x020fc80000400000 */
[----:B------:R-:W-:Y:S01]  /*d9d0*/  FFMA R13, R13, R0, R14 ;  /* 0x000000000d0d7223 */ /* 0x000fe2000000000e */
[----:B------:R-:W-:Y:S02]  /*d9e0*/  HADD2.F32 R14, -RZ, R10.H0_H0 ;  /* 0x2000000aff0e7230 */ /* 0x000fe40000004100 */
[-C--:B------:R-:W-:Y:S02]  /*d9f0*/  FMUL R19, R19, R2.reuse ;  /* 0x0000000213137220 */ /* 0x080fe40000400000 */
[----:B------:R-:W-:Y:S01]  /*da00*/  F2FP.F16.F32.PACK_AB R13, R13, R15 ;  /* 0x0000000f0d0d723e */ /* 0x000fe200000000ff */
[----:B------:R-:W-:-:S04]  /*da10*/  FMUL R15, R18, R2 ;  /* 0x00000002120f7220 */ /* 0x000fc80000400000 */
[----:B------:R-:W-:Y:S01]  /*da20*/  FFMA R18, R14, R0, R15 ;  /* 0x000000000e127223 */ /* 0x000fe2000000000f */
[----:B------:R-:W-:Y:S02]  /*da30*/  HADD2.F32 R14, -RZ, R10.H1_H1 ;  /* 0x3000000aff0e7230 */ /* 0x000fe40000004100 */
[----:B------:R-:W-:-:S04]  /*da40*/  FMUL R15, R17, R2 ;  /* 0x00000002110f7220 */ /* 0x000fc80000400000 */
[----:B------:R-:W-:Y:S01]  /*da50*/  FFMA R17, R14, R0, R15 ;  /* 0x000000000e117223 */ /* 0x000fe2000000000f */
[----:B------:R-:W-:Y:S02]  /*da60*/  HADD2.F32 R14, -RZ, R11.H0_H0 ;  /* 0x2000000bff0e7230 */ /* 0x000fe40000004100 */
[----:B------:R-:W-:-:S04]  /*da70*/  FMUL R15, R16, R2 ;  /* 0x00000002100f7220 */ /* 0x000fc80000400000 */
[----:B------:R-:W-:Y:S01]  /*da80*/  FFMA R16, R14, R0, R15 ;  /* 0x000000000e107223 */ /* 0x000fe2000000000f */
[----:B------:R-:W-:Y:S02]  /*da90*/  HADD2.F32 R14, -RZ, R11.H1_H1 ;  /* 0x3000000bff0e7230 */ /* 0x000fe40000004100 */
[----:B------:R-:W-:-:S04]  /*daa0*/  FMUL R15, R28, R2 ;  /* 0x000000021c0f7220 */ /* 0x000fc80000400000 */
[----:B------:R-:W-:Y:S01]  /*dab0*/  FFMA R15, R14, R0, R15 ;  /* 0x000000000e0f7223 */ /* 0x000fe2000000000f */
[----:B------:R-:W-:Y:S01]  /*dac0*/  F2FP.F16.F32.PACK_AB R14, R17, R18 ;  /* 0x00000012110e723e */ /* 0x000fe200000000ff */
[--C-:B------:R-:W-:Y:S02]  /*dad0*/  HADD2.F32 R18, -RZ, R6.reuse.H0_H0 ;  /* 0x20000006ff127230 */ /* 0x100fe40000004100 */
[----:B------:R-:W-:Y:S01]  /*dae0*/  HADD2.F32 R17, -RZ, R6.H1_H1 ;  /* 0x30000006ff117230 */ /* 0x000fe20000004100 */
[----:B------:R-:W-:Y:S01]  /*daf0*/  F2FP.F16.F32.PACK_AB R15, R15, R16 ;  /* 0x000000100f0f723e */ /* 0x000fe200000000ff */
[----:B------:R-:W-:-:S04]  /*db00*/  HADD2.F32 R16, -RZ, R5.H0_H0 ;  /* 0x20000005ff107230 */ /* 0x000fc80000004100 */
[----:B------:R1:W-:Y:S02]  /*db10*/  STSM.16.MT88.4 [R3+0x34000], R12 ;  /* 0x0340000c03007844 */ /* 0x0003e40000004200 */
[--C-:B-1----:R-:W-:Y:S02]  /*db20*/  HADD2.F32 R14, -RZ, R4.reuse.H0_H0 ;  /* 0x20000004ff0e7230 */ /* 0x102fe40000004100 */
[----:B------:R-:W-:Y:S01]  /*db30*/  FMUL R12, R27, R2 ;  /* 0x000000021b0c7220 */ /* 0x000fe20000400000 */
[----:B------:R-:W-:Y:S02]  /*db40*/  HADD2.F32 R13, -RZ, R4.H1_H1 ;  /* 0x30000004ff0d7230 */ /* 0x000fe40000004100 */
[----:B------:R-:W-:Y:S02]  /*db50*/  HADD2.F32 R15, -RZ, R5.H1_H1 ;  /* 0x30000005ff0f7230 */ /* 0x000fe40000004100 */
[----:B------:R-:W-:Y:S01]  /*db60*/  FFMA R19, R14, R0, R19 ;  /* 0x000000000e137223 */ /* 0x000fe20000000013 */
[----:B------:R-:W-:Y:S01]  /*db70*/  FMUL R14, R26, R2 ;  /* 0x000000021a0e7220 */ /* 0x000fe20000400000 */
[----:B------:R-:W-:Y:S01]  /*db80*/  FFMA R12, R13, R0, R12 ;  /* 0x000000000d0c7223 */ /* 0x000fe2000000000c */
[----:B------:R-:W-:-:S02]  /*db90*/  FMUL R13, R25, R2 ;  /* 0x00000002190d7220 */ /* 0x000fc40000400000 */
[----:B------:R-:W-:Y:S01]  /*dba0*/  FFMA R14, R16, R0, R14 ;  /* 0x00000000100e7223 */ /* 0x000fe2000000000e */
[----:B------:R-:W-:Y:S01]  /*dbb0*/  FMUL R16, R24, R2 ;  /* 0x0000000218107220 */ /* 0x000fe20000400000 */
[----:B------:R-:W-:Y:S01]  /*dbc0*/  FFMA R13, R15, R0, R13 ;  /* 0x000000000f0d7223 */ /* 0x000fe2000000000d */
[----:B------:R-:W-:Y:S01]  /*dbd0*/  FMUL R15, R22, R2 ;  /* 0x00000002160f7220 */ /* 0x000fe20000400000 */
[----:B------:R-:W-:Y:S01]  /*dbe0*/  F2FP.F16.F32.PACK_AB R12, R12, R19 ;  /* 0x000000130c0c723e */ /* 0x000fe200000000ff */
[----:B------:R-:W-:Y:S01]  /*dbf0*/  FFMA R16, R18, R0, R16 ;  /* 0x0000000012107223 */ /* 0x000fe20000000010 */
[----:B------:R-:W-:Y:S01]  /*dc00*/  FMUL R18, R20, R2 ;  /* 0x0000000214127220 */ /* 0x000fe20000400000 */
[----:B------:R-:W-:Y:S01]  /*dc10*/  FFMA R15, R17, R0, R15 ;  /* 0x00000000110f7223 */ /* 0x000fe2000000000f */
[----:B------:R-:W-:Y:S01]  /*dc20*/  FMUL R17, R21, R2 ;  /* 0x0000000215117220 */ /* 0x000fe20000400000 */
[--C-:B------:R-:W-:Y:S01]  /*dc30*/  HADD2.F32 R21, -RZ, R7.reuse.H0_H0 ;  /* 0x20000007ff157230 */ /* 0x100fe20000004100 */
[----:B------:R-:W-:Y:S01]  /*dc40*/  F2FP.F16.F32.PACK_AB R13, R13, R14 ;  /* 0x0000000e0d0d723e */ /* 0x000fe200000000ff */
[----:B------:R-:W-:Y:S01]  /*dc50*/  HADD2.F32 R20, -RZ, R7.H1_H1 ;  /* 0x30000007ff147230 */ /* 0x000fe20000004100 */
[----:B------:R-:W-:-:S02]  /*dc60*/  F2FP.F16.F32.PACK_AB R14, R15, R16 ;  /* 0x000000100f0e723e */ /* 0x000fc400000000ff */
[-C--:B------:R-:W-:Y:S02]  /*dc70*/  FFMA R17, R21, R0.reuse, R17 ;  /* 0x0000000015117223 */ /* 0x080fe40000000011 */
[----:B------:R-:W-:-:S05]  /*dc80*/  FFMA R18, R20, R0, R18 ;  /* 0x0000000014127223 */ /* 0x000fca0000000012 */
        /* <DEDUP_REMOVED lines=20> */
.L_x_72:
[----:B------:R-:W-:Y:S05]  /*ddd0*/  BSYNC B0 ;  /* 0x0000000000007941 */ /* 0x000fea0003800000 */
.L_x_71:
[----:B------:R-:W-:Y:S06]  /*dde0*/  BAR.SYNC.DEFER_BLOCKING 0x1, 0x100 ;  /* 0x0044000000007b1d */ /* 0x000fec0000010000 */
[----:B------:R-:W-:Y:S05]  /*ddf0*/  @!P1 BRA `(.L_x_73) ;  /* 0x0000000000049947 */ /* 0x000fea0003800000 */
[----:B------:R-:W-:Y:S01]  /*de00*/  BPT.TRAP 0x1 ;  /* 0x000000040000795c */ /* 0x000fe20000300000 */
.L_x_73:
[----:B------:R-:W-:-:S04]  /*de10*/  UIADD3 UR60, UR60, 0x1, URZ ;  /* 0x000000013c3c7890 */ /* 0x000fc8000fffe03f */
[----:B------:R-:W-:-:S04]  /*de20*/  UISETP.NE.AND UP0, UPT, UR60, 0x4, UPT ;  /* 0x000000043c00788c */ /* 0x000fc8000bf05270 */
[----:B------:R-:W-:-:S04]  /*de30*/  USEL UR60, UR60, URZ, UP0 ;  /* 0x0000003f3c3c7287 */ /* 0x000fc80008000000 */
[----:B------:R-:W-:-:S04]  /*de40*/  ULEA UR4, UR60, UR43, 0x3 ;  /* 0x0000002b3c047291 */ /* 0x000fc8000f8e183f */
[----:B------:R-:W-:-:S04]  /*de50*/  UIADD3 UR4, UR4, 0x384d0, URZ ;  /* 0x000384d004047890 */ /* 0x000fc8000fffe03f */
[----:B------:R-:W-:-:S09]  /*de60*/  UPRMT UR4, UR42, 0x654, UR4 ;  /* 0x000006542a047896 */ /* 0x000fd20008000004 */
[----:B------:R-:W-:Y:S01]  /*de70*/  SYNCS.ARRIVE.TRANS64.RED.A1T0 RZ, [UR4], RZ ;  /* 0x000000ffffff79a7 */ /* 0x000fe20008100404 */
[----:B------:R-:W-:Y:S05]  /*de80*/  @!P1 BRA `(.L_x_74) ;  /* 0x0000000000049947 */ /* 0x000fea0003800000 */
[----:B------:R-:W-:Y:S01]  /*de90*/  BPT.TRAP 0x1 ;  /* 0x000000040000795c */ /* 0x000fe20000300000 */
.L_x_74:
[----:B------:R-:W2:Y:S02]  /*dea0*/  SYNCS.PHASECHK.TRANS64.TRYWAIT P3, [UR43+0x384c8], R157 ;  /* 0x0384c89dff0075a7 */ /* 0x000ea4000806016b */
[----:B--2---:R-:W-:Y:S05]  /*deb0*/  @!P3 BRA `(.L_x_75) ;  /* 0x000000c400bcb947 */ /* 0x004fea0003800000 */
.L_x_356:
[----:B------:R-:W-:Y:S05]  /*dec0*/  @P0 WARPSYNC.ALL ;  /* 0x0000000000000948 */ /* 0x000fea0003800000 */
[----:B------:R-:W2:Y:S01]  /*ded0*/  @P0 LDSM.16.MT88.4 R8, [R3+0x36000] ;  /* 0x036000000308083b */ /* 0x000ea20000004200 */
[-C--:B-1----:R-:W-:Y:S01]  /*dee0*/  FMUL R13, R40, R2.reuse ;  /* 0x00000002280d7220 */ /* 0x082fe20000400000 */
[-C--:B------:R-:W-:Y:S01]  /*def0*/  FMUL R15, R42, R2.reuse ;  /* 0x000000022a0f7220 */ /* 0x080fe20000400000 */
[-C--:B------:R-:W-:Y:S01]  /*df00*/  FMUL R17, R44, R2.reuse ;  /* 0x000000022c117220 */ /* 0x080fe20000400000 */
[----:B------:R-:W1:Y:S01]  /*df10*/  @P0 LDSM.16.MT88.4 R4, [R3+0x36800] ;  /* 0x036800000304083b */ /* 0x000e620000004200 */
[-C--:B------:R-:W-:Y:S01]  /*df20*/  FMUL R19, R46, R2.reuse ;  /* 0x000000022e137220 */ /* 0x080fe20000400000 */
[-C--:B------:R-:W-:Y:S01]  /*df30*/  FMUL R47, R47, R2.reuse ;  /* 0x000000022f2f7220 */ /* 0x080fe20000400000 */
[-C--:B------:R-:W-:Y:S01]  /*df40*/  FMUL R49, R49, R2.reuse ;  /* 0x0000000231317220 */ /* 0x080fe20000400000 */
[----:B------:R-:W-:Y:S05]  /*df50*/  WARPSYNC.ALL ;  /* 0x0000000000007948 */ /* 0x000fea0003800000 */
[-C--:B------:R-:W-:Y:S01]  /*df60*/  FMUL R51, R51, R2.reuse ;  /* 0x0000000233337220 */ /* 0x080fe20000400000 */
[-C--:B------:R-:W-:Y:S01]  /*df70*/  FMUL R53, R53, R2.reuse ;  /* 0x0000000235357220 */ /* 0x080fe20000400000 */
[----:B------:R-:W-:Y:S01]  /*df80*/  FMUL R55, R55, R2 ;  /* 0x0000000237377220 */ /* 0x000fe20000400000 */
[----:B------:R-:W-:Y:S01]  /*df90*/  BSSY B0, `(.L_x_76) ;  /* 0x0000044000007945 */ /* 0x000fe20003800000 */
[----:B--2---:R-:W-:-:S02]  /*dfa0*/  HADD2.F32 R12, -RZ, R8.H0_H0 ;  /* 0x20000008ff0c7230 */ /* 0x004fc40000004100 */
[----:B------:R-:W-:Y:S02]  /*dfb0*/  HADD2.F32 R14, -RZ, R8.H1_H1 ;  /* 0x30000008ff0e7230 */ /* 0x000fe40000004100 */
[----:B------:R-:W-:Y:S02]  /*dfc0*/  HADD2.F32 R16, -RZ, R9.H1_H1 ;  /* 0x30000009ff107230 */ /* 0x000fe40000004100 */
[----:B------:R-:W-:Y:S01]  /*dfd0*/  FFMA R12, R12, R0, R13 ;  /* 0x000000000c0c7223 */ /* 0x000fe2000000000d */
[----:B------:R-:W-:Y:S01]  /*dfe0*/  FMUL R13, R41, R2 ;  /* 0x00000002290d7220 */ /* 0x000fe20000400000 */
[----:B------:R-:W-:Y:S02]  /*dff0*/  HADD2.F32 R18, -RZ, R10.H1_H1 ;  /* 0x3000000aff127230 */ /* 0x000fe40000004100 */
[----:B------:R-:W-:Y:S02]  /*e000*/  HADD2.F32 R20, -RZ, R11.H1_H1 ;  /* 0x3000000bff147230 */ /* 0x000fe40000004100 */
[----:B------:R-:W-:Y:S01]  /*e010*/  FFMA R13, R14, R0, R13 ;  /* 0x000000000e0d7223 */ /* 0x000fe2000000000d */
[----:B------:R-:W-:-:S02]  /*e020*/  HADD2.F32 R14, -RZ, R9.H0_H0 ;  /* 0x20000009ff0e7230 */ /* 0x000fc40000004100 */
[----:B------:R-:W-:Y:S02]  /*e030*/  FFMA R47, R20, R0, R47 ;  /* 0x00000000142f7223 */ /* 0x000fe4000000002f */
[----:B------:R-:W-:Y:S01]  /*e040*/  F2FP.F16.F32.PACK_AB R12, R13, R12 ;  /* 0x0000000c0d0c723e */ /* 0x000fe200000000ff */
[----:B------:R-:W-:Y:S01]  /*e050*/  FFMA R14, R14, R0, R15 ;  /* 0x000000000e0e7223 */ /* 0x000fe2000000000f */
[----:B------:R-:W-:Y:S01]  /*e060*/  FMUL R15, R43, R2 ;  /* 0x000000022b0f7220 */ /* 0x000fe20000400000 */
[----:B-1----:R-:W-:-:S03]  /*e070*/  HADD2.F32 R20, -RZ, R5.H1_H1 ;  /* 0x30000005ff147230 */ /* 0x002fc60000004100 */
[----:B------:R-:W-:Y:S01]  /*e080*/  FFMA R15, R16, R0, R15 ;  /* 0x00000000100f7223 */ /* 0x000fe2000000000f */
[----:B------:R-:W-:-:S04]  /*e090*/  HADD2.F32 R16, -RZ, R10.H0_H0 ;  /* 0x2000000aff107230 */ /* 0x000fc80000004100 */
[----:B------:R-:W-:Y:S01]  /*e0a0*/  F2FP.F16.F32.PACK_AB R13, R15, R14 ;  /* 0x0000000e0f0d723e */ /* 0x000fe200000000ff */
[----:B------:R-:W-:Y:S01]  /*e0b0*/  FFMA R16, R16, R0, R17 ;  /* 0x0000000010107223 */ /* 0x000fe20000000011 */
[----:B------:R-:W-:-:S04]  /*e0c0*/  FMUL R17, R45, R2 ;  /* 0x000000022d117220 */ /* 0x000fc80000400000 */
[----:B------:R-:W-:Y:S01]  /*e0d0*/  FFMA R17, R18, R0, R17 ;  /* 0x0000000012117223 */ /* 0x000fe20000000011 */
[----:B------:R-:W-:-:S04]  /*e0e0*/  HADD2.F32 R18, -RZ, R11.H0_H0 ;  /* 0x2000000bff127230 */ /* 0x000fc80000004100 */
[----:B------:R-:W-:Y:S01]  /*e0f0*/  F2FP.F16.F32.PACK_AB R14, R17, R16 ;  /* 0x00000010110e723e */ /* 0x000fe200000000ff */
[----:B------:R-:W-:Y:S01]  /*e100*/  FFMA R18, R18, R0, R19 ;  /* 0x0000000012127223 */ /* 0x000fe20000000013 */
[--C-:B------:R-:W-:Y:S02]  /*e110*/  HADD2.F32 R16, -RZ, R4.reuse.H0_H0 ;  /* 0x20000004ff107230 */ /* 0x100fe40000004100 */
[-C--:B------:R-:W-:Y:S01]  /*e120*/  FMUL R17, R48, R2.reuse ;  /* 0x0000000230117220 */ /* 0x080fe20000400000 */
[----:B------:R-:W-:Y:S01]  /*e130*/  FMUL R19, R50, R2 ;  /* 0x0000000232137220 */ /* 0x000fe20000400000 */
[----:B------:R-:W-:Y:S01]  /*e140*/  F2FP.F16.F32.PACK_AB R15, R47, R18 ;  /* 0x000000122f0f723e */ /* 0x000fe200000000ff */
[----:B------:R-:W-:Y:S02]  /*e150*/  HADD2.F32 R18, -RZ, R4.H1_H1 ;  /* 0x30000004ff127230 */ /* 0x000fe40000004100 */
[-C--:B------:R-:W-:Y:S02]  /*e160*/  FFMA R16, R16, R0.reuse, R17 ;  /* 0x0000000010107223 */ /* 0x080fe40000000011 */
[----:B------:R1:W-:Y:S01]  /*e170*/  STSM.16.MT88.4 [R3+0x36000], R12 ;  /* 0x0360000c03007844 */ /* 0x0003e20000004200 */
[----:B------:R-:W-:Y:S01]  /*e180*/  FFMA R17, R18, R0, R49 ;  /* 0x0000000012117223 */ /* 0x000fe20000000031 */
[----:B------:R-:W-:-:S02]  /*e190*/  HADD2.F32 R18, -RZ, R5.H0_H0 ;  /* 0x20000005ff127230 */ /* 0x000fc40000004100 */
[--C-:B-1----:R-:W-:Y:S02]  /*e1a0*/  HADD2.F32 R12, -RZ, R6.reuse.H0_H0 ;  /* 0x20000006ff0c7230 */ /* 0x102fe40000004100 */
[----:B------:R-:W-:Y:S01]  /*e1b0*/  FMUL R15, R52, R2 ;  /* 0x00000002340f7220 */ /* 0x000fe20000400000 */
[-C--:B------:R-:W-:Y:S01]  /*e1c0*/  FFMA R13, R18, R0.reuse, R19 ;  /* 0x00000000120d7223 */ /* 0x080fe20000000013 */
[-C--:B------:R-:W-:Y:S01]  /*e1d0*/  FFMA R14, R20, R0.reuse, R51 ;  /* 0x00000000140e7223 */ /* 0x080fe20000000033 */
[----:B------:R-:W-:Y:S02]  /*e1e0*/  HADD2.F32 R18, -RZ, R6.H1_H1 ;  /* 0x30000006ff127230 */ /* 0x000fe40000004100 */
[----:B------:R-:W-:Y:S01]  /*e1f0*/  FFMA R15, R12, R0, R15 ;  /* 0x000000000c0f7223 */ /* 0x000fe2000000000f */
[--C-:B------:R-:W-:Y:S02]  /*e200*/  HADD2.F32 R12, -RZ, R7.reuse.H0_H0 ;  /* 0x20000007ff0c7230 */ /* 0x100fe40000004100 */
[----:B------:R-:W-:Y:S01]  /*e210*/  FMUL R19, R54, R2 ;  /* 0x0000000236137220 */ /* 0x000fe20000400000 */
[----:B------:R-:W-:-:S02]  /*e220*/  HADD2.F32 R20, -RZ, R7.H1_H1 ;  /* 0x30000007ff147230 */ /* 0x000fc40000004100 */
[-C--:B------:R-:W-:Y:S01]  /*e230*/  FFMA R18, R18, R0.reuse, R53 ;  /* 0x0000000012127223 */ /* 0x080fe20000000035 */
[----:B------:R-:W-:Y:S01]  /*e240*/  F2FP.F16.F32.PACK_AB R13, R14, R13 ;  /* 0x0000000d0e0d723e */ /* 0x000fe200000000ff */
[----:B------:R-:W-:Y:S01]  /*e250*/  FFMA R19, R12, R0, R19 ;  /* 0x000000000c137223 */ /* 0x000fe20000000013 */
[----:B------:R-:W-:Y:S01]  /*e260*/  F2FP.F16.F32.PACK_AB R12, R17, R16 ;  /* 0x00000010110c723e */ /* 0x000fe200000000ff */
[----:B------:R-:W-:Y:S01]  /*e270*/  FFMA R20, R20, R0, R55 ;  /* 0x0000000014147223 */ /* 0x000fe20000000037 */
[----:B------:R-:W-:-:S04]  /*e280*/  F2FP.F16.F32.PACK_AB R14, R18, R15 ;  /* 0x0000000f120e723e */ /* 0x000fc800000000ff */
        /* <DEDUP_REMOVED lines=20> */
.L_x_77:
[----:B------:R-:W-:Y:S05]  /*e3d0*/  BSYNC B0 ;  /* 0x0000000000007941 */ /* 0x000fea0003800000 */
.L_x_76:
[----:B------:R-:W-:Y:S06]  /*e3e0*/  BAR.SYNC.DEFER_BLOCKING 0x1, 0x100 ;  /* 0x0044000000007b1d */ /* 0x000fec0000010000 */
[----:B------:R-:W-:Y:S05]  /*e3f0*/  @!P1 BRA `(.L_x_78) ;  /* 0x0000000000049947 */ /* 0x000fea0003800000 */
[----:B------:R-:W-:Y:S01]  /*e400*/  BPT.TRAP 0x1 ;  /* 0x000000040000795c */ /* 0x000fe20000300000 */
.L_x_78:
        /* <DEDUP_REMOVED lines=9> */
.L_x_79:
[----:B------:R-:W-:-:S04]  /*e4a0*/  MOV R20, 0x1 ;  /* 0x0000000100147802 */ /* 0x000fc80000000f00 */
[----:B------:R-:W-:-:S04]  /*e4b0*/  SHF.L.U32 R20, R20, 0x1f, RZ ;  /* 0x0000001f14147819 */ /* 0x000fc800000006ff */
[----:B------:R-:W2:Y:S02]  /*e4c0*/  SYNCS.PHASECHK.TRANS64.TRYWAIT P3, [UR43+0x384b0], R20 ;  /* 0x0384b014ff0075a7 */ /* 0x000ea4000806016b */
[----:B--2---:R-:W-:Y:S05]  /*e4d0*/  @!P3 BRA `(.L_x_80) ;  /* 0x000000c0004cb947 */ /* 0x004fea0003800000 */
.L_x_357:
        /* <DEDUP_REMOVED lines=21> */
[----:B-1----:R-:W-:-:S02]  /*e630*/  HADD2.F32 R12, -RZ, R8.H0_H0 ;  /* 0x20000008ff0c7230 */ /* 0x002fc40000004100 */
[----:B------:R-:W-:Y:S02]  /*e640*/  HADD2.F32 R18, -RZ, R9.H1_H1 ;  /* 0x30000009ff127230 */ /* 0x000fe40000004100 */
[-C--:B--2---:R-:W-:Y:S01]  /*e650*/  FMUL R13, R13, R2.reuse ;  /* 0x000000020d0d7220 */ /* 0x084fe20000400000 */
[----:B---3--:R-:W-:-:S03]  /*e660*/  FMUL R15, R15, R2 ;  /* 0x000000020f0f7220 */ /* 0x008fc60000400000 */
[----:B------:R-:W-:Y:S01]  /*e670*/  FFMA R12, R12, R0, R13 ;  /* 0x000000000c0c7223 */ /* 0x000fe2000000000d */
[-C--:B----4-:R-:W-:Y:S01]  /*e680*/  FMUL R17, R16, R2.reuse ;  /* 0x0000000210117220 */ /* 0x090fe20000400000 */
[----:B------:R-:W-:Y:S02]  /*e690*/  HADD2.F32 R16, -RZ, R9.H0_H0 ;  /* 0x20000009ff107230 */ /* 0x000fe40000004100 */
[----:B-----5:R-:W-:Y:S01]  /*e6a0*/  FMUL R19, R14, R2 ;  /* 0x000000020e137220 */ /* 0x020fe20000400000 */
[----:B------:R-:W-:-:S05]  /*e6b0*/  HADD2.F32 R14, -RZ, R8.H1_H1 ;  /* 0x30000008ff0e7230 */ /* 0x000fca0000004100 */
[-C--:B------:R-:W-:Y:S01]  /*e6c0*/  FFMA R13, R14, R0.reuse, R15 ;  /* 0x000000000e0d7223 */ /* 0x080fe2000000000f */
[-C--:B------:R-:W-:Y:S01]  /*e6d0*/  FFMA R14, R16, R0.reuse, R17 ;  /* 0x00000000100e7223 */ /* 0x080fe20000000011 */
[----:B------:R-:W-:Y:S01]  /*e6e0*/  FFMA R15, R18, R0, R19 ;  /* 0x00000000120f7223 */ /* 0x000fe20000000013 */
[--C-:B------:R-:W-:Y:S02]  /*e6f0*/  HADD2.F32 R16, -RZ, R10.reuse.H0_H0 ;  /* 0x2000000aff107230 */ /* 0x100fe40000004100 */
[-C--:B------:R-:W-:Y:S01]  /*e700*/  FMUL R17, R33, R2.reuse ;  /* 0x0000000221117220 */ /* 0x080fe20000400000 */
[-C--:B------:R-:W-:Y:S01]  /*e710*/  FMUL R19, R22, R2.reuse ;  /* 0x0000000216137220 */ /* 0x080fe20000400000 */
[----:B------:R-:W-:Y:S02]  /*e720*/  HADD2.F32 R18, -RZ, R10.H1_H1 ;  /* 0x3000000aff127230 */ /* 0x000fe40000004100 */
[----:B------:R-:W-:Y:S01]  /*e730*/  FMUL R21, R21, R2 ;  /* 0x0000000215157220 */ /* 0x000fe20000400000 */
[----:B------:R-:W-:-:S02]  /*e740*/  HADD2.F32 R22, -RZ, R11.H0_H0 ;  /* 0x2000000bff167230 */ /* 0x000fc40000004100 */
[----:B------:R-:W-:Y:S01]  /*e750*/  FFMA R16, R16, R0, R17 ;  /* 0x0000000010107223 */ /* 0x000fe20000000011 */
[----:B------:R-:W-:Y:S01]  /*e760*/  F2FP.F16.F32.PACK_AB R12, R13, R12 ;  /* 0x0000000c0d0c723e */ /* 0x000fe200000000ff */
[----:B------:R-:W-:Y:S01]  /*e770*/  FFMA R17, R18, R0, R19 ;  /* 0x0000000012117223 */ /* 0x000fe20000000013 */
[----:B------:R-:W-:Y:S01]  /*e780*/  FMUL R19, R26, R2 ;  /* 0x000000021a137220 */ /* 0x000fe20000400000 */
[----:B------:R-:W-:Y:S01]  /*e790*/  FFMA R18, R22, R0, R21 ;  /* 0x0000000016127223 */ /* 0x000fe20000000015 */
[----:B------:R-:W-:Y:S02]  /*e7a0*/  HADD2.F32 R22, -RZ, R11.H1_H1 ;  /* 0x3000000bff167230 */ /* 0x000fe40000004100 */
[----:B------:R-:W-:Y:S01]  /*e7b0*/  FMUL R21, R25, R2 ;  /* 0x0000000219157220 */ /* 0x000fe20000400000 */
[--C-:B------:R-:W-:Y:S01]  /*e7c0*/  HADD2.F32 R26, -RZ, R4.reuse.H1_H1 ;  /* 0x30000004ff1a7230 */ /* 0x100fe20000004100 */
[----:B------:R-:W-:Y:S01]  /*e7d0*/  F2FP.F16.F32.PACK_AB R13, R15, R14 ;  /* 0x0000000e0f0d723e */ /* 0x000fe200000000ff */
[----:B------:R-:W-:Y:S01]  /*e7e0*/  FMUL R25, R24, R2 ;  /* 0x0000000218197220 */ /* 0x000fe20000400000 */
[----:B------:R-:W-:-:S02]  /*e7f0*/  HADD2.F32 R24, -RZ, R4.H0_H0 ;  /* 0x20000004ff187230 */ /* 0x000fc40000004100 */
[----:B------:R-:W-:Y:S01]  /*e800*/  FFMA R19, R22, R0, R19 ;  /* 0x0000000016137223 */ /* 0x000fe20000000013 */
[----:B------:R-:W-:Y:S01]  /*e810*/  F2FP.F16.F32.PACK_AB R14, R17, R16 ;  /* 0x00000010110e723e */ /* 0x000fe200000000ff */
[----:B------:R-:W-:Y:S01]  /*e820*/  FFMA R22, R26, R0, R25 ;  /* 0x000000001a167223 */ /* 0x000fe20000000019 */
[----:B------:R-:W-:Y:S01]  /*e830*/  FMUL R25, R29, R2 ;  /* 0x000000021d197220 */ /* 0x000fe20000400000 */
[----:B------:R-:W-:Y:S01]  /*e840*/  FFMA R21, R24, R0, R21 ;  /* 0x0000000018157223 */ /* 0x000fe20000000015 */
[--C-:B------:R-:W-:Y:S02]  /*e850*/  HADD2.F32 R24, -RZ, R5.reuse.H0_H0 ;  /* 0x20000005ff187230 */ /* 0x100fe40000004100 */
[----:B------:R-:W-:Y:S01]  /*e860*/  FMUL R27, R27, R2 ;  /* 0x000000021b1b7220 */ /* 0x000fe20000400000 */
[----:B------:R-:W-:Y:S01]  /*e870*/  HADD2.F32 R26, -RZ, R5.H1_H1 ;  /* 0x30000005ff1a7230 */ /* 0x000fe20000004100 */
[----:B------:R-:W-:Y:S01]  /*e880*/  F2FP.F16.F32.PACK_AB R15, R19, R18 ;  /* 0x00000012130f723e */ /* 0x000fe200000000ff */
[----:B------:R-:W-:Y:S01]  /*e890*/  FMUL R29, R28, R2 ;  /* 0x000000021c1d7220 */ /* 0x000fe20000400000 */
[----:B------:R-:W-:-:S02]  /*e8a0*/  HADD2.F32 R28, -RZ, R6.H0_H0 ;  /* 0x20000006ff1c7230 */ /* 0x000fc40000004100 */
[-C--:B------:R-:W-:Y:S01]  /*e8b0*/  FFMA R25, R24, R0.reuse, R25 ;  /* 0x0000000018197223 */ /* 0x080fe20000000019 */
[----:B------:R-:W-:Y:S01]  /*e8c0*/  FFMA R24, R26, R0, R27 ;  /* 0x000000001a187223 */ /* 0x000fe2000000001b */
[----:B------:R-:W-:Y:S02]  /*e8d0*/  HADD2.F32 R26, -RZ, R6.H1_H1 ;  /* 0x30000006ff1a7230 */ /* 0x000fe40000004100 */
[----:B------:R-:W-:Y:S01]  /*e8e0*/  FMUL R27, R32, R2 ;  /* 0x00000002201b7220 */ /* 0x000fe20000400000 */
[----:B------:R-:W-:Y:S01]  /*e8f0*/  FFMA R29, R28, R0, R29 ;  /* 0x000000001c1d7223 */ /* 0x000fe2000000001d */
[--C-:B------:R-:W-:Y:S02]  /*e900*/  HADD2.F32 R28, -RZ, R7.reuse.H0_H0 ;  /* 0x20000007ff1c7230 */ /* 0x100fe40000004100 */
[----:B------:R-:W-:Y:S01]  /*e910*/  FMUL R31, R31, R2 ;  /* 0x000000021f1f7220 */ /* 0x000fe20000400000 */
[----:B------:R-:W-:Y:S01]  /*e920*/  FFMA R26, R26, R0, R27 ;  /* 0x000000001a1a7223 */ /* 0x000fe2000000001b */
[----:B------:R-:W-:Y:S01]  /*e930*/  F2FP.F16.F32.PACK_AB R16, R22, R21 ;  /* 0x000000151610723e */ /* 0x000fe200000000ff */
[----:B------:R1:W-:Y:S01]  /*e940*/  STSM.16.MT88.4 [R3+0x30000], R12 ;  /* 0x0300000c03007844 */ /* 0x0003e20000004200 */
[----:B------:R-:W-:Y:S01]  /*e950*/  FMUL R33, R30, R2 ;  /* 0x000000021e217220 */ /* 0x000fe20000400000 */
[----:B------:R-:W-:-:S02]  /*e960*/  HADD2.F32 R30, -RZ, R7.H1_H1 ;  /* 0x30000007ff1e7230 */ /* 0x000fc40000004100 */
[-C--:B------:R-:W-:Y:S01]  /*e970*/  FFMA R31, R28, R0.reuse, R31 ;  /* 0x000000001c1f7223 */ /* 0x080fe2000000001f */
[----:B------:R-:W-:Y:S02]  /*e980*/  F2FP.F16.F32.PACK_AB R17, R24, R25 ;  /* 0x000000191811723e */ /* 0x000fe400000000ff */
[----:B------:R-:W-:Y:S01]  /*e990*/  F2FP.F16.F32.PACK_AB R18, R26, R29 ;  /* 0x0000001d1a12723e */ /* 0x000fe200000000ff */
        /* <DEDUP_REMOVED lines=21> */
.L_x_82:
[----:B------:R-:W-:Y:S05]  /*eaf0*/  BSYNC B0 ;  /* 0x0000000000007941 */ /* 0x000fea0003800000 */
.L_x_81:
[----:B------:R-:W-:Y:S06]  /*eb00*/  BAR.SYNC.DEFER_BLOCKING 0x1, 0x100 ;  /* 0x0044000000007b1d */ /* 0x000fec0000010000 */
[----:B------:R-:W-:Y:S05]  /*eb10*/  @!P1 BRA `(.L_x_83) ;  /* 0x0000000000049947 */ /* 0x000fea0003800000 */
[----:B------:R-:W-:Y:S01]  /*eb20*/  BPT.TRAP 0x1 ;  /* 0x000000040000795c */ /* 0x000fe20000300000 */
.L_x_83:
        /* <DEDUP_REMOVED lines=9> */
.L_x_84:
[----:B------:R-:W2:Y:S02]  /*ebc0*/  SYNCS.PHASECHK.TRANS64.TRYWAIT P3, [UR43+0x384b8], R20 ;  /* 0x0384b814ff0075a7 */ /* 0x000ea4000806016b */
[----:B--2---:R-:W-:Y:S05]  /*ebd0*/  @!P3 BRA `(.L_x_85) ;  /* 0x000000b800a4b947 */ /* 0x004fea0003800000 */
.L_x_358:
        /* <DEDUP_REMOVED lines=19> */
[----:B------:R-:W-:Y:S05]  /*ed10*/  WARPSYNC.ALL ;  /* 0x0000000000007948 */ /* 0x000fea0003800000 */
[----:B------:R-:W-:Y:S01]  /*ed20*/  BSSY B0, `(.L_x_86) ;  /* 0x000003d000007945 */ /* 0x000fe20003800000 */
[----:B--2---:R-:W-:-:S02]  /*ed30*/  HADD2.F32 R12, -RZ, R8.H0_H0 ;  /* 0x20000008ff0c7230 */ /* 0x004fc40000004100 */
[----:B------:R-:W-:Y:S02]  /*ed40*/  HADD2.F32 R14, -RZ, R8.H1_H1 ;  /* 0x30000008ff0e7230 */ /* 0x000fe40000004100 */
[--C-:B------:R-:W-:Y:S02]  /*ed50*/  HADD2.F32 R16, -RZ, R9.reuse.H0_H0 ;  /* 0x20000009ff107230 */ /* 0x100fe40000004100 */
[-C--:B------:R-:W-:Y:S01]  /*ed60*/  FFMA R12, R12, R0.reuse, R13 ;  /* 0x000000000c0c7223 */ /* 0x080fe2000000000d */
[----:B------:R-:W-:Y:S02]  /*ed70*/  HADD2.F32 R18, -RZ, R9.H1_H1 ;  /* 0x30000009ff127230 */ /* 0x000fe40000004100 */
[-C--:B------:R-:W-:Y:S01]  /*ed80*/  FFMA R13, R14, R0.reuse, R57 ;  /* 0x000000000e0d7223 */ /* 0x080fe20000000039 */
[----:B------:R-:W-:Y:S02]  /*ed90*/  HADD2.F32 R22, -RZ, R11.H0_H0 ;  /* 0x2000000bff167230 */ /* 0x000fe40000004100 */
[----:B------:R-:W-:Y:S01]  /*eda0*/  FFMA R14, R16, R0, R15 ;  /* 0x00000000100e7223 */ /* 0x000fe2000000000f */
[----:B------:R-:W-:-:S02]  /*edb0*/  HADD2.F32 R16, -RZ, R10.H0_H0 ;  /* 0x2000000aff107230 */ /* 0x000fc40000004100 */
[-C--:B------:R-:W-:Y:S01]  /*edc0*/  FFMA R15, R18, R0.reuse, R59 ;  /* 0x00000000120f7223 */ /* 0x080fe2000000003b */
[----:B------:R-:W-:Y:S02]  /*edd0*/  HADD2.F32 R18, -RZ, R10.H1_H1 ;  /* 0x3000000aff127230 */ /* 0x000fe40000004100 */
[-C--:B------:R-:W-:Y:S01]  /*ede0*/  FFMA R19, R22, R0.reuse, R19 ;  /* 0x0000000016137223 */ /* 0x080fe20000000013 */
[----:B------:R-:W-:Y:S02]  /*edf0*/  HADD2.F32 R24, -RZ, R11.H1_H1 ;  /* 0x3000000bff187230 */ /* 0x000fe40000004100 */
[-C--:B------:R-:W-:Y:S01]  /*ee00*/  FFMA R17, R16, R0.reuse, R17 ;  /* 0x0000000010117223 */ /* 0x080fe20000000011 */
[----:B-1----:R-:W-:Y:S02]  /*ee10*/  HADD2.F32 R22, -RZ, R4.H0_H0 ;  /* 0x20000004ff167230 */ /* 0x002fe40000004100 */
[----:B------:R-:W-:Y:S01]  /*ee20*/  FFMA R16, R18, R0, R61 ;  /* 0x0000000012107223 */ /* 0x000fe2000000003d */
[----:B------:R-:W-:-:S02]  /*ee30*/  HADD2.F32 R26, -RZ, R5.H0_H0 ;  /* 0x20000005ff1a7230 */ /* 0x000fc40000004100 */
[-C--:B------:R-:W-:Y:S01]  /*ee40*/  FFMA R18, R24, R0.reuse, R63 ;  /* 0x0000000018127223 */ /* 0x080fe2000000003f */
[----:B------:R-:W-:Y:S02]  /*ee50*/  HADD2.F32 R24, -RZ, R4.H1_H1 ;  /* 0x30000004ff187230 */ /* 0x000fe40000004100 */
        /* <DEDUP_REMOVED lines=10> */
[----:B------:R-:W-:Y:S01]  /*ef00*/  FFMA R29, R30, R0, R29 ;  /* 0x000000001e1d7223 */ /* 0x000fe2000000001d */
[----:B------:R-:W-:Y:S01]  /*ef10*/  F2FP.F16.F32.PACK_AB R12, R13, R12 ;  /* 0x0000000c0d0c723e */ /* 0x000fe200000000ff */
[----:B------:R-:W-:Y:S01]  /*ef20*/  FFMA R26, R28, R0, R69 ;  /* 0x000000001c1a7223 */ /* 0x000fe20000000045 */
[----:B------:R-:W-:Y:S01]  /*ef30*/  F2FP.F16.F32.PACK_AB R13, R15, R14 ;  /* 0x0000000e0f0d723e */ /* 0x000fe200000000ff */
[----:B------:R-:W-:Y:S01]  /*ef40*/  FFMA R28, R32, R0, R71 ;  /* 0x00000000201c7223 */ /* 0x000fe20000000047 */
[----:B------:R-:W-:-:S02]  /*ef50*/  F2FP.F16.F32.PACK_AB R14, R16, R17 ;  /* 0x00000011100e723e */ /* 0x000fc400000000ff */
[----:B------:R-:W-:Y:S02]  /*ef60*/  F2FP.F16.F32.PACK_AB R15, R18, R19 ;  /* 0x00000013120f723e */ /* 0x000fe400000000ff */
[----:B------:R-:W-:Y:S02]  /*ef70*/  F2FP.F16.F32.PACK_AB R16, R22, R21 ;  /* 0x000000151610723e */ /* 0x000fe400000000ff */
[----:B------:R-:W-:Y:S01]  /*ef80*/  F2FP.F16.F32.PACK_AB R17, R24, R25 ;  /* 0x000000191811723e */ /* 0x000fe200000000ff */
[----:B------:R1:W-:Y:S01]  /*ef90*/  STSM.16.MT88.4 [R3+0x32000], R12 ;  /* 0x0320000c03007844 */ /* 0x0003e20000004200 */
        /* <DEDUP_REMOVED lines=21> */
.L_x_87:
[----:B------:R-:W-:Y:S05]  /*f0f0*/  BSYNC B0 ;  /* 0x0000000000007941 */ /* 0x000fea0003800000 */
.L_x_86:
[----:B------:R-:W-:Y:S06]  /*f100*/  BAR.SYNC.DEFER_BLOCKING 0x1, 0x100 ;  /* 0x0044000000007b1d */ /* 0x000fec0000010000 */
[----:B------:R-:W-:Y:S05]  /*f110*/  @!P1 BRA `(.L_x_88) ;  /* 0x0000000000049947 */ /* 0x000fea0003800000 */
[----:B------:R-:W-:Y:S01]  /*f120*/  BPT.TRAP 0x1 ;  /* 0x000000040000795c */ /* 0x000fe20000300000 */
.L_x_88:
        /* <DEDUP_REMOVED lines=9> */
.L_x_89:
[----:B------:R-:W2:Y:S02]  /*f1c0*/  SYNCS.PHASECHK.TRANS64.TRYWAIT P3, [UR43+0x384c0], R20 ;  /* 0x0384c014ff0075a7 */ /* 0x000ea4000806016b */
[----:B--2---:R-:W-:Y:S05]  /*f1d0*/  @!P3 BRA `(.L_x_90) ;  /* 0x000000b4003cb947 */ /* 0x004fea0003800000 */
.L_x_359:
        /* <DEDUP_REMOVED lines=24> */
[-C--:B---3--:R-:W-:Y:S01]  /*f360*/  FMUL R15, R14, R2.reuse ;  /* 0x000000020e0f7220 */ /* 0x088fe20000400000 */
[--C-:B------:R-:W-:Y:S02]  /*f370*/  HADD2.F32 R14, -RZ, R8.reuse.H1_H1 ;  /* 0x30000008ff0e7230 */ /* 0x100fe40000004100 */
[----:B----4-:R-:W-:Y:S01]  /*f380*/  FMUL R17, R12, R2 ;  /* 0x000000020c117220 */ /* 0x010fe20000400000 */
[----:B------:R-:W-:Y:S02]  /*f390*/  HADD2.F32 R12, -RZ, R8.H0_H0 ;  /* 0x20000008ff0c7230 */ /* 0x000fe40000004100 */
[----:B------:R-:W-:Y:S01]  /*f3a0*/  FFMA R15, R14, R0, R15 ;  /* 0x000000000e0f7223 */ /* 0x000fe2000000000f */
[----:B-----5:R-:W-:-:S02]  /*f3b0*/  FMUL R19, R19, R2 ;  /* 0x0000000213137220 */ /* 0x020fc40000400000 */
[-C--:B------:R-:W-:Y:S01]  /*f3c0*/  FFMA R12, R12, R0.reuse, R13 ;  /* 0x000000000c0c7223 */ /* 0x080fe2000000000d */
[-C--:B------:R-:W-:Y:S01]  /*f3d0*/  FFMA R13, R16, R0.reuse, R17 ;  /* 0x00000000100d7223 */ /* 0x080fe20000000011 */
[----:B------:R-:W-:Y:S01]  /*f3e0*/  FFMA R14, R18, R0, R19 ;  /* 0x00000000120e7223 */ /* 0x000fe20000000013 */
[--C-:B------:R-:W-:Y:S02]  /*f3f0*/  HADD2.F32 R16, -RZ, R10.reuse.H0_H0 ;  /* 0x2000000aff107230 */ /* 0x100fe40000004100 */
[-C--:B------:R-:W-:Y:S01]  /*f400*/  FMUL R17, R24, R2.reuse ;  /* 0x0000000218117220 */ /* 0x080fe20000400000 */
[----:B------:R-:W-:Y:S02]  /*f410*/  HADD2.F32 R18, -RZ, R10.H1_H1 ;  /* 0x3000000aff127230 */ /* 0x000fe40000004100 */
[----:B------:R-:W-:Y:S01]  /*f420*/  FMUL R19, R22, R2 ;  /* 0x0000000216137220 */ /* 0x000fe20000400000 */
[--C-:B------:R-:W-:Y:S02]  /*f430*/  HADD2.F32 R22, -RZ, R11.reuse.H0_H0 ;  /* 0x2000000bff167230 */ /* 0x100fe40000004100 */
[----:B------:R-:W-:Y:S01]  /*f440*/  FFMA R17, R16, R0, R17 ;  /* 0x0000000010117223 */ /* 0x000fe20000000011 */
[----:B------:R-:W-:-:S02]  /*f450*/  HADD2.F32 R24, -RZ, R11.H1_H1 ;  /* 0x3000000bff187230 */ /* 0x000fc40000004100 */
[----:B------:R-:W-:Y:S01]  /*f460*/  FMUL R21, R21, R2 ;  /* 0x0000000215157220 */ /* 0x000fe20000400000 */
[----:B------:R-:W-:Y:S01]  /*f470*/  FFMA R16, R18, R0, R19 ;  /* 0x0000000012107223 */ /* 0x000fe20000000013 */
[----:B------:R-:W-:Y:S01]  /*f480*/  F2FP.F16.F32.PACK_AB R13, R14, R13 ;  /* 0x0000000d0e0d723e */ /* 0x000fe200000000ff */
[----:B------:R-:W-:Y:S01]  /*f490*/  FMUL R25, R25, R2 ;  /* 0x0000000219197220 */ /* 0x000fe20000400000 */
[----:B------:R-:W-:Y:S01]  /*f4a0*/  FFMA R21, R22, R0, R21 ;  /* 0x0000000016157223 */ /* 0x000fe20000000015 */
[--C-:B------:R-:W-:Y:S01]  /*f4b0*/  HADD2.F32 R22, -RZ, R4.reuse.H0_H0 ;  /* 0x20000004ff167230 */ /* 0x100fe20000004100 */
[----:B------:R-:W-:Y:S01]  /*f4c0*/  F2FP.F16.F32.PACK_AB R12, R15, R12 ;  /* 0x0000000c0f0c723e */ /* 0x000fe200000000ff */
[----:B------:R-:W-:Y:S01]  /*f4d0*/  FFMA R18, R24, R0, R25 ;  /* 0x0000000018127223 */ /* 0x000fe20000000019 */
[-C--:B------:R-:W-:Y:S01]  /*f4e0*/  FMUL R19, R28, R2.reuse ;  /* 0x000000021c137220 */ /* 0x080fe20000400000 */
[----:B------:R-:W-:Y:S01]  /*f4f0*/  HADD2.F32 R24, -RZ, R4.H1_H1 ;  /* 0x30000004ff187230 */ /* 0x000fe20000004100 */
[----:B------:R-:W-:Y:S01]  /*f500*/  F2FP.F16.F32.PACK_AB R14, R16, R17 ;  /* 0x00000011100e723e */ /* 0x000fe200000000ff */
[----:B------:R-:W-:Y:S01]  /*f510*/  FMUL R25, R27, R2 ;  /* 0x000000021b197220 */ /* 0x000fe20000400000 */
[----:B------:R-:W-:-:S02]  /*f520*/  HADD2.F32 R28, -RZ, R5.H1_H1 ;  /* 0x30000005ff1c7230 */ /* 0x000fc40000004100 */
[----:B------:R-:W-:Y:S01]  /*f530*/  FFMA R19, R22, R0, R19 ;  /* 0x0000000016137223 */ /* 0x000fe20000000013 */
[----:B------:R-:W-:Y:S01]  /*f540*/  F2FP.F16.F32.PACK_AB R15, R18, R21 ;  /* 0x00000015120f723e */ /* 0x000fe200000000ff */
[----:B------:R-:W-:Y:S01]  /*f550*/  FMUL R27, R26, R2 ;  /* 0x000000021a1b7220 */ /* 0x000fe20000400000 */
[----:B------:R-:W-:Y:S02]  /*f560*/  HADD2.F32 R26, -RZ, R5.H0_H0 ;  /* 0x20000005ff1a7230 */ /* 0x000fe40000004100 */
[----:B------:R-:W-:Y:S01]  /*f570*/  FFMA R22, R24, R0, R25 ;  /* 0x0000000018167223 */ /* 0x000fe20000000019 */
[----:B------:R-:W-:Y:S01]  /*f580*/  FMUL R29, R29, R2 ;  /* 0x000000021d1d7220 */ /* 0x000fe20000400000 */
[----:B------:R1:W-:Y:S01]  /*f590*/  STSM.16.MT88.4 [R3+0x34000], R12 ;  /* 0x0340000c03007844 */ /* 0x0003e20000004200 */
[-C--:B------:R-:W-:Y:S01]  /*f5a0*/  FFMA R27, R26, R0.reuse, R27 ;  /* 0x000000001a1b7223 */ /* 0x080fe2000000001b */
[--C-:B------:R-:W-:Y:S02]  /*f5b0*/  HADD2.F32 R26, -RZ, R6.reuse.H0_H0 ;  /* 0x20000006ff1a7230 */ /* 0x100fe40000004100 */
        /* <DEDUP_REMOVED lines=11> */
[----:B------:R-:W-:Y:S02]  /*f670*/  FMUL R33, R33, R2 ;  /* 0x0000000221217220 */ /* 0x000fe40000400000 */
[-C--:B------:R-:W-:Y:S02]  /*f680*/  FFMA R31, R30, R0.reuse, R31 ;  /* 0x000000001e1f7223 */ /* 0x080fe4000000001f */
        /* <DEDUP_REMOVED lines=22> */
.L_x_92:
[----:B------:R-:W-:Y:S05]  /*f7f0*/  BSYNC B0 ;  /* 0x0000000000007941 */ /* 0x000fea0003800000 */
.L_x_91:
[----:B------:R-:W-:Y:S06]  /*f800*/  BAR.SYNC.DEFER_BLOCKING 0x1, 0x100 ;  /* 0x0044000000007b1d */ /* 0x000fec0000010000 */
[----:B------:R-:W-:Y:S05]  /*f810*/  @!P1 BRA `(.L_x_93) ;  /* 0x0000000000049947 */ /* 0x000fea0003800000 */
[----:B------:R-:W-:Y:S01]  /*f820*/  BPT.TRAP 0x1 ;  /* 0x000000040000795c */ /* 0x000fe20000300000 */
.L_x_93:
        /* <DEDUP_REMOVED lines=9> */
.L_x_94:
[----:B------:R-:W2:Y:S02]  /*f8c0*/  SYNCS.PHASECHK.TRANS64.TRYWAIT P3, [UR43+0x384c8], R20 ;  /* 0x0384c814ff0075a7 */ /* 0x000ea4000806016b */
[----:B--2---:R-:W-:Y:S05]  /*f8d0*/  @!P3 BRA `(.L_x_95) ;  /* 0x000000ac0094b947 */ /* 0x004fea0003800000 */
.L_x_360:
        /* <DEDUP_REMOVED lines=29> */
[----:B------:R-:W-:Y:S01]  /*fab0*/  FFMA R14, R18, R0, R75 ;  /* 0x00000000120e7223 */ /* 0x000fe2000000004b */
[----:B------:R-:W-:Y:S01]  /*fac0*/  FMUL R15, R76, R2 ;  /* 0x000000024c0f7220 */ /* 0x000fe20000400000 */
        /* <DEDUP_REMOVED lines=20> */
[----:B------:R-:W-:Y:S01]  /*fc10*/  F2FP.F16.F32.PACK_AB R13, R14, R13 ;  /* 0x0000000d0e0d723e */ /* 0x000fe200000000ff */
[-C--:B------:R-:W-:Y:S01]  /*fc20*/  FFMA R26, R28, R0.reuse, R85 ;  /* 0x000000001c1a7223 */ /* 0x080fe20000000055 */
        /* <DEDUP_REMOVED lines=28> */
.L_x_97:
[----:B------:R-:W-:Y:S05]  /*fdf0*/  BSYNC B0 ;  /* 0x0000000000007941 */ /* 0x000fea0003800000 */
.L_x_96:
[----:B------:R-:W-:Y:S06]  /*fe00*/  BAR.SYNC.DEFER_BLOCKING 0x1, 0x100 ;  /* 0x0044000000007b1d */ /* 0x000fec0000010000 */
[----:B------:R-:W-:Y:S05]  /*fe10*/  @!P1 BRA `(.L_x_98) ;  /* 0x0000000000049947 */ /* 0x000fea0003800000 */
[----:B------:R-:W-:Y:S01]  /*fe20*/  BPT.TRAP 0x1 ;  /* 0x000000040000795c */ /* 0x000fe20000300000 */
.L_x_98:
        /* <DEDUP_REMOVED lines=9> */
.L_x_99:
[----:B------:R-:W2:Y:S02]  /*fec0*/  SYNCS.PHASECHK.TRANS64.TRYWAIT P3, [UR43+0x384b0], R157 ;  /* 0x0384b09dff0075a7 */ /* 0x000ea4000806016b */
[----:B--2---:R-:W-:Y:S05]  /*fed0*/  @!P3 BRA `(.L_x_100) ;  /* 0x000000a8002cb947 */ /* 0x004fea0003800000 */
.L_x_361:
        /* <DEDUP_REMOVED lines=26> */
[-C--:B----4-:R-:W-:Y:S01]  /*10080*/  FMUL R17, R12, R2.reuse ;  /* 0x000000020c117220 */ /* 0x090fe20000400000 */
[----:B------:R-:W-:Y:S02]  /*10090*/  HADD2.F32 R12, -RZ, R8.H0_H0 ;  /* 0x20000008ff0c7230 */ /* 0x000fe40000004100 */
[----:B-----5:R-:W-:Y:S01]  /*100a0*/  FMUL R19, R19, R2 ;  /* 0x0000000213137220 */ /* 0x020fe20000400000 */
[----:B------:R-:W-:-:S02]  /*100b0*/  FFMA R17, R16, R0, R17 ;  /* 0x0000000010117223 */ /* 0x000fc40000000011 */
        /* <DEDUP_REMOVED lines=14> */
[-C--:B------:R-:W-:Y:S01]  /*101a0*/  FFMA R21, R22, R0.reuse, R21 ;  /* 0x0000000016157223 */ /* 0x080fe20000000015 */
        /* <DEDUP_REMOVED lines=52> */
.L_x_102:
[----:B------:R-:W-:Y:S05]  /*104f0*/  BSYNC B0 ;  /* 0x0000000000007941 */ /* 0x000fea0003800000 */
.L_x_101:
[----:B------:R-:W-:Y:S06]  /*10500*/  BAR.SYNC.DEFER_BLOCKING 0x1, 0x100 ;  /* 0x0044000000007b1d */ /* 0x000fec0000010000 */
[----:B------:R-:W-:Y:S05]  /*10510*/  @!P1 BRA `(.L_x_103) ;  /* 0x0000000000049947 */ /* 0x000fea0003800000 */
[----:B------:R-:W-:Y:S01]  /*10520*/  BPT.TRAP 0x1 ;  /* 0x000000040000795c */ /* 0x000fe20000300000 */
.L_x_103:
        /* <DEDUP_REMOVED lines=9> */
.L_x_104:
[----:B------:R-:W2:Y:S02]  /*105c0*/  SYNCS.PHASECHK.TRANS64.TRYWAIT P3, [UR43+0x384b8], R157 ;  /* 0x0384b89dff0075a7 */ /* 0x000ea4000806016b */
[----:B--2---:R-:W-:Y:S05]  /*105d0*/  @!P3 BRA `(.L_x_105) ;  /* 0x000000a00084b947 */ /* 0x004fea0003800000 */
.L_x_362:
        /* <DEDUP_REMOVED lines=81> */
.L_x_107:
[----:B------:R-:W-:Y:S05]  /*10af0*/  BSYNC B0 ;  /* 0x0000000000007941 */ /* 0x000fea0003800000 */
.L_x_106:
[----:B------:R-:W-:Y:S06]  /*10b00*/  BAR.SYNC.DEFER_BLOCKING 0x1, 0x100 ;  /* 0x0044000000007b1d */ /* 0x000fec0000010000 */
[----:B------:R-:W-:Y:S05]  /*10b10*/  @!P1 BRA `(.L_x_108) ;  /* 0x0000000000049947 */ /* 0x000fea0003800000 */
[----:B------:R-:W-:Y:S01]  /*10b20*/  BPT.TRAP 0x1 ;  /* 0x000000040000795c */ /* 0x000fe20000300000 */
.L_x_108:
        /* <DEDUP_REMOVED lines=9> */
.L_x_109:
[----:B------:R-:W2:Y:S02]  /*10bc0*/  SYNCS.PHASECHK.TRANS64.TRYWAIT P3, [UR43+0x384c0], R157 ;  /* 0x0384c09dff0075a7 */ /* 0x000ea4000806016b */
[----:B--2---:R-:W-:Y:S05]  /*10bd0*/  @!P3 BRA `(.L_x_110) ;  /* 0x0000009c001cb947 */ /* 0x004fea0003800000 */
.L_x_363:
        /* <DEDUP_REMOVED lines=97> */
.L_x_112:
[----:B------:R-:W-:Y:S05]  /*111f0*/  BSYNC B0 ;  /* 0x0000000000007941 */ /* 0x000fea0003800000 */
.L_x_111:
[----:B------:R-:W-:Y:S06]  /*11200*/  BAR.SYNC.DEFER_BLOCKING 0x1, 0x100 ;  /* 0x0044000000007b1d */ /* 0x000fec0000010000 */
[----:B------:R-:W-:Y:S05]  /*11210*/  @!P1 BRA `(.L_x_113) ;  /* 0x0000000000049947 */ /* 0x000fea0003800000 */
[----:B------:R-:W-:Y:S01]  /*11220*/  BPT.TRAP 0x1 ;  /* 0x000000040000795c */ /* 0x000fe20000300000 */
.L_x_113:
        /* <DEDUP_REMOVED lines=9> */
.L_x_114:
[----:B------:R-:W2:Y:S02]  /*112c0*/  SYNCS.PHASECHK.TRANS64.TRYWAIT P3, [UR43+0x384c8], R157 ;  /* 0x0384c89dff0075a7 */ /* 0x000ea4000806016b */
[----:B--2---:R-:W-:Y:S05]  /*112d0*/  @!P3 BRA `(.L_x_115) ;  /* 0x000000940074b947 */ /* 0x004fea0003800000 */
.L_x_364:
        /* <DEDUP_REMOVED lines=81> */
.L_x_117:
[----:B------:R-:W-:Y:S05]  /*117f0*/  BSYNC B0 ;  /* 0x0000000000007941 */ /* 0x000fea0003800000 */
.L_x_116:
[----:B------:R-:W-:Y:S06]  /*11800*/  BAR.SYNC.DEFER_BLOCKING 0x1, 0x100 ;  /* 0x0044000000007b1d */ /* 0x000fec0000010000 */
[----:B------:R-:W-:Y:S05]  /*11810*/  @!P1 BRA `(.L_x_118) ;  /* 0x0000000000049947 */ /* 0x000fea0003800000 */
[----:B------:R-:W-:Y:S01]  /*11820*/  BPT.TRAP 0x1 ;  /* 0x000000040000795c */ /* 0x000fe20000300000 */
.L_x_118:
        /* <DEDUP_REMOVED lines=9> */
.L_x_119:
[----:B------:R-:W2:Y:S02]  /*118c0*/  SYNCS.PHASECHK.TRANS64.TRYWAIT P3, [UR43+0x384b0], R20 ;  /* 0x0384b014ff0075a7 */ /* 0x000ea4000806016b */
[----:B--2---:R-:W-:Y:S05]  /*118d0*/  @!P3 BRA `(.L_x_120) ;  /* 0x00000090000cb947 */ /* 0x004fea0003800000 */
.L_x_365:
        /* <DEDUP_REMOVED lines=97> */
.L_x_122:
[----:B------:R-:W-:Y:S05]  /*11ef0*/  BSYNC B0 ;  /* 0x0000000000007941 */ /* 0x000fea0003800000 */
.L_x_121:
[----:B------:R-:W-:Y:S06]  /*11f00*/  BAR.SYNC.DEFER_BLOCKING 0x1, 0x100 ;  /* 0x0044000000007b1d */ /* 0x000fec0000010000 */
[----:B------:R-:W-:Y:S05]  /*11f10*/  @!P1 BRA `(.L_x_123) ;  /* 0x0000000000049947 */ /* 0x000fea0003800000 */
[----:B------:R-:W-:Y:S01]  /*11f20*/  BPT.TRAP 0x1 ;  /* 0x000000040000795c */ /* 0x000fe20000300000 */
.L_x_123:
        /* <DEDUP_REMOVED lines=9> */
.L_x_124:
[----:B------:R-:W2:Y:S02]  /*11fc0*/  SYNCS.PHASECHK.TRANS64.TRYWAIT P3, [UR43+0x384b8], R20 ;  /* 0x0384b814ff0075a7 */ /* 0x000ea4000806016b */
[----:B--2---:R-:W-:Y:S05]  /*11fd0*/  @!P3 BRA `(.L_x_125) ;  /* 0x000000880064b947 */ /* 0x004fea0003800000 */
.L_x_366:
        /* <DEDUP_REMOVED lines=81> */
.L_x_127:
[----:B------:R-:W-:Y:S05]  /*124f0*/  BSYNC B0 ;  /* 0x0000000000007941 */ /* 0x000fea0003800000 */
.L_x_126:
[----:B------:R-:W-:Y:S06]  /*12500*/  BAR.SYNC.DEFER_BLOCKING 0x1, 0x100 ;  /* 0x0044000000007b1d */ /* 0x000fec0000010000 */
[----:B------:R-:W-:Y:S05]  /*12510*/  @!P1 BRA `(.L_x_128) ;  /* 0x0000000000049947 */ /* 0x000fea0003800000 */
[----:B------:R-:W-:Y:S01]  /*12520*/  BPT.TRAP 0x1 ;  /* 0x000000040000795c */ /* 0x000fe20000300000 */
.L_x_128:
        /* <DEDUP_REMOVED lines=9> */
.L_x_129:
[----:B------:R-:W2:Y:S02]  /*125c0*/  SYNCS.PHASECHK.TRANS64.TRYWAIT P3, [UR43+0x384c0], R20 ;  /* 0x0384c014ff0075a7 */ /* 0x000ea4000806016b */
[----:B--2---:R-:W-:Y:S05]  /*125d0*/  @!P3 BRA `(.L_x_130) ;  /* 0x0000008000fcb947 */ /* 0x004fea0003800000 */
.L_x_367:
        /* <DEDUP_REMOVED lines=17> */
[----:B------:R-:W-:Y:S04]  /*126f0*/  @P0 LDSM.16.MT88.4 R8, [R3+0x34000] ;  /* 0x034000000308083b */ /* 0x000fe80000004200 */
[----:B------:R-:W1:Y:S01]  /*12700*/  @P0 LDSM.16.MT88.4 R4, [R3+0x34800] ;  /* 0x034800000304083b */ /* 0x000e620000004200 */
[----:B------:R-:W-:Y:S05]  /*12710*/  WARPSYNC.ALL ;  /* 0x0000000000007948 */ /* 0x000fea0003800000 */
[----:B------:R-:W-:Y:S01]  /*12720*/  BSSY B0, `(.L_x_131) ;  /* 0x000004d000007945 */ /* 0x000fe20003800000 */
[----:B-1----:R-:W-:-:S02]  /*12730*/  HADD2.F32 R30, -RZ, R7.H0_H0 ;  /* 0x20000007ff1e7230 */ /* 0x002fc40000004100 */
[----:B------:R-:W-:Y:S02]  /*12740*/  HADD2.F32 R32, -RZ, R7.H1_H1 ;  /* 0x30000007ff207230 */ /* 0x000fe40000004100 */
[-C--:B--2---:R-:W-:Y:S01]  /*12750*/  FMUL R13, R13, R2.reuse ;  /* 0x000000020d0d7220 */ /* 0x084fe20000400000 */
[-C--:B---3--:R-:W-:Y:S01]  /*12760*/  FMUL R15, R15, R2.reuse ;  /* 0x000000020f0f7220 */ /* 0x088fe20000400000 */
[-C--:B----4-:R-:W-:Y:S01]  /*12770*/  FMUL R17, R17, R2.reuse ;  /* 0x0000000211117220 */ /* 0x090fe20000400000 */
[-C--:B-----5:R-:W-:Y:S01]  /*12780*/  FMUL R19, R19, R2.reuse ;  /* 0x0000000213137220 */ /* 0x0a0fe20000400000 */
[-C--:B------:R-:W-:Y:S01]  /*12790*/  FMUL R21, R21, R2.reuse ;  /* 0x0000000215157220 */ /* 0x080fe20000400000 */
[-C--:B------:R-:W-:Y:S01]  /*127a0*/  FMUL R25, R25, R2.reuse ;  /* 0x0000000219197220 */ /* 0x080fe20000400000 */
[-C--:B------:R-:W-:Y:S01]  /*127b0*/  FMUL R27, R27, R2.reuse ;  /* 0x000000021b1b7220 */ /* 0x080fe20000400000 */
[-C--:B------:R-:W-:Y:S01]  /*127c0*/  FMUL R29, R29, R2.reuse ;  /* 0x000000021d1d7220 */ /* 0x080fe20000400000 */
[----:B------:R-:W-:Y:S01]  /*127d0*/  FMUL R31, R28, R2 ;  /* 0x000000021c1f7220 */ /* 0x000fe20000400000 */
[----:B------:R-:W-:-:S02]  /*127e0*/  HADD2.F32 R28, -RZ, R5.H0_H0 ;  /* 0x20000005ff1c7230 */ /* 0x000fc40000004100 */
[-C--:B------:R-:W-:Y:S01]  /*127f0*/  FMUL R33, R26, R2.reuse ;  /* 0x000000021a217220 */ /* 0x080fe20000400000 */
[--C-:B------:R-:W-:Y:S02]  /*12800*/  HADD2.F32 R26, -RZ, R4.reuse.H1_H1 ;  /* 0x30000004ff1a7230 */ /* 0x100fe40000004100 */
[-C--:B------:R-:W-:Y:S01]  /*12810*/  FMUL R35, R24, R2.reuse ;  /* 0x0000000218237220 */ /* 0x080fe20000400000 */
[----:B------:R-:W-:Y:S02]  /*12820*/  HADD2.F32 R24, -RZ, R4.H0_H0 ;  /* 0x20000004ff187230 */ /* 0x000fe40000004100 */
[----:B------:R-:W-:Y:S01]  /*12830*/  FMUL R37, R12, R2 ;  /* 0x000000020c257220 */ /* 0x000fe20000400000 */
[----:B------:R-:W-:Y:S02]  /*12840*/  HADD2.F32 R12, -RZ, R8.H0_H0 ;  /* 0x20000008ff0c7230 */ /* 0x000fe40000004100 */
[-C--:B------:R-:W-:Y:S01]  /*12850*/  FFMA R35, R28, R0.reuse, R35 ;  /* 0x000000001c237223 */ /* 0x080fe20000000023 */
[----:B------:R-:W-:Y:S01]  /*12860*/  FFMA R31, R24, R0, R31 ;  /* 0x00000000181f7223 */ /* 0x000fe2000000001f */
[----:B------:R-:W-:Y:S01]  /*12870*/  FMUL R39, R22, R2 ;  /* 0x0000000216277220 */ /* 0x000fe20000400000 */
[----:B------:R-:W-:-:S02]  /*12880*/  HADD2.F32 R22, -RZ, R10.H1_H1 ;  /* 0x3000000aff167230 */ /* 0x000fc40000004100 */
[----:B------:R-:W-:Y:S01]  /*12890*/  FFMA R13, R12, R0, R13 ;  /* 0x000000000c0d7223 */ /* 0x000fe2000000000d */
[----:B------:R-:W-:Y:S02]  /*128a0*/  HADD2.F32 R12, -RZ, R8.H1_H1 ;  /* 0x30000008ff0c7230 */ /* 0x000fe40000004100 */
[-C--:B------:R-:W-:Y:S01]  /*128b0*/  FMUL R41, R18, R2.reuse ;  /* 0x0000000212297220 */ /* 0x080fe20000400000 */
[----:B------:R-:W-:Y:S02]  /*128c0*/  HADD2.F32 R18, -RZ, R10.H0_H0 ;  /* 0x2000000aff127230 */ /* 0x000fe40000004100 */
[----:B------:R-:W-:Y:S02]  /*128d0*/  HADD2.F32 R28, -RZ, R6.H1_H1 ;  /* 0x30000006ff1c7230 */ /* 0x000fe40000004100 */
[----:B------:R-:W-:Y:S01]  /*128e0*/  FMUL R43, R16, R2 ;  /* 0x00000002102b7220 */ /* 0x000fe20000400000 */
[----:B------:R-:W-:Y:S02]  /*128f0*/  HADD2.F32 R16, -RZ, R9.H1_H1 ;  /* 0x30000009ff107230 */ /* 0x000fe40000004100 */
[----:B------:R-:W-:Y:S01]  /*12900*/  FFMA R21, R18, R0, R21 ;  /* 0x0000000012157223 */ /* 0x000fe20000000015 */
[----:B------:R-:W-:-:S02]  /*12910*/  HADD2.F32 R18, -RZ, R11.H0_H0 ;  /* 0x2000000bff127230 */ /* 0x000fc40000004100 */
[----:B------:R-:W-:Y:S01]  /*12920*/  FMUL R45, R14, R2 ;  /* 0x000000020e2d7220 */ /* 0x000fe20000400000 */
[----:B------:R-:W-:Y:S02]  /*12930*/  HADD2.F32 R14, -RZ, R9.H0_H0 ;  /* 0x20000009ff0e7230 */ /* 0x000fe40000004100 */
[-C--:B------:R-:W-:Y:S01]  /*12940*/  FFMA R12, R12, R0.reuse, R15 ;  /* 0x000000000c0c7223 */ /* 0x080fe2000000000f */
[----:B------:R-:W-:Y:S02]  /*12950*/  HADD2.F32 R24, -RZ, R5.H1_H1 ;  /* 0x30000005ff187230 */ /* 0x000fe40000004100 */
[-C--:B------:R-:W-:Y:S01]  /*12960*/  FFMA R27, R18, R0.reuse, R27 ;  /* 0x00000000121b7223 */ /* 0x080fe2000000001b */
[-C--:B------:R-:W-:Y:S01]  /*12970*/  FFMA R43, R30, R0.reuse, R43 ;  /* 0x000000001e2b7223 */ /* 0x080fe2000000002b */
[-C--:B------:R-:W-:Y:S01]  /*12980*/  FFMA R17, R14, R0.reuse, R17 ;  /* 0x000000000e117223 */ /* 0x080fe20000000011 */
[-C--:B------:R-:W-:Y:S01]  /*12990*/  FFMA R14, R16, R0.reuse, R19 ;  /* 0x00000000100e7223 */ /* 0x080fe20000000013 */
[----:B------:R-:W-:Y:S01]  /*129a0*/  FFMA R16, R22, R0, R25 ;  /* 0x0000000016107223 */ /* 0x000fe20000000019 */
[----:B------:R-:W-:-:S02]  /*129b0*/  HADD2.F32 R22, -RZ, R11.H1_H1 ;  /* 0x3000000bff167230 */ /* 0x000fc40000004100 */
[-C--:B------:R-:W-:Y:S01]  /*129c0*/  FFMA R24, R24, R0.reuse, R37 ;  /* 0x0000000018187223 */ /* 0x080fe20000000025 */
[----:B------:R-:W-:Y:S02]  /*129d0*/  F2FP.F16.F32.PACK_AB R12, R12, R13 ;  /* 0x0000000d0c0c723e */ /* 0x000fe400000000ff */
[----:B------:R-:W-:Y:S01]  /*129e0*/  F2FP.F16.F32.PACK_AB R13, R14, R17 ;  /* 0x000000110e0d723e */ /* 0x000fe200000000ff */
[-C--:B------:R-:W-:Y:S01]  /*129f0*/  FFMA R18, R22, R0.reuse, R29 ;  /* 0x0000000016127223 */ /* 0x080fe2000000001d */
[-C--:B------:R-:W-:Y:S01]  /*12a00*/  FFMA R22, R26, R0.reuse, R33 ;  /* 0x000000001a167223 */ /* 0x080fe20000000021 */
[----:B------:R-:W-:Y:S01]  /*12a10*/  HADD2.F32 R26, -RZ, R6.H0_H0 ;  /* 0x20000006ff1a7230 */ /* 0x000fe20000004100 */
[----:B------:R-:W-:Y:S02]  /*12a20*/  F2FP.F16.F32.PACK_AB R14, R16, R21 ;  /* 0x00000015100e723e */ /* 0x000fe400000000ff */
[----:B------:R-:W-:Y:S02]  /*12a30*/  F2FP.F16.F32.PACK_AB R15, R18, R27 ;  /* 0x0000001b120f723e */ /* 0x000fe400000000ff */
[-C--:B------:R-:W-:Y:S01]  /*12a40*/  FFMA R39, R26, R0.reuse, R39 ;  /* 0x000000001a277223 */ /* 0x080fe20000000027 */
[-C--:B------:R-:W-:Y:S01]  /*12a50*/  FFMA R26, R28, R0.reuse, R41 ;  /* 0x000000001c1a7223 */ /* 0x080fe20000000029 */
[----:B------:R-:W-:Y:S01]  /*12a60*/  FFMA R28, R32, R0, R45 ;  /* 0x00000000201c7223 */ /* 0x000fe2000000002d */
[----:B------:R-:W-:Y:S01]  /*12a70*/  F2FP.F16.F32.PACK_AB R40, R22, R31 ;  /* 0x0000001f1628723e */ /* 0x000fe200000000ff */
[----:B------:R1:W-:Y:S01]  /*12a80*/  STSM.16.MT88.4 [R3+0x34000], R12 ;  /* 0x0340000c03007844 */ /* 0x0003e20000004200 */
        /* <DEDUP_REMOVED lines=22> */
.L_x_132:
[----:B------:R-:W-:Y:S05]  /*12bf0*/  BSYNC B0 ;  /* 0x0000000000007941 */ /* 0x000fea0003800000 */
.L_x_131:
[----:B------:R-:W-:Y:S06]  /*12c00*/  BAR.SYNC.DEFER_BLOCKING 0x1, 0x100 ;  /* 0x0044000000007b1d */ /* 0x000fec0000010000 */
[----:B------:R-:W-:Y:S05]  /*12c10*/  @!P1 BRA `(.L_x_133) ;  /* 0x0000000000049947 */ /* 0x000fea0003800000 */
[----:B------:R-:W-:Y:S01]  /*12c20*/  BPT.TRAP 0x1 ;  /* 0x000000040000795c */ /* 0x000fe20000300000 */
.L_x_133:
        /* <DEDUP_REMOVED lines=9> */
.L_x_134:
[----:B------:R-:W2:Y:S02]  /*12cc0*/  SYNCS.PHASECHK.TRANS64.TRYWAIT P3, [UR43+0x384c8], R20 ;  /* 0x0384c814ff0075a7 */ /* 0x000ea4000806016b */
[----:B--2---:R-:W-:Y:S05]  /*12cd0*/  @!P3 BRA `(.L_x_135) ;  /* 0x0000007c0054b947 */ /* 0x004fea0003800000 */
.L_x_368:
[----:B------:R-:W-:Y:S05]  /*12ce0*/  @P0 WARPSYNC.ALL ;  /* 0x0000000000000948 */ /* 0x000fea0003800000 */
[----:B------:R-:W2:Y:S01]  /*12cf0*/  @P0 LDSM.16.MT88.4 R8, [R3+0x36000] ;  /* 0x036000000308083b */ /* 0x000ea20000004200 */
[-C--:B------:R-:W-:Y:S01]  /*12d00*/  FMUL R136, R136, R2.reuse ;  /* 0x0000000288887220 */ /* 0x080fe20000400000 */
[-C--:B-1----:R-:W-:Y:S01]  /*12d10*/  FMUL R12, R137, R2.reuse ;  /* 0x00000002890c7220 */ /* 0x082fe20000400000 */
        /* <DEDUP_REMOVED lines=35> */
[--C-:B------:R-:W-:Y:S02]  /*12f50*/  HADD2.F32 R27, -RZ, R4.reuse.H0_H0 ;  /* 0x20000004ff1b7230 */ /* 0x100fe40000004100 */
[-C--:B------:R-:W-:Y:S01]  /*12f60*/  FFMA R31, R31, R0.reuse, R146 ;  /* 0x000000001f1f7223 */ /* 0x080fe20000000092 */
[----:B------:R-:W-:Y:S02]  /*12f70*/  HADD2.F32 R29, -RZ, R4.H1_H1 ;  /* 0x30000004ff1d7230 */ /* 0x000fe40000004100 */
[-C--:B------:R-:W-:Y:S01]  /*12f80*/  FFMA R37, R37, R0.reuse, R150 ;  /* 0x0000000025257223 */ /* 0x080fe20000000096 */
[----:B------:R-:W-:Y:S02]  /*12f90*/  HADD2.F32 R5, -RZ, R5.H1_H1 ;  /* 0x30000005ff057230 */ /* 0x000fe40000004100 */
        /* <DEDUP_REMOVED lines=34> */
[----:B------:R2:W-:Y:S02]  /*131c0*/  UTMASTG.2D [UR8], [UR58] ;  /* 0x000000083a0073b5 */ /* 0x0005e40008008000 */
[----:B--2---:R0:W-:Y:S02]  /*131d0*/  UTMACMDFLUSH ;  /* 0x00000000000079b7 */ /* 0x0041e40000000000 */
.L_x_137:
[----:B------:R-:W-:Y:S05]  /*131e0*/  BSYNC B0 ;  /* 0x0000000000007941 */ /* 0x000fea0003800000 */
.L_x_136:
[----:B------:R-:W-:Y:S04]  /*131f0*/  BSSY B0, `(.L_x_138) ;  /* 0x0000003000007945 */ /* 0x000fe80003800000 */
[----:B------:R-:W-:Y:S05]  /*13200*/  @!P2 BRA `(.L_x_139) ;  /* 0x000000000004a947 */ /* 0x000fea0003800000 */
[----:B------:R-:W-:-:S04]  /*13210*/  DEPBAR.LE SB0, 0x1 ;  /* 0x000080400000791a */ /* 0x000fc80000000000 */
.L_x_139:
[----:B------:R-:W-:Y:S05]  /*13220*/  BSYNC B0 ;  /* 0x0000000000007941 */ /* 0x000fea0003800000 */
.L_x_138:
[----:B------:R-:W-:Y:S06]  /*13230*/  BAR.SYNC.DEFER_BLOCKING 0x1, 0x100 ;  /* 0x0044000000007b1d */ /* 0x000fec0000010000 */
[----:B------:R-:W-:Y:S05]  /*13240*/  @!P1 BRA `(.L_x_140) ;  /* 0x0000000000049947 */ /* 0x000fea0003800000 */
[----:B------:R-:W-:Y:S01]  /*13250*/  BPT.TRAP 0x1 ;  /* 0x000000040000795c */ /* 0x000fe20000300000 */
.L_x_140:
[----:B------:R-:W-:Y:S02]  /*13260*/  UIADD3 UR4, UR7, 0x1, URZ ;  /* 0x0000000107047890 */ /* 0x000fe4000fffe03f */
[----:B------:R-:W-:Y:S02]  /*13270*/  UISETP.NE.AND UP1, UPT, UR47, 0x3, UPT ;  /* 0x000000032f00788c */ /* 0x000fe4000bf25270 */
[----:B------:R-:W-:-:S04]  /*13280*/  UISETP.NE.AND UP0, UPT, UR4, 0x4, UPT ;  /* 0x000000040400788c */ /* 0x000fc8000bf05270 */
[----:B------:R-:W-:Y:S01]  /*13290*/  USEL UR4, UR4, URZ, UP0 ;  /* 0x0000003f04047287 */ /* 0x000fe20008000000 */
[----:B------:R-:W-:-:S03]  /*132a0*/  PLOP3.LUT P2, PT, PT, PT, UP1, 0x80, 0x0 ;  /* 0x000000000000781c */ /* 0x000fc60003f4f018 */
[----:B------:R-:W-:Y:S02]  /*132b0*/  ULEA UR5, UR4, UR43, 0x3 ;  /* 0x0000002b04057291 */ /* 0x000fe4000f8e183f */
[----:B------:R-:W-:Y:S02]  /*132c0*/  UIADD3 UR4, UR4, 0x1, URZ ;  /* 0x0000000104047890 */ /* 0x000fe4000fffe03f */
[----:B------:R-:W-:Y:S02]  /*132d0*/  UIADD3 UR5, UR5, 0x384d0, URZ ;  /* 0x000384d005057890 */ /* 0x000fe4000fffe03f */
[----:B------:R-:W-:Y:S02]  /*132e0*/  UISETP.NE.AND UP0, UPT, UR4, 0x4, UPT ;  /* 0x000000040400788c */ /* 0x000fe4000bf05270 */
[----:B------:R-:W-:Y:S02]  /*132f0*/  UPRMT UR5, UR42, 0x654, UR5 ;  /* 0x000006542a057896 */ /* 0x000fe40008000005 */
[----:B------:R-:W-:-:S07]  /*13300*/  USEL UR60, UR4, URZ, UP0 ;  /* 0x0000003f043c7287 */ /* 0x000fce0008000000 */
[----:B------:R-:W-:Y:S01]  /*13310*/  SYNCS.ARRIVE.TRANS64.RED.A1T0 RZ, [UR5], RZ ;  /* 0x000000ffffff79a7 */ /* 0x000fe20008100405 */
[----:B------:R-:W-:Y:S05]  /*13320*/  @!P2 BRA `(.L_x_141) ;  /* 0x000000000004a947 */ /* 0x000fea0003800000 */
[----:B------:R-:W-:Y:S01]  /*13330*/  BPT.TRAP 0x1 ;  /* 0x000000040000795c */ /* 0x000fe20000300000 */
.L_x_141:
[----:B------:R-:W-:Y:S01]  /*13340*/  ULEA UR4, UR38, UR43, 0x3 ;  /* 0x0000002b26047291 */ /* 0x000fe2000f8e183f */
[----:B------:R-:W-:-:S08]  /*13350*/  SHF.L.U32 R0, R23, 0x1f, RZ ;  /* 0x0000001f17007819 */ /* 0x000fd000000006ff */
[----:B------:R-:W2:Y:S02]  /*13360*/  SYNCS.PHASECHK.TRANS64.TRYWAIT P0, [UR4+0x38400], R0 ;  /* 0x03840000ff0075a7 */ /* 0x000ea40008000144 */
[----:B--2---:R-:W-:Y:S05]  /*13370*/  @!P0 BRA `(.L_x_142) ;  /* 0x0000007400c48947 */ /* 0x004fea0003800000 */
.L_x_369:
[----:B------:R-:W-:-:S09]  /*13380*/  ULEA UR5, UR38, UR43, 0x4 ;  /* 0x0000002b26057291 */ /* 0x000fd2000f8e203f */
[----:B------:R-:W2:Y:S01]  /*13390*/  LDS.128 R16, [UR5+0x38500] ;  /* 0x03850005ff107984 */ /* 0x000ea20008000c00 */
[----:B------:R-:W-:Y:S01]  /*133a0*/  @!PT LDS RZ, [RZ] ;  /* 0x00000000fffff984 */ /* 0x000fe20000000800 */
[----:B------:R-:W-:Y:S01]  /*133b0*/  @!PT LDS RZ, [RZ] ;  /* 0x00000000fffff984 */ /* 0x000fe20000000800 */
[----:B------:R-:W-:Y:S01]  /*133c0*/  @!PT LDS RZ, [RZ] ;  /* 0x00000000fffff984 */ /* 0x000fe20000000800 */
[----:B------:R-:W-:Y:S01]  /*133d0*/  @!PT LDS RZ, [RZ] ;  /* 0x00000000fffff984 */ /* 0x000fe20000000800 */
[----:B------:R3:W-:Y:S06]  /*133e0*/  MEMBAR.ALL.CTA ;  /* 0x0000000000007992 */ /* 0x0007ec0000008000 */
[----:B---3--:R-:W3:Y:S01]  /*133f0*/  FENCE.VIEW.ASYNC.S ;  /* 0x00000000000073c6 */ /* 0x008ee20000000000 */
[----:B------:R-:W-:Y:S05]  /*13400*/  @!P2 BRA `(.L_x_143) ;  /* 0x000000000004a947 */ /* 0x000fea0003800000 */
[----:B------:R-:W-:Y:S01]  /*13410*/  BPT.TRAP 0x1 ;  /* 0x000000040000795c */ /* 0x000fe20000300000 */
.L_x_143:
[----:B--2---:R-:W-:Y:S01]  /*13420*/  ISETP.NE.AND P0, PT, R19, RZ, PT ;  /* 0x000000ff1300720c */ /* 0x004fe20003f05270 */
[----:B------:R-:W-:Y:S01]  /*13430*/  UIADD3 UR4, UR4, 0x38440, URZ ;  /* 0x0003844004047890 */ /* 0x000fe2000fffe03f */
[CC--:B------:R-:W-:Y:S02]  /*13440*/  ISETP.NE.AND P2, PT, R152.reuse, R18.reuse, PT ;  /* 0x000000129800720c */ /* 0x0c0fe40003f45270 */
[----:B------:R-:W-:Y:S01]  /*13450*/  ISETP.EQ.OR P0, PT, R152, R18, !P0 ;  /* 0x000000129800720c */ /* 0x000fe20004702670 */
[----:B------:R-:W-:-:S09]  /*13460*/  UPRMT UR4, UR42, 0x654, UR4 ;  /* 0x000006542a047896 */ /* 0x000fd20008000004 */
[----:B---3--:R-:W-:Y:S03]  /*13470*/  SYNCS.ARRIVE.TRANS64.RED.A1T0 RZ, [UR4], RZ ;  /* 0x000000ffffff79a7 */ /* 0x008fe60008100404 */
[----:B------:R-:W-:Y:S05]  /*13480*/  @P0 BRA `(.L_x_144) ;  /* 0x0000000000fc0947 */ /* 0x000fea0003800000 */
[----:B------:R-:W-:-:S13]  /*13490*/  ISETP.NE.AND P0, PT, RZ, UR54, PT ;  /* 0x00000036ff007c0c */ /* 0x000fda000bf05270 */
[----:B------:R-:W-:Y:S05]  /*134a0*/  @P0 BRA `(.L_x_144) ;  /* 0x0000000000f40947 */ /* 0x000fea0003800000 */
[----:B-1----:R-:W1:Y:S01]  /*134b0*/  S2R R0, SR_LANEID ;  /* 0x0000000000007919 */ /* 0x002e620000000000 */
[----:B------:R-:W-:Y:S01]  /*134c0*/  ELECT P0, URZ, PT ;  /* 0x00000000003f782f */ /* 0x000fe20003800000 */
[----:B------:R-:W-:Y:S01]  /*134d0*/  BSSY B0, `(.L_x_145) ;  /* 0x000002f000007945 */ /* 0x000fe20003800000 */
[----:B-1----:R-:W-:-:S11]  /*134e0*/  IMAD.SHL.U32 R15, R0, 0x4, RZ ;  /* 0x00000004000f7824 */ /* 0x002fd600078e00ff */
[----:B------:R-:W-:Y:S05]  /*134f0*/  @!P0 BRA `(.L_x_146) ;  /* 0x0000000000b08947 */ /* 0x000fea0003800000 */
[----:B------:R-:W-:Y:S01]  /*13500*/  SHF.R.S32.HI R3, RZ, 0x1f, R18 ;  /* 0x0000001fff037819 */ /* 0x000fe20000011412 */
[----:B------:R-:W-:Y:S01]  /*13510*/  ULDC.64 UR4, c[0x0][0x820] ;  /* 0x0002080000047ab9 */ /* 0x000fe20000000a00 */
[C---:B------:R-:W-:Y:S02]  /*13520*/  SHF.L.U32 R0, R18.reuse, 0x3, RZ ;  /* 0x0000000312007819 */ /* 0x040fe400000006ff */
[----:B------:R-:W-:Y:S02]  /*13530*/  SHF.L.U64.HI R8, R18, 0x3, R3 ;  /* 0x0000000312087819 */ /* 0x000fe40000010203 */
[----:B------:R-:W-:Y:S01]  /*13540*/  IADD3 R4, P0, R0, UR4, RZ ;  /* 0x0000000400047c10 */ /* 0x000fe2000ff1e0ff */
[----:B------:R-:W1:Y:S03]  /*13550*/  LDC.64 R2, c[0x0][0x290] ;  /* 0x0000a400ff027b82 */ /* 0x000e660000000a00 */
[----:B------:R-:W-:Y:S01]  /*13560*/  IADD3.X R5, R8, UR5, RZ, P0, !PT ;  /* 0x0000000508057c10 */ /* 0x000fe200087fe4ff */
[----:B------:R-:W-:-:S05]  /*13570*/  ULDC.64 UR4, c[0x0][0x818] ;  /* 0x0002060000047ab9 */ /* 0x000fca0000000a00 */
[----:B------:R-:W2:Y:S01]  /*13580*/  LDG.E.64 R4, desc[UR56][R4.64] ;  /* 0x0000003804047981 */ /* 0x000ea2000c1e1b00 */
[----:B-1----:R-:W-:Y:S01]  /*13590*/  IMAD.WIDE R6, R18, 0xc, R2 ;  /* 0x0000000c12067825 */ /* 0x002fe200078e0202 */
[----:B------:R-:W-:Y:S02]  /*135a0*/  IADD3 R2, P0, R0, UR4, RZ ;  /* 0x0000000400027c10 */ /* 0x000fe4000ff1e0ff */
[----:B------:R-:W1:Y:S02]  /*135b0*/  LDS R0, [UR49+0x1c] ;  /* 0x00001c31ff007984 */ /* 0x000e640008000800 */
[----:B------:R-:W-:Y:S02]  /*135c0*/  IADD3.X R3, R8, UR5, RZ, P0, !PT ;  /* 0x0000000508037c10 */ /* 0x000fe400087fe4ff */
[----:B------:R-:W3:Y:S04]  /*135d0*/  LDG.E R12, desc[UR56][R6.64] ;  /* 0x00000038060c7981 */ /* 0x000ee8000c1e1900 */
[----:B------:R4:W5:Y:S04]  /*135e0*/  LDG.E R13, desc[UR56][R6.64+0x4] ;  /* 0x00000438060d7981 */ /* 0x000968000c1e1900 */
[----:B------:R-:W5:Y:S01]  /*135f0*/  LDG.E.64 R2, desc[UR56][R2.64] ;  /* 0x0000003802027981 */ /* 0x000f62000c1e1b00 */
[----:B------:R-:W-:-:S03]  /*13600*/  IMAD.U32 R8, RZ, RZ, UR49 ;  /* 0x00000031ff087e24 */ /* 0x000fc6000f8e00ff */
[----:B------:R-:W-:Y:S02]  /*13610*/  STS [UR49+0x30], RZ ;  /* 0x000030ffff007988 */ /* 0x000fe40008000831 */
[----:B------:R-:W-:Y:S02]  /*13620*/  SHF.R.U64 R8, R8, 0x4, RZ ;  /* 0x0000000408087819 */ /* 0x000fe400000012ff */
[----:B----4-:R-:W-:-:S03]  /*13630*/  CS2R R6, SRZ ;  /* 0x0000000000067805 */ /* 0x010fc6000001ff00 */
[----:B------:R-:W-:Y:S04]  /*13640*/  STS [UR49+0x10], R8 ;  /* 0x00001008ff007988 */ /* 0x000fe80008000831 */
[----:B------:R-:W-:Y:S01]  /*13650*/  STS [UR49+0x14], R8 ;  /* 0x00001408ff007988 */ /* 0x000fe20008000831 */
[C---:B--2---:R-:W-:Y:S02]  /*13660*/  SHF.L.U64.HI R11, R4.reuse, 0x1, R5 ;  /* 0x00000001040b7819 */ /* 0x044fe40000010205 */
[----:B------:R-:W-:Y:S02]  /*13670*/  SHF.L.U32 R10, R4, 0x1, RZ ;  /* 0x00000001040a7819 */ /* 0x000fe400000006ff */
[----:B------:R-:W-:Y:S02]  /*13680*/  LOP3.LUT R11, R11, 0x1fffffff, RZ, 0xc0, !PT ;  /* 0x1fffffff0b0b7812 */ /* 0x000fe400078ec0ff */
[----:B------:R-:W-:-:S02]  /*13690*/  LOP3.LUT R10, R10, 0xfffffffe, RZ, 0xc0, !PT ;  /* 0xfffffffe0a0a7812 */ /* 0x000fc400078ec0ff */
[--C-:B------:R-:W-:Y:S02]  /*136a0*/  SHF.R.U32.HI R5, RZ, 0x4, R11.reuse ;  /* 0x00000004ff057819 */ /* 0x100fe4000001160b */
[----:B------:R-:W-:Y:S02]  /*136b0*/  SHF.R.U64 R10, R10, 0x4, R11 ;  /* 0x000000040a0a7819 */ /* 0x000fe4000000120b */
[----:B-1----:R-:W-:-:S03]  /*136c0*/  LOP3.LUT R0, R0, 0xf, R5, 0xb8, !PT ;  /* 0x0000000f00007812 */ /* 0x002fc600078eb805 */
[----:B------:R-:W-:Y:S04]  /*136d0*/  STS [UR49+0xc], R10 ;  /* 0x00000c0aff007988 */ /* 0x000fe80008000831 */
[----:B------:R-:W-:Y:S01]  /*136e0*/  STS [UR49+0x1c], R0 ;  /* 0x00001c00ff007988 */ /* 0x000fe20008000831 */
[----:B---3--:R-:W-:-:S03]  /*136f0*/  VIADD R4, R12, 0xffffffff ;  /* 0xffffffff0c047836 */ /* 0x008fc60000000000 */
[----:B------:R-:W1:Y:S04]  /*13700*/  LDS R5, [UR49+0x1c] ;  /* 0x00001c31ff057984 */ /* 0x000e680008000800 */
[----:B-----5:R-:W-:Y:S01]  /*13710*/  STS.64 [UR49], R2 ;  /* 0x00000002ff007988 */ /* 0x020fe20008000a31 */
[----:B-1----:R-:W-:-:S05]  /*13720*/  LOP3.LUT R5, R5, 0xf0, RZ, 0xb8, !PT ;  /* 0x000000f005057812 */ /* 0x002fca00078eb8ff */
[----:B------:R1:W-:Y:S04]  /*13730*/  STS [UR49+0x1c], R5 ;  /* 0x00001c05ff007988 */ /* 0x0003e80008000831 */
[----:B------:R-:W2:Y:S01]  /*13740*/  LDS R9, [UR49+0x1c] ;  /* 0x00001c31ff097984 */ /* 0x000ea20008000800 */
[----:B-1----:R-:W-:-:S05]  /*13750*/  IADD3 R5, R13, -0x1, RZ ;  /* 0xffffffff0d057810 */ /* 0x002fca0007ffe0ff */
[----:B------:R-:W-:Y:S01]  /*13760*/  STS.128 [UR49+0x20], R4 ;  /* 0x00002004ff007988 */ /* 0x000fe20008000c31 */
[----:B--2---:R-:W-:-:S05]  /*13770*/  LOP3.LUT R9, R9, 0xf00, RZ, 0xb8, !PT ;  /* 0x00000f0009097812 */ /* 0x004fca00078eb8ff */
[----:B------:R-:W-:Y:S04]  /*13780*/  STS.64 [UR49+0x18], R8 ;  /* 0x00001808ff007988 */ /* 0x000fe80008000a31 */
[----:B------:R-:W1:Y:S02]  /*13790*/  LDS R14, [UR49+0x1c] ;  /* 0x00001c31ff0e7984 */ /* 0x000e640008000800 */
[----:B-1----:R-:W-:-:S05]  /*137a0*/  LOP3.LUT R0, R14, 0xf000, RZ, 0xb8, !PT ;  /* 0x0000f0000e007812 */ /* 0x002fca00078eb8ff */
[----:B------:R1:W-:Y:S02]  /*137b0*/  STS [UR49+0x1c], R0 ;  /* 0x00001c00ff007988 */ /* 0x0003e40008000831 */
.L_x_146:
[----:B------:R-:W-:Y:S05]  /*137c0*/  BSYNC B0 ;  /* 0x0000000000007941 */ /* 0x000fea0003800000 */
.L_x_145:
[----:B------:R-:W-:Y:S01]  /*137d0*/  NOP ;  /* 0x0000000000007918 */ /* 0x000fe20000000000 */
[----:B------:R2:W3:Y:S01]  /*137e0*/  LDS R5, [R15+UR49] ;  /* 0x000000310f057984 */ /* 0x0004e20008000800 */
[----:B------:R-:W-:Y:S02]  /*137f0*/  ELECT P0, URZ, PT ;  /* 0x00000000003f782f */ /* 0x000fe40003800000 */
[----:B------:R-:W-:Y:S01]  /*13800*/  IADD3 R2, P3, R15, UR58, RZ ;  /* 0x0000003a0f027c10 */ /* 0x000fe2000ff7e0ff */
[----:B------:R-:W-:Y:S04]  /*13810*/  BSSY B0, `(.L_x_147) ;  /* 0x0000005000007945 */ /* 0x000fe80003800000 */
[----:B------:R-:W-:-:S06]  /*13820*/  IMAD.X R3, RZ, RZ, UR59, P3 ;  /* 0x0000003bff037e24 */ /* 0x000fcc00098e06ff */
[----:B--2---:R-:W-:Y:S05]  /*13830*/  @!P0 BRA `(.L_x_148) ;  /* 0x0000000000088947 */ /* 0x004fea0003800000 */
[----:B------:R0:W-:Y:S01]  /*13840*/  UTMACMDFLUSH ;  /* 0x00000000000079b7 */ /* 0x0001e20000000000 */
[----:B------:R-:W-:-:S04]  /*13850*/  DEPBAR.LE SB0, 0x0 ;  /* 0x000080000000791a */ /* 0x000fc80000000000 */
.L_x_148:
[----:B------:R-:W-:Y:S05]  /*13860*/  BSYNC B0 ;  /* 0x0000000000007941 */ /* 0x000fea0003800000 */
.L_x_147:
[----:B---3--:R2:W5:Y:S02]  /*13870*/  ATOMG.E.EXCH.STRONG.GPU PT, RZ, [R2], R5 ;  /* 0x0000000502ff73a8 */ /* 0x00856400041ee100 */
.L_x_144:
[----:B------:R-:W-:Y:S01]  /*13880*/  UIMAD.WIDE.U32 UR4, UR55, -0x55555555, URZ ;  /* 0xaaaaaaab370478a5 */ /* 0x000fe2000f8e003f */
[----:B------:R-:W-:Y:S01]  /*13890*/  ISETP.NE.AND P0, PT, R19, RZ, PT ;  /* 0x000000ff1300720c */ /* 0x000fe20003f05270 */
[----:B------:R-:W-:Y:S01]  /*138a0*/  UIADD3 UR38, UR38, 0x1, URZ ;  /* 0x0000000126267890 */ /* 0x000fe2000fffe03f */
[----:B-1----:R-:W-:Y:S01]  /*138b0*/  SEL R6, RZ, 0x1, !P2 ;  /* 0x00000001ff067807 */ /* 0x002fe20005000000 */
[----:B------:R-:W-:Y:S02]  /*138c0*/  USHF.R.U32.HI UR4, URZ, 0x1, UR5 ;  /* 0x000000013f047899 */ /* 0x000fe40008011605 */
[----:B------:R-:W-:Y:S02]  /*138d0*/  UISETP.NE.AND UP0, UPT, UR38, 0x8, UPT ;  /* 0x000000082600788c */ /* 0x000fe4000bf05270 */
[----:B------:R-:W-:Y:S02]  /*138e0*/  UIMAD UR55, UR4, -0x3, UR55 ;  /* 0xfffffffd043778a4 */ /* 0x000fe4000f8e0237 */
[----:B------:R-:W-:-:S02]  /*138f0*/  USEL UR4, URZ, 0x1, UP0 ;  /* 0x000000013f047887 */ /* 0x000fc40008000000 */
[----:B------:R-:W-:Y:S02]  /*13900*/  UIADD3 UR36, UR36, 0x10, URZ ;  /* 0x0000001024247890 */ /* 0x000fe4000fffe03f */
[----:B------:R-:W-:Y:S02]  /*13910*/  USEL UR38, UR38, URZ, UP0 ;  /* 0x0000003f26267287 */ /* 0x000fe40008000000 */
[----:B------:R-:W-:Y:S01]  /*13920*/  LOP3.LUT R23, R23, UR4, RZ, 0x3c, !PT ;  /* 0x0000000417177c12 */ /* 0x000fe2000f8e3cff */
[----:B------:R-:W-:Y:S09]  /*13930*/  @P0 BRA `(.L_x_149) ;  /* 0xfffffefc00440947 */ /* 0x000ff2000383ffff */
[----:B------:R-:W-:-:S04]  /*13940*/  DEPBAR.LE SB0, 0x0 ;  /* 0x000080000000791a */ /* 0x000fc80000000000 */
[----:B------:R-:W-:Y:S05]  /*13950*/  @!P1 BRA `(.L_x_150) ;  /* 0x0000000000049947 */ /* 0x000fea0003800000 */
[----:B------:R-:W-:Y:S01]  /*13960*/  BPT.TRAP 0x1 ;  /* 0x000000040000795c */ /* 0x000fe20000300000 */
.L_x_150:
[----:B------:R-:W-:-:S04]  /*13970*/  ULEA UR43, UR60, UR43, 0x3 ;  /* 0x0000002b3c2b7291 */ /* 0x000fc8000f8e183f */
[----:B------:R-:W-:-:S04]  /*13980*/  UIADD3 UR43, UR43, 0x384d0, URZ ;  /* 0x000384d02b2b7890 */ /* 0x000fc8000fffe03f */
[----:B------:R-:W-:-:S09]  /*13990*/  UPRMT UR43, UR42, 0x654, UR43 ;  /* 0x000006542a2b7896 */ /* 0x000fd2000800002b */
[----:B-----5:R-:W-:Y:S01]  /*139a0*/  SYNCS.ARRIVE.TRANS64.RED.A1T0 RZ, [UR43], RZ ;  /* 0x000000ffffff79a7 */ /* 0x020fe2000810042b */
[----:B------:R-:W-:Y:S05]  /*139b0*/  EXIT ;  /* 0x000000000000794d */ /* 0x000fea0003800000 */
.L_x_19:
[----:B------:R-:W-:-:S08]  /*139c0*/  NOP ;  /* 0x0000000000007918 */ /* 0x000fd00000000000 */
[----:B----45:R-:W1:-:S00]  /*139d0*/  USETMAXREG.DEALLOC.CTAPOOL 0x28 ;  /* 0x00000028000079c8 */ /* 0x030e4000080e0500 */
[----:B------:R-:W-:-:S06]  /*139e0*/  UISETP.NE.AND UP1, UPT, UR54, 0x3, UPT ;  /* 0x000000033600788c */ /* 0x000fcc000bf25270 */
[----:B------:R-:W-:-:S13]  /*139f0*/  PLOP3.LUT P1, PT, PT, PT, UP1, 0x80, 0x0 ;  /* 0x000000000000781c */ /* 0x000fda0003f2f018 */
[----:B-1----:R-:W-:Y:S05]  /*13a00*/  @!P1 BRA `(.L_x_151) ;  /* 0x00000044008c9947 */ /* 0x002fea0003800000 */
[----:B------:R-:W-:-:S13]  /*13a10*/  ISETP.NE.AND P0, PT, RZ, UR54, PT ;  /* 0x00000036ff007c0c */ /* 0x000fda000bf05270 */
[----:B------:R-:W-:Y:S05]  /*13a20*/  @!P0 BRA `(.L_x_152) ;  /* 0x0000002800cc8947 */ /* 0x000fea0003800000 */
[----:B------:R-:W-:-:S06]  /*13a30*/  UISETP.NE.AND UP0, UPT, UR54, 0x2, UPT ;  /* 0x000000023600788c */ /* 0x000fcc000bf05270 */
[----:B------:R-:W-:-:S13]  /*13a40*/  PLOP3.LUT P0, PT, PT, PT, UP0, 0x80, 0x0 ;  /* 0x000000000000781c */ /* 0x000fda0003f0f008 */
[----:B--2---:R-:W-:Y:S05]  /*13a50*/  @P0 EXIT ;  /* 0x000000000000094d */ /* 0x004fea0003800000 */
[----:B------:R-:W1:Y:S01]  /*13a60*/  S2UR UR4, SR_CTAID.Y ;  /* 0x00000000000479c3 */ /* 0x000e620000002600 */
[----:B------:R-:W-:Y:S01]  /*13a70*/  ELECT P0, URZ, PT ;  /* 0x00000000003f782f */ /* 0x000fe20003800000 */
[----:B------:R-:W-:Y:S01]  /*13a80*/  BSSY B0, `(.L_x_153) ;  /* 0x000001f000007945 */ /* 0x000fe20003800000 */
[----:B-1----:R-:W-:-:S11]  /*13a90*/  UIMAD UR4, UR4, UR39, UR40 ;  /* 0x00000027040472a4 */ /* 0x002fd6000f8e0228 */
[----:B------:R-:W-:Y:S05]  /*13aa0*/  @!P0 BRA `(.L_x_154) ;  /* 0x0000000000708947 */ /* 0x000fea0003800000 */
[----:B------:R1:W-:Y:S01]  /*13ab0*/  STL.64 [R1+0x200], R12 ;  /* 0x0002000c01007387 */ /* 0x0003e20000100a00 */
[----:B------:R-:W2:Y:S01]  /*13ac0*/  LDC.64 R14, c[0x0][0x618] ;  /* 0x00018600ff0e7b82 */ /* 0x000ea20000000a00 */
[----:B------:R-:W-:Y:S02]  /*13ad0*/  UMOV UR5, 0x400 ;  /* 0x0000040000057882 */ /* 0x000fe40000000000 */
[----:B------:R-:W-:-:S05]  /*13ae0*/  ULEA UR5, UR41, UR5, 0x18 ;  /* 0x0000000529057291 */ /* 0x000fca000f8ec03f */
[----:B------:R-:W3:Y:S08]  /*13af0*/  LDC.64 R4, c[0x0][0x600] ;  /* 0x00018000ff047b82 */ /* 0x000ef00000000a00 */
[----:B-1----:R-:W2:Y:S08]  /*13b00*/  LDC.64 R12, c[0x0][0x610] ;  /* 0x00018400ff0c7b82 */ /* 0x002eb00000000a00 */
[----:B------:R-:W3:Y:S08]  /*13b10*/  LDC.64 R6, c[0x0][0x608] ;  /* 0x00018200ff067b82 */ /* 0x000ef00000000a00 */
[----:B------:R-:W1:Y:S01]  /*13b20*/  LDC.64 R32, c[0x0][0x620] ;  /* 0x00018800ff207b82 */ /* 0x000e620000000a00 */
[----:B--2---:R2:W-:Y:S07]  /*13b30*/  STS.128 [UR5+0x38690], R12 ;  /* 0x0386900cff007988 */ /* 0x0045ee0008000c05 */
[----:B------:R-:W1:Y:S01]  /*13b40*/  LDC.64 R34, c[0x0][0x628] ;  /* 0x00018a00ff227b82 */ /* 0x000e620000000a00 */
[----:B---3--:R3:W-:Y:S07]  /*13b50*/  STS.128 [UR5+0x38680], R4 ;  /* 0x03868004ff007988 */ /* 0x0087ee0008000c05 */
[----:B------:R-:W4:Y:S01]  /*13b60*/  LDC.64 R28, c[0x0][0x630] ;  /* 0x00018c00ff1c7b82 */ /* 0x000f220000000a00 */
[----:B--2---:R2:W5:Y:S07]  /*13b70*/  LDL.LU.64 R12, [R1+0x200] ;  /* 0x00020000010c7983 */ /* 0x00456e0000300a00 */
[----:B------:R-:W4:Y:S08]  /*13b80*/  LDC.64 R30, c[0x0][0x638] ;  /* 0x00018e00ff1e7b82 */ /* 0x000f300000000a00 */
[----:B------:R-:W2:Y:S08]  /*13b90*/  LDC.64 R24, c[0x0][0x640] ;  /* 0x00019000ff187b82 */ /* 0x000eb00000000a00 */
[----:B------:R-:W2:Y:S08]  /*13ba0*/  LDC.64 R26, c[0x0][0x648] ;  /* 0x00019200ff1a7b82 */ /* 0x000eb00000000a00 */
[----:B------:R-:W2:Y:S08]  /*13bb0*/  LDC.64 R20, c[0x0][0x650] ;  /* 0x00019400ff147b82 */ /* 0x000eb00000000a00 */
[----:B------:R-:W2:Y:S08]  /*13bc0*/  LDC.64 R22, c[0x0][0x658] ;  /* 0x00019600ff167b82 */ /* 0x000eb00000000a00 */
[----:B------:R-:W2:Y:S08]  /*13bd0*/  LDC.64 R8, c[0x0][0x660] ;  /* 0x00019800ff087b82 */ /* 0x000eb00000000a00 */
[----:B------:R-:W2:Y:S08]  /*13be0*/  LDC.64 R10, c[0x0][0x668] ;  /* 0x00019a00ff0a7b82 */ /* 0x000eb00000000a00 */
[----:B---3--:R-:W3:Y:S08]  /*13bf0*/  LDC.64 R4, c[0x0][0x670] ;  /* 0x00019c00ff047b82 */ /* 0x008ef00000000a00 */
[----:B------:R-:W3:Y:S01]  /*13c00*/  LDC.64 R6, c[0x0][0x678] ;  /* 0x00019e00ff067b82 */ /* 0x000ee20000000a00 */
[----:B-1----:R1:W-:Y:S04]  /*13c10*/  STS.128 [UR5+0x386a0], R32 ;  /* 0x0386a020ff007988 */ /* 0x0023e80008000c05 */
[----:B----4-:R1:W-:Y:S04]  /*13c20*/  STS.128 [UR5+0x386b0], R28 ;  /* 0x0386b01cff007988 */ /* 0x0103e80008000c05 */
[----:B--2---:R1:W-:Y:S04]  /*13c30*/  STS.128 [UR5+0x386c0], R24 ;  /* 0x0386c018ff007988 */ /* 0x0043e80008000c05 */
[----:B------:R1:W-:Y:S04]  /*13c40*/  STS.128 [UR5+0x386d0], R20 ;  /* 0x0386d014ff007988 */ /* 0x0003e80008000c05 */
[----:B------:R1:W-:Y:S04]  /*13c50*/  STS.128 [UR5+0x386e0], R8 ;  /* 0x0386e008ff007988 */ /* 0x0003e80008000c05 */
[----:B---3--:R1:W-:Y:S02]  /*13c60*/  STS.128 [UR5+0x386f0], R4 ;  /* 0x0386f004ff007988 */ /* 0x0083e40008000c05 */
.L_x_154:
[----:B------:R-:W-:Y:S05]  /*13c70*/  BSYNC B0 ;  /* 0x0000000000007941 */ /* 0x000fea0003800000 */
.L_x_153:
[----:B------:R-:W-:Y:S01]  /*13c80*/  ELECT P0, URZ, PT ;  /* 0x00000000003f782f */ /* 0x000fe20003800000 */
[----:B------:R-:W-:Y:S01]  /*13c90*/  NOP ;  /* 0x0000000000007918 */ /* 0x000fe20000000000 */
[----:B------:R-:W-:Y:S01]  /*13ca0*/  ULDC UR5, c[0x0][0x884] ;  /* 0x0002210000057ab9 */ /* 0x000fe20000000800 */
[----:B------:R-:W-:Y:S01]  /*13cb0*/  ULDC.64 UR44, c[0x0][0x800] ;  /* 0x00020000002c7ab9 */ /* 0x000fe20000000a00 */
[----:B------:R-:W-:Y:S01]  /*13cc0*/  ULEA UR4, UR5, UR4, 0x1 ;  /* 0x0000000405047291 */ /* 0x000fe2000f8e083f */
[----:B------:R-:W-:Y:S03]  /*13cd0*/  BSSY B0, `(.L_x_155) ;  /* 0x0000033000007945 */ /* 0x000fe60003800000 */
[----:B------:R-:W-:-:S05]  /*13ce0*/  UIMAD.WIDE UR44, UR4, 0x80, UR44 ;  /* 0x00000080042c78a5 */ /* 0x000fca000f8e022c */
[----:B------:R-:W-:Y:S07]  /*13cf0*/  @!P0 BRA `(.L_x_156) ;  /* 0x0000000000c08947 */ /* 0x000fee0003800000 */
[----:B------:R-:W-:Y:S01]  /*13d00*/  ULDC.64 UR4, c[0x0][0x808] ;  /* 0x0002020000047ab9 */ /* 0x000fe20000000a00 */
[----:B------:R-:W-:Y:S01]  /*13d10*/  ULDC.64 UR6, c[0x0][0x810] ;  /* 0x0002040000067ab9 */ /* 0x000fe20000000a00 */
[----:B------:R-:W-:Y:S02]  /*13d20*/  ISETP.NE.U32.AND P0, PT, RZ, UR4, PT ;  /* 0x00000004ff007c0c */ /* 0x000fe4000bf05070 */
[----:B------:R-:W-:Y:S02]  /*13d30*/  ISETP.NE.U32.AND P1, PT, RZ, UR6, PT ;  /* 0x00000006ff007c0c */ /* 0x000fe4000bf25070 */
[----:B------:R-:W-:Y:S02]  /*13d40*/  ISETP.NE.AND.EX P0, PT, RZ, UR5, PT, P0 ;  /* 0x00000005ff007c0c */ /* 0x000fe4000bf05300 */
[----:B------:R-:W-:-:S11]  /*13d50*/  ISETP.NE.AND.EX P1, PT, RZ, UR7, PT, P1 ;  /* 0x00000007ff007c0c */ /* 0x000fd6000bf25310 */
[----:B------:R-:W-:Y:S05]  /*13d60*/  @!P0 BRA `(.L_x_157) ;  /* 0x0000000000188947 */ /* 0x000fea0003800000 */
[----:B------:R-:W-:-:S04]  /*13d70*/  LEA R2, P0, R18, UR4, 0x3 ;  /* 0x0000000412027c11 */ /* 0x000fc8000f8018ff */
[----:B------:R-:W-:-:S06]  /*13d80*/  LEA.HI.X R3, R18, UR5, R19, 0x3, P0 ;  /* 0x0000000512037c11 */ /* 0x000fcc00080f1c13 */
[----:B------:R-:W2:Y:S01]  /*13d90*/  LDG.E.64 R2, desc[UR56][R2.64] ;  /* 0x0000003802027981 */ /* 0x000ea2000c1e1b00 */
[----:B------:R-:W-:Y:S02]  /*13da0*/  UMOV UR4, 0x400 ;  /* 0x0000040000047882 */ /* 0x000fe40000000000 */
[----:B------:R-:W-:-:S09]  /*13db0*/  ULEA UR4, UR41, UR4, 0x18 ;  /* 0x0000000429047291 */ /* 0x000fd2000f8ec03f */
[----:B--2---:R2:W-:Y:S03]  /*13dc0*/  STS.64 [UR4+0x38680], R2 ;  /* 0x03868002ff007988 */ /* 0x0045e60008000a04 */
.L_x_157:
[----:B------:R-:W-:Y:S05]  /*13dd0*/  @!P1 BRA `(.L_x_156) ;  /* 0x0000000000889947 */ /* 0x000fea0003800000 */
[----:B--2---:R-:W-:-:S04]  /*13de0*/  LEA R2, P0, R18, UR6, 0x3 ;  /* 0x0000000612027c11 */ /* 0x004fc8000f8018ff */
[----:B------:R-:W-:-:S06]  /*13df0*/  LEA.HI.X R3, R18, UR7, R19, 0x3, P0 ;  /* 0x0000000712037c11 */ /* 0x000fcc00080f1c13 */
[----:B------:R-:W2:Y:S01]  /*13e00*/  LDG.E.64 R2, desc[UR56][R2.64] ;  /* 0x0000003802027981 */ /* 0x000ea2000c1e1b00 */
[----:B------:R-:W-:Y:S01]  /*13e10*/  UMOV UR4, 0x400 ;  /* 0x0000040000047882 */ /* 0x000fe20000000000 */
[----:B-1---5:R-:W-:Y:S01]  /*13e20*/  IADD3 R4, R13, -0x1, RZ ;  /* 0xffffffff0d047810 */ /* 0x022fe20007ffe0ff */
[----:B------:R-:W-:-:S04]  /*13e30*/  ULEA UR4, UR41, UR4, 0x18 ;  /* 0x0000000429047291 */ /* 0x000fc8000f8ec03f */
[----:B------:R-:W-:-:S05]  /*13e40*/  UIADD3 UR5, UR4, 0x38680, URZ ;  /* 0x0003868004057890 */ /* 0x000fca000fffe03f */
[----:B------:R-:W1:Y:S01]  /*13e50*/  LDS R0, [UR4+0x3869c] ;  /* 0x03869c04ff007984 */ /* 0x000e620008000800 */
[----:B------:R-:W-:-:S03]  /*13e60*/  MOV R8, UR5 ;  /* 0x0000000500087c02 */ /* 0x000fc60008000f00 */
[----:B------:R-:W-:Y:S01]  /*13e70*/  STS [UR4+0x386b0], RZ ;  /* 0x0386b0ffff007988 */ /* 0x000fe20008000804 */
[----:B------:R-:W-:-:S05]  /*13e80*/  SHF.R.U64 R8, R8, 0x4, RZ ;  /* 0x0000000408087819 */ /* 0x000fca00000012ff */
[----:B------:R-:W-:Y:S04]  /*13e90*/  STS [UR4+0x38690], R8 ;  /* 0x03869008ff007988 */ /* 0x000fe80008000804 */
[----:B------:R-:W-:Y:S01]  /*13ea0*/  STS [UR4+0x38694], R8 ;  /* 0x03869408ff007988 */ /* 0x000fe20008000804 */
[C---:B--2---:R-:W-:Y:S01]  /*13eb0*/  SHF.L.U64.HI R11, R2.reuse, 0x1, R3 ;  /* 0x00000001020b7819 */ /* 0x044fe20000010203 */
[----:B------:R-:W-:-:S03]  /*13ec0*/  IMAD.SHL.U32 R2, R2, 0x2, RZ ;  /* 0x0000000202027824 */ /* 0x000fc600078e00ff */
[----:B------:R-:W-:Y:S02]  /*13ed0*/  LOP3.LUT R11, R11, 0x1fffffff, RZ, 0xc0, !PT ;  /* 0x1fffffff0b0b7812 */ /* 0x000fe400078ec0ff */
[----:B------:R-:W-:Y:S02]  /*13ee0*/  LOP3.LUT R2, R2, 0xfffffffe, RZ, 0xc0, !PT ;  /* 0xfffffffe02027812 */ /* 0x000fe400078ec0ff */
[--C-:B------:R-:W-:Y:S02]  /*13ef0*/  SHF.R.U32.HI R5, RZ, 0x4, R11.reuse ;  /* 0x00000004ff057819 */ /* 0x100fe4000001160b */
[----:B------:R-:W-:Y:S02]  /*13f00*/  SHF.R.U64 R2, R2, 0x4, R11 ;  /* 0x0000000402027819 */ /* 0x000fe4000000120b */
[----:B-1----:R-:W-:Y:S01]  /*13f10*/  LOP3.LUT R0, R0, 0xf, R5, 0xb8, !PT ;  /* 0x0000000f00007812 */ /* 0x002fe200078eb805 */
[----:B------:R-:W-:Y:S02]  /*13f20*/  VIADD R5, R12, 0xffffffff ;  /* 0xffffffff0c057836 */ /* 0x000fe40000000000 */
[----:B------:R-:W-:Y:S04]  /*13f30*/  STS [UR4+0x3868c], R2 ;  /* 0x03868c02ff007988 */ /* 0x000fe80008000804 */
[----:B------:R-:W-:Y:S04]  /*13f40*/  STS [UR4+0x3869c], R0 ;  /* 0x03869c00ff007988 */ /* 0x000fe80008000804 */
[----:B------:R-:W1:Y:S02]  /*13f50*/  LDS R6, [UR4+0x3869c] ;  /* 0x03869c04ff067984 */ /* 0x000e640008000800 */
[----:B-1----:R-:W-:-:S05]  /*13f60*/  LOP3.LUT R6, R6, 0xf0, RZ, 0xb8, !PT ;  /* 0x000000f006067812 */ /* 0x002fca00078eb8ff */
[----:B------:R1:W-:Y:S04]  /*13f70*/  STS [UR4+0x3869c], R6 ;  /* 0x03869c06ff007988 */ /* 0x0003e80008000804 */
[----:B------:R-:W2:Y:S01]  /*13f80*/  LDS R9, [UR4+0x3869c] ;  /* 0x03869c04ff097984 */ /* 0x000ea20008000800 */
[----:B-1----:R-:W-:-:S05]  /*13f90*/  CS2R R6, SRZ ;  /* 0x0000000000067805 */ /* 0x002fca000001ff00 */
[----:B------:R-:W-:Y:S01]  /*13fa0*/  STS.128 [UR4+0x386a0], R4 ;  /* 0x0386a004ff007988 */ /* 0x000fe20008000c04 */
[----:B--2---:R-:W-:-:S05]  /*13fb0*/  LOP3.LUT R9, R9, 0xf00, RZ, 0xb8, !PT ;  /* 0x00000f0009097812 */ /* 0x004fca00078eb8ff */
[----:B------:R-:W-:Y:S04]  /*13fc0*/  STS.64 [UR4+0x38698], R8 ;  /* 0x03869808ff007988 */ /* 0x000fe80008000a04 */
[----:B------:R-:W1:Y:S02]  /*13fd0*/  LDS R3, [UR4+0x3869c] ;  /* 0x03869c04ff037984 */ /* 0x000e640008000800 */
[----:B-1----:R-:W-:-:S05]  /*13fe0*/  LOP3.LUT R0, R3, 0xf000, RZ, 0xb8, !PT ;  /* 0x0000f00003007812 */ /* 0x002fca00078eb8ff */
[----:B------:R3:W-:Y:S02]  /*13ff0*/  STS [UR4+0x3869c], R0 ;  /* 0x03869c00ff007988 */ /* 0x0007e40008000804 */
.L_x_156:
[----:B------:R-:W-:Y:S05]  /*14000*/  BSYNC B0 ;  /* 0x0000000000007941 */ /* 0x000fea0003800000 */
.L_x_155:
[----:B---3--:R-:W3:Y:S01]  /*14010*/  S2R R0, SR_LANEID ;  /* 0x0000000000007919 */ /* 0x008ee20000000000 */
[----:B------:R-:W-:Y:S01]  /*14020*/  ELECT P0, URZ, PT ;  /* 0x00000000003f782f */ /* 0x000fe20003800000 */
[----:B------:R-:W-:Y:S01]  /*14030*/  NOP ;  /* 0x0000000000007918 */ /* 0x000fe20000000000 */
[----:B------:R-:W-:Y:S01]  /*14040*/  UMOV UR38, URZ ;  /* 0x0000003f00267c82 */ /* 0x000fe20008000000 */
[----:B------:R-:W-:Y:S10]  /*14050*/  BSSY B0, `(.L_x_158) ;  /* 0x0000004000007945 */ /* 0x000ff40003800000 */
[----:B------:R-:W-:Y:S05]  /*14060*/  @!P0 BRA `(.L_x_159) ;  /* 0x0000000000088947 */ /* 0x000fea0003800000 */
[----:B------:R0:W-:Y:S01]  /*14070*/  UTMACMDFLUSH ;  /* 0x00000000000079b7 */ /* 0x0001e20000000000 */
[----:B------:R-:W-:-:S04]  /*14080*/  DEPBAR.LE SB0, 0x0 ;  /* 0x000080000000791a */ /* 0x000fc80000000000 */
.L_x_159:
[----:B------:R-:W-:Y:S05]  /*14090*/  BSYNC B0 ;  /* 0x0000000000007941 */ /* 0x000fea0003800000 */
.L_x_158:
[----:B------:R-:W-:Y:S01]  /*140a0*/  UMOV UR35, 0x400 ;  /* 0x0000040000237882 */ /* 0x000fe20000000000 */
[----:B-1-3--:R-:W-:Y:S01]  /*140b0*/  SHF.L.U32 R4, R0, 0x2, RZ ;  /* 0x0000000200047819 */ /* 0x00afe200000006ff */
[----:B------:R-:W-:-:S03]  /*140c0*/  ULEA UR35, UR41, UR35, 0x18 ;  /* 0x0000002329237291 */ /* 0x000fc6000f8ec03f */
[----:B--2---:R-:W-:Y:S01]  /*140d0*/  IADD3 R2, P0, R4, UR44, RZ ;  /* 0x0000002c04027c10 */ /* 0x004fe2000ff1e0ff */
[----:B------:R-:W-:Y:S01]  /*140e0*/  UIADD3 UR34, UR35, 0x38680, URZ ;  /* 0x0003868023227890 */ /* 0x000fe2000fffe03f */
[----:B------:R-:W-:-:S03]  /*140f0*/  MOV R0, RZ ;  /* 0x000000ff00007202 */ /* 0x000fc60000000f00 */
[----:B------:R-:W-:-:S05]  /*14100*/  IMAD.X R3, RZ, RZ, UR45, P0 ;  /* 0x0000002dff037e24 */ /* 0x000fca00080e06ff */
[----:B------:R-:W1:Y:S01]  /*14110*/  LDS R5, [R4+UR34] ;  /* 0x0000002204057984 */ /* 0x000e620008000800 */
[----:B------:R-:W-:-:S03]  /*14120*/  SHF.L.U32 R0, R0, 0x1f, RZ ;  /* 0x0000001f00007819 */ /* 0x000fc600000006ff */
[----:B-1----:R1:W2:Y:S02]  /*14130*/  ATOMG.E.EXCH.STRONG.GPU PT, RZ, [R2], R5 ;  /* 0x0000000502ff73a8 */ /* 0x0022a400041ee100 */
[----:B--2---:R-:W2:Y:S01]  /*14140*/  SYNCS.PHASECHK.TRANS64.TRYWAIT P0, [UR35+0x384f8], R0 ;  /* 0x0384f800ff0075a7 */ /* 0x004ea20008000163 */
[----:B------:R-:W-:Y:S02]  /*14150*/  ULOP3.LUT UR33, UR53, 0x1, URZ, 0xfc, !UPT ;  /* 0x0000000135217892 */ /* 0x000fe4000f8efc3f */
[----:B------:R-:W-:Y:S01]  /*14160*/  ULOP3.LUT UR37, UR51, 0x2, URZ, 0xfc, !UPT ;  /* 0x0000000233257892 */ /* 0x000fe2000f8efc3f */
[----:B-12---:R-:W-:Y:S11]  /*14170*/  @!P0 BRA `(.L_x_160) ;  /* 0x00000068005c8947 */ /* 0x006ff60003800000 */
.L_x_370:
[----:B------:R-:W-:Y:S01]  /*14180*/  IMAD.MOV.U32 R2, RZ, RZ, 0x1 ;  /* 0x00000001ff027424 */ /* 0x000fe200078e00ff */
[----:B-----5:R-:W-:Y:S01]  /*14190*/  MOV R12, RZ ;  /* 0x000000ff000c7202 */ /* 0x020fe20000000f00 */
[----:B------:R-:W-:Y:S01]  /*141a0*/  ULDC UR32, c[0x0][0x598] ;  /* 0x0001660000207ab9 */ /* 0x000fe20000000800 */
[----:B------:R-:W-:Y:S01]  /*141b0*/  ULDC UR36, c[0x0][0x580] ;  /* 0x0001600000247ab9 */ /* 0x000fe20000000800 */
[----:B------:R-:W-:Y:S01]  /*141c0*/  ULDC.64 UR4, c[0x0][0x590] ;  /* 0x0001640000047ab9 */ /* 0x000fe20000000a00 */
[----:B------:R-:W-:-:S05]  /*141d0*/  ULDC.64 UR6, c[0x0][0x588] ;  /* 0x0001620000067ab9 */ /* 0x000fca0000000a00 */
.L_x_269:
[----:B------:R-:W-:-:S06]  /*141e0*/  UISETP.NE.AND UP0, UPT, UR33, 0x3, UPT ;  /* 0x000000032100788c */ /* 0x000fcc000bf05270 */
[----:B------:R-:W-:-:S13]  /*141f0*/  PLOP3.LUT P1, PT, PT, PT, UP0, 0x80, 0x0 ;  /* 0x000000000000781c */ /* 0x000fda0003f2f008 */
[----:B---345:R-:W-:Y:S05]  /*14200*/  @!P1 BRA `(.L_x_161) ;  /* 0x0000000000049947 */ /* 0x038fea0003800000 */
[----:B------:R-:W-:Y:S01]  /*14210*/  BPT.TRAP 0x1 ;  /* 0x000000040000795c */ /* 0x000fe20000300000 */
.L_x_161:
[----:B------:R-:W-:Y:S01]  /*14220*/  ULEA UR8, UR38, UR35, 0x3 ;  /* 0x0000002326087291 */ /* 0x000fe2000f8e183f */
[----:B-1----:R-:W-:-:S08]  /*14230*/  SHF.L.U32 R0, R12, 0x1f, RZ ;  /* 0x0000001f0c007819 */ /* 0x002fd000000006ff */
[----:B------:R-:W1:Y:S02]  /*14240*/  SYNCS.PHASECHK.TRANS64.TRYWAIT P0, [UR8+0x38400], R0 ;  /* 0x03840000ff0075a7 */ /* 0x000e640008000148 */
[----:B-1----:R-:W-:Y:S05]  /*14250*/  @!P0 BRA `(.L_x_162) ;  /* 0x00000068003c8947 */ /* 0x002fea0003800000 */
.L_x_371:
        /* <DEDUP_REMOVED lines=10> */
.L_x_163:
[----:B------:R-:W-:Y:S01]  /*14300*/  UIADD3 UR8, UR8, 0x38440, URZ ;  /* 0x0003844008087890 */ /* 0x000fe2000fffe03f */
[----:B------:R-:W-:Y:S02]  /*14310*/  R2UR UR10, R16 ;  /* 0x00000000100a72ca */ /* 0x000fe400000e0000 */
[----:B------:R-:W-:Y:S01]  /*14320*/  R2UR UR11, R17 ;  /* 0x00000000110b72ca */ /* 0x000fe200000e0000 */
[----:B------:R-:W-:Y:S01]  /*14330*/  UPRMT UR8, UR41, 0x654, UR8 ;  /* 0x0000065429087896 */ /* 0x000fe20008000008 */
[----:B------:R-:W-:Y:S02]  /*14340*/  LOP3.LUT P1, RZ, R2, 0xff, RZ, 0xc0, !PT ;  /* 0x000000ff02ff7812 */ /* 0x000fe4000782c0ff */
[----:B------:R-:W-:-:S04]  /*14350*/  ISETP.NE.U32.AND P0, PT, RZ, UR4, PT ;  /* 0x00000004ff007c0c */ /* 0x000fc8000bf05070 */
[----:B------:R-:W-:Y:S02]  /*14360*/  ISETP.NE.AND.EX P0, PT, RZ, UR5, PT, P0 ;  /* 0x00000005ff007c0c */ /* 0x000fe4000bf05300 */
[----:B---3--:R-:W-:Y:S01]  /*14370*/  SYNCS.ARRIVE.TRANS64.RED.A1T0 RZ, [UR8], RZ ;  /* 0x000000ffffff79a7 */ /* 0x008fe20008100408 */
[----:B------:R-:W-:Y:S02]  /*14380*/  USHF.L.U32 UR10, UR10, 0x8, URZ ;  /* 0x000000080a0a7899 */ /* 0x000fe4000800063f */
[----:B------:R-:W-:Y:S02]  /*14390*/  USHF.L.U32 UR11, UR11, 0x8, URZ ;  /* 0x000000080b0b7899 */ /* 0x000fe4000800063f */
[----:B------:R-:W-:Y:S10]  /*143a0*/  @!P1 BRA `(.L_x_164) ;  /* 0x00000000000c9947 */ /* 0x000ff40003800000 */
[----:B------:R-:W-:-:S04]  /*143b0*/  DEPBAR {5,4,3,2,1,0} ;  /* 0x0000003f0000791a */ /* 0x000fc80000000000 */
[----:B------:R3:W-:Y:S02]  /*143c0*/  UTMACCTL.IV [UR44] ;  /* 0x000000002c0079b9 */ /* 0x0007e40008000000 */
[----:B---3--:R-:W-:Y:S01]  /*143d0*/  NOP ;  /* 0x0000000000007918 */ /* 0x008fe20000000000 */
.L_x_164:
[----:B------:R-:W-:Y:S05]  /*143e0*/  @!P0 BRA `(.L_x_165) ;  /* 0x0000000000188947 */ /* 0x000fea0003800000 */
[----:B-1----:R-:W1:Y:S02]  /*143f0*/  LDC.64 R2, c[0x0][0x590] ;  /* 0x00016400ff027b82 */ /* 0x002e640000000a00 */
[----:B-1----:R-:W-:-:S06]  /*14400*/  IMAD.WIDE R2, R18, 0x8, R2 ;  /* 0x0000000812027825 */ /* 0x002fcc00078e0202 */
[----:B------:R-:W3:Y:S04]  /*14410*/  LDG.E.64 R2, desc[UR56][R2.64] ;  /* 0x0000003802027981 */ /* 0x000ee8000c1e1b00 */
[----:B---3--:R-:W3:Y:S02]  /*14420*/  LD.E R0, desc[UR56][R2.64] ;  /* 0x0000003802007980 */ /* 0x008ee4000c101900 */
[----:B---3--:R-:W-:Y:S01]  /*14430*/  FSETP.NEU.AND P0, PT, R0, RZ, PT ;  /* 0x000000ff0000720b */ /* 0x008fe20003f0d000 */
[----:B------:R-:W-:-:S12]  /*14440*/  BRA `(.L_x_166) ;  /* 0x0000000000247947 */ /* 0x000fd80003800000 */
.L_x_165:
[----:B------:R-:W-:Y:S02]  /*14450*/  ISETP.NE.U32.AND P1, PT, RZ, UR6, PT ;  /* 0x00000006ff007c0c */ /* 0x000fe4000bf25070 */
[----:B------:R-:W-:Y:S02]  /*14460*/  FSETP.NEU.AND P0, PT, RZ, UR36, PT ;  /* 0x00000024ff007c0b */ /* 0x000fe4000bf0d000 */
[----:B------:R-:W-:-:S13]  /*14470*/  ISETP.NE.AND.EX P1, PT, RZ, UR7, PT, P1 ;  /* 0x00000007ff007c0c */ /* 0x000fda000bf25310 */
[----:B------:R-:W-:Y:S05]  /*14480*/  @!P1 BRA `(.L_x_166) ;  /* 0x0000000000149947 */ /* 0x000fea0003800000 */
[----:B-1----:R-:W1:Y:S01]  /*14490*/  LDC.64 R2, c[0x0][0x588] ;  /* 0x00016200ff027b82 */ /* 0x002e620000000a00 */
[----:B------:R-:W-:-:S04]  /*144a0*/  IMAD R9, R18, UR32, RZ ;  /* 0x0000002012097c24 */ /* 0x000fc8000f8e02ff */
[----:B-1----:R-:W-:-:S06]  /*144b0*/  IMAD.WIDE R2, R9, 0x4, R2 ;  /* 0x0000000409027825 */ /* 0x002fcc00078e0202 */
[----:B------:R-:W3:Y:S02]  /*144c0*/  LDG.E R2, desc[UR56][R2.64] ;  /* 0x0000003802027981 */ /* 0x000ee4000c1e1900 */
[----:B---3--:R-:W-:-:S13]  /*144d0*/  FSETP.NEU.AND P0, PT, R2, RZ, PT ;  /* 0x000000ff0200720b */ /* 0x008fda0003f0d000 */
.L_x_166:
[----:B------:R-:W-:Y:S01]  /*144e0*/  UISETP.NE.AND UP0, UPT, UR37, 0x3, UPT ;  /* 0x000000032500788c */ /* 0x000fe2000bf05270 */
[----:B------:R-:W-:-:S05]  /*144f0*/  ELECT P1, URZ, PT ;  /* 0x00000000003f782f */ /* 0x000fca0003820000 */
[----:B------:R-:W-:Y:S02]  /*14500*/  PLOP3.LUT P2, PT, PT, PT, UP0, 0x80, 0x0 ;  /* 0x000000000000781c */ /* 0x000fe40003f4f008 */
[----:B------:R-:W-:-:S11]  /*14510*/  PLOP3.LUT P0, PT, P0, P1, PT, 0x2a, 0x0 ;  /* 0x000000000000781c */ /* 0x000fd60000702572 */
[----:B------:R-:W-:Y:S05]  /*14520*/  @!P2 BRA `(.L_x_167) ;  /* 0x000000000004a947 */ /* 0x000fea0003800000 */
[----:B------:R-:W-:Y:S01]  /*14530*/  BPT.TRAP 0x1 ;  /* 0x000000040000795c */ /* 0x000fe20000300000 */
.L_x_167:
[----:B-1----:R-:W-:-:S05]  /*14540*/  IMAD.MOV.U32 R0, RZ, RZ, 0x1 ;  /* 0x00000001ff007424 */ /* 0x002fca00078e00ff */
[----:B------:R-:W-:-:S04]  /*14550*/  SHF.L.U32 R0, R0, 0x1f, RZ ;  /* 0x0000001f00007819 */ /* 0x000fc800000006ff */
[----:B------:R-:W1:Y:S02]  /*14560*/  SYNCS.PHASECHK.TRANS64.TRYWAIT P1, [UR35+0x384d0], R0 ;  /* 0x0384d000ff0075a7 */ /* 0x000e640008020163 */
[----:B-1----:R-:W-:Y:S05]  /*14570*/  @!P1 BRA `(.L_x_168) ;  /* 0x00000064008c9947 */ /* 0x002fea0003800000 */
.L_x_372:
[----:B------:R-:W-:Y:S04]  /*14580*/  BSSY B0, `(.L_x_169) ;  /* 0x0000010000007945 */ /* 0x000fe80003800000 */
[----:B------:R-:W-:Y:S05]  /*14590*/  @P0 BRA `(.L_x_170) ;  /* 0x0000000000380947 */ /* 0x000fea0003800000 */
[----:B------:R-:W-:Y:S02]  /*145a0*/  UIADD3 UR8, UR35, 0x30000, URZ ;  /* 0x0003000023087890 */ /* 0x000fe4000fffe03f */
[----:B------:R-:W-:Y:S02]  /*145b0*/  UIADD3 UR9, UR35, 0x384b0, URZ ;  /* 0x000384b023097890 */ /* 0x000fe4000fffe03f */
[----:B------:R-:W-:Y:S02]  /*145c0*/  UIADD3 UR14, UR10, 0x40, URZ ;  /* 0x000000400a0e7890 */ /* 0x000fe4000fffe03f */
[----:B------:R-:W-:Y:S01]  /*145d0*/  UIADD3 UR12, UR35, 0x31000, URZ ;  /* 0x00031000230c7890 */ /* 0x000fe2000fffe03f */
[----:B------:R-:W-:Y:S01]  /*145e0*/  UMOV UR16, 0x0 ;  /* 0x0000000000107882 */ /* 0x000fe20000000000 */
[----:B------:R-:W-:Y:S01]  /*145f0*/  UMOV UR17, 0x10000000 ;  /* 0x1000000000117882 */ /* 0x000fe20000000000 */
[----:B------:R-:W-:Y:S01]  /*14600*/  UMOV UR15, UR11 ;  /* 0x0000000b000f7c82 */ /* 0x000fe20008000000 */
[----:B------:R-:W-:Y:S01]  /*14610*/  UMOV UR13, UR9 ;  /* 0x00000009000d7c82 */ /* 0x000fe20008000000 */
[----:B------:R3:W-:Y:S04]  /*14620*/  UTMALDG.2D [UR8], [UR44], desc[UR16] ;  /* 0x000010082c0075b4 */ /* 0x0007e80008009000 */
[----:B------:R3:W-:Y:S02]  /*14630*/  UTMALDG.2D [UR12], [UR44], desc[UR16] ;  /* 0x0000100c2c0075b4 */ /* 0x0007e40008009000 */
[----:B---3--:R-:W-:Y:S05]  /*14640*/  @!P2 BRA `(.L_x_171) ;  /* 0x000000000004a947 */ /* 0x008fea0003800000 */
[----:B------:R-:W-:Y:S01]  /*14650*/  BPT.TRAP 0x1 ;  /* 0x000000040000795c */ /* 0x000fe20000300000 */
.L_x_171:
[----:B------:R-:W3:Y:S02]  /*14660*/  LDC R2, c[0x0][0x828] ;  /* 0x00020a00ff027b82 */ /* 0x000ee40000000800 */
[----:B---3--:R3:W-:Y:S02]  /*14670*/  SYNCS.ARRIVE.TRANS64.RED.A0TR RZ, [UR35+0x384b0], R2 ;  /* 0x0384b002ffff79a7 */ /* 0x0087e40008300423 */
.L_x_170:
[----:B------:R-:W-:Y:S05]  /*14680*/  BSYNC B0 ;  /* 0x0000000000007941 */ /* 0x000fea0003800000 */
.L_x_169:
[----:B------:R-:W-:Y:S05]  /*14690*/  @!P2 BRA `(.L_x_172) ;  /* 0x000000000004a947 */ /* 0x000fea0003800000 */
[----:B------:R-:W-:Y:S01]  /*146a0*/  BPT.TRAP 0x1 ;  /* 0x000000040000795c */ /* 0x000fe20000300000 */
.L_x_172:
[----:B------:R-:W-:-:S04]  /*146b0*/  UIADD3 UR21, UR35, 0x384b0, URZ ;  /* 0x000384b023157890 */ /* 0x000fc8000fffe03f */
[----:B------:R-:W-:-:S09]  /*146c0*/  UPRMT UR9, UR41, 0x654, UR21 ;  /* 0x0000065429097896 */ /* 0x000fd20008000015 */
[----:B------:R-:W-:Y:S01]  /*146d0*/  SYNCS.ARRIVE.TRANS64.RED.A1T0 RZ, [UR9], RZ ;  /* 0x000000ffffff79a7 */ /* 0x000fe20008100409 */
[----:B------:R-:W-:Y:S05]  /*146e0*/  @!P2 BRA `(.L_x_173) ;  /* 0x000000000004a947 */ /* 0x000fea0003800000 */
[----:B------:R-:W-:Y:S01]  /*146f0*/  BPT.TRAP 0x1 ;  /* 0x000000040000795c */ /* 0x000fe20000300000 */
.L_x_173:
[----:B------:R-:W4:Y:S02]  /*14700*/  SYNCS.PHASECHK.TRANS64.TRYWAIT P1, [UR35+0x384d8], R0 ;  /* 0x0384d800ff0075a7 */ /* 0x000f240008020163 */
[----:B----4-:R-:W-:Y:S05]  /*14710*/  @!P1 BRA `(.L_x_174) ;  /* 0x00000064003c9947 */ /* 0x010fea0003800000 */
.L_x_373:
[----:B------:R-:W-:Y:S04]  /*14720*/  BSSY B0, `(.L_x_175) ;  /* 0x0000012000007945 */ /* 0x000fe80003800000 */
[----:B------:R-:W-:Y:S05]  /*14730*/  @P0 BRA `(.L_x_176) ;  /* 0x0000000000400947 */ /* 0x000fea0003800000 */
[----:B------:R-:W-:Y:S02]  /*14740*/  UIADD3 UR14, UR10, 0x80, URZ ;  /* 0x000000800a0e7890 */ /* 0x000fe4000fffe03f */
        /* <DEDUP_REMOVED lines=8> */
[----:B------:R-:W-:Y:S01]  /*147d0*/  UMOV UR17, UR13 ;  /* 0x0000000d00117c82 */ /* 0x000fe20008000000 */
[----:B------:R4:W-:Y:S03]  /*147e0*/  UTMALDG.2D [UR12], [UR44], desc[UR22] ;  /* 0x0000160c2c0075b4 */ /* 0x0009e60008009000 */
[----:B------:R4:W-:Y:S02]  /*147f0*/  UTMALDG.2D [UR16], [UR44], desc[UR22] ;  /* 0x000016102c0075b4 */ /* 0x0009e40008009000 */
[----:B----4-:R-:W-:Y:S05]  /*14800*/  @!P2 BRA `(.L_x_177) ;  /* 0x000000000004a947 */ /* 0x010fea0003800000 */
[----:B------:R-:W-:Y:S01]  /*14810*/  BPT.TRAP 0x1 ;  /* 0x000000040000795c */ /* 0x000fe20000300000 */
.L_x_177:
[----:B---3--:R-:W3:Y:S02]  /*14820*/  LDC R2, c[0x0][0x828] ;  /* 0x00020a00ff027b82 */ /* 0x008ee40000000800 */
[----:B---3--:R4:W-:Y:S02]  /*14830*/  SYNCS.ARRIVE.TRANS64.RED.A0TR RZ, [UR35+0x384b8], R2 ;  /* 0x0384b802ffff79a7 */ /* 0x0089e40008300423 */
.L_x_176:
[----:B------:R-:W-:Y:S05]  /*14840*/  BSYNC B0 ;  /* 0x0000000000007941 */ /* 0x000fea0003800000 */
.L_x_175:
[----:B------:R-:W-:Y:S05]  /*14850*/  @!P2 BRA `(.L_x_178) ;  /* 0x000000000004a947 */ /* 0x000fea0003800000 */
[----:B------:R-:W-:Y:S01]  /*14860*/  BPT.TRAP 0x1 ;  /* 0x000000040000795c */ /* 0x000fe20000300000 */
.L_x_178:
[----:B------:R-:W-:Y:S02]  /*14870*/  UIADD3 UR17, UR35, 0x384b8, URZ ;  /* 0x000384b823117890 */ /* 0x000fe4000fffe03f */
[----:B------:R-:W-:Y:S02]  /*14880*/  UIADD3 UR27, UR11, 0x20, URZ ;  /* 0x000000200b1b7890 */ /* 0x000fe4000fffe03f */
[----:B------:R-:W-:-:S09]  /*14890*/  UPRMT UR8, UR41, 0x654, UR17 ;  /* 0x0000065429087896 */ /* 0x000fd20008000011 */
[----:B------:R-:W-:Y:S01]  /*148a0*/  SYNCS.ARRIVE.TRANS64.RED.A1T0 RZ, [UR8], RZ ;  /* 0x000000ffffff79a7 */ /* 0x000fe20008100408 */
[----:B------:R-:W-:Y:S05]  /*148b0*/  @!P2 BRA `(.L_x_179) ;  /* 0x000000000004a947 */ /* 0x000fea0003800000 */
[----:B------:R-:W-:Y:S01]  /*148c0*/  BPT.TRAP 0x1 ;  /* 0x000000040000795c */ /* 0x000fe20000300000 */
.L_x_179:
[----:B------:R-:W5:Y:S02]  /*148d0*/  SYNCS.PHASECHK.TRANS64.TRYWAIT P1, [UR35+0x384e0], R0 ;  /* 0x0384e000ff0075a7 */ /* 0x000f640008020163 */
[----:B-----5:R-:W-:Y:S05]  /*148e0*/  @!P1 BRA `(.L_x_180) ;  /* 0x0000006000e09947 */ /* 0x020fea0003800000 */
.L_x_374:
        /* <DEDUP_REMOVED lines=13> */
[----:B-1----:R-:W-:Y:S05]  /*149c0*/  @!P2 BRA `(.L_x_183) ;  /* 0x000000000004a947 */ /* 0x002fea0003800000 */
[----:B------:R-:W-:Y:S01]  /*149d0*/  BPT.TRAP 0x1 ;  /* 0x000000040000795c */ /* 0x000fe20000300000 */
.L_x_183:
[----:B---34-:R-:W1:Y:S02]  /*149e0*/  LDC R2, c[0x0][0x828] ;  /* 0x00020a00ff027b82 */ /* 0x018e640000000800 */
[----:B-1----:R1:W-:Y:S02]  /*149f0*/  SYNCS.ARRIVE.TRANS64.RED.A0TR RZ, [UR35+0x384c0], R2 ;  /* 0x0384c002ffff79a7 */ /* 0x0023e40008300423 */
.L_x_182:
[----:B------:R-:W-:Y:S05]  /*14a00*/  BSYNC B0 ;  /* 0x0000000000007941 */ /* 0x000fea0003800000 */
.L_x_181:
[----:B------:R-:W-:Y:S05]  /*14a10*/  @!P2 BRA `(.L_x_184) ;  /* 0x000000000004a947 */ /* 0x000fea0003800000 */
[----:B------:R-:W-:Y:S01]  /*14a20*/  BPT.TRAP 0x1 ;  /* 0x000000040000795c */ /* 0x000fe20000300000 */
.L_x_184:
[----:B------:R-:W-:-:S04]  /*14a30*/  UIADD3 UR13, UR35, 0x384c0, URZ ;  /* 0x000384c0230d7890 */ /* 0x000fc8000fffe03f */
[----:B------:R-:W-:-:S09]  /*14a40*/  UPRMT UR42, UR41, 0x654, UR13 ;  /* 0x00000654292a7896 */ /* 0x000fd2000800000d */
[----:B------:R-:W-:Y:S01]  /*14a50*/  SYNCS.ARRIVE.TRANS64.RED.A1T0 RZ, [UR42], RZ ;  /* 0x000000ffffff79a7 */ /* 0x000fe2000810042a */
[----:B------:R-:W-:Y:S05]  /*14a60*/  @!P2 BRA `(.L_x_185) ;  /* 0x000000000004a947 */ /* 0x000fea0003800000 */
[----:B------:R-:W-:Y:S01]  /*14a70*/  BPT.TRAP 0x1 ;  /* 0x000000040000795c */ /* 0x000fe20000300000 */
.L_x_185:
[----:B------:R-:W5:Y:S02]  /*14a80*/  SYNCS.PHASECHK.TRANS64.TRYWAIT P1, [UR35+0x384e8], R0 ;  /* 0x0384e800ff0075a7 */ /* 0x000f640008020163 */
[----:B-----5:R-:W-:Y:S05]  /*14a90*/  @!P1 BRA `(.L_x_186) ;  /* 0x00000060008c9947 */ /* 0x020fea0003800000 */
.L_x_375:
        /* <DEDUP_REMOVED lines=13> */
[----:B-1----:R-:W-:Y:S05]  /*14b70*/  @!P2 BRA `(.L_x_189) ;  /* 0x000000000004a947 */ /* 0x002fea0003800000 */
[----:B------:R-:W-:Y:S01]  /*14b80*/  BPT.TRAP 0x1 ;  /* 0x000000040000795c */ /* 0x000fe20000300000 */
.L_x_189:
[----:B---34-:R-:W1:Y:S02]  /*14b90*/  LDC R2, c[0x0][0x828] ;  /* 0x00020a00ff027b82 */ /* 0x018e640000000800 */
[----:B-1----:R1:W-:Y:S02]  /*14ba0*/  SYNCS.ARRIVE.TRANS64.RED.A0TR RZ, [UR35+0x384c8], R2 ;  /* 0x0384c802ffff79a7 */ /* 0x0023e40008300423 */
.L_x_188:
[----:B------:R-:W-:Y:S05]  /*14bb0*/  BSYNC B0 ;  /* 0x0000000000007941 */ /* 0x000fea0003800000 */
.L_x_187:
[----:B------:R-:W-:Y:S05]  /*14bc0*/  @!P2 BRA `(.L_x_190) ;  /* 0x000000000004a947 */ /* 0x000fea0003800000 */
[----:B------:R-:W-:Y:S01]  /*14bd0*/  BPT.TRAP 0x1 ;  /* 0x000000040000795c */ /* 0x000fe20000300000 */
.L_x_190:
[----:B------:R-:W-:Y:S02]  /*14be0*/  UIADD3 UR25, UR35, 0x384c8, URZ ;  /* 0x000384c823197890 */ /* 0x000fe4000fffe03f */
[----:B------:R-:W-:Y:S02]  /*14bf0*/  UIADD3 UR23, UR11, 0x40, URZ ;  /* 0x000000400b177890 */ /* 0x000fe4000fffe03f */
[----:B------:R-:W-:-:S09]  /*14c00*/  UPRMT UR43, UR41, 0x654, UR25 ;  /* 0x00000654292b7896 */ /* 0x000fd20008000019 */
[----:B------:R-:W-:Y:S01]  /*14c10*/  SYNCS.ARRIVE.TRANS64.RED.A1T0 RZ, [UR43], RZ ;  /* 0x000000ffffff79a7 */ /* 0x000fe2000810042b */
[----:B------:R-:W-:Y:S05]  /*14c20*/  @!P2 BRA `(.L_x_191) ;  /* 0x000000000004a947 */ /* 0x000fea0003800000 */
[----:B------:R-:W-:Y:S01]  /*14c30*/  BPT.TRAP 0x1 ;  /* 0x000000040000795c */ /* 0x000fe20000300000 */
.L_x_191:
[----:B-1-34-:R-:W-:-:S04]  /*14c40*/  SHF.L.U32 R2, RZ, 0x1f, RZ ;  /* 0x0000001fff027819 */ /* 0x01afc800000006ff */
[----:B------:R-:W1:Y:S02]  /*14c50*/  SYNCS.PHASECHK.TRANS64.TRYWAIT P1, [UR35+0x384d0], R2 ;  /* 0x0384d002ff0075a7 */ /* 0x000e640008020163 */
[----:B-1----:R-:W-:Y:S05]  /*14c60*/  @!P1 BRA `(.L_x_192) ;  /* 0x0000006000309947 */ /* 0x002fea0003800000 */
.L_x_376:
[----:B------:R-:W-:Y:S04]  /*14c70*/  BSSY B0, `(.L_x_193) ;  /* 0x0000010000007945 */ /* 0x000fe80003800000 */
[----:B------:R-:W-:Y:S05]  /*14c80*/  @P0 BRA `(.L_x_194) ;  /* 0x0000000000380947 */ /* 0x000fea0003800000 */
        /* <DEDUP_REMOVED lines=10> */
[----:B---3--:R-:W-:Y:S05]  /*14d30*/  @!P2 BRA `(.L_x_195) ;  /* 0x000000000004a947 */ /* 0x008fea0003800000 */
[----:B------:R-:W-:Y:S01]  /*14d40*/  BPT.TRAP 0x1 ;  /* 0x000000040000795c */ /* 0x000fe20000300000 */
.L_x_195:
[----:B-1----:R-:W1:Y:S02]  /*14d50*/  LDC R3, c[0x0][0x828] ;  /* 0x00020a00ff037b82 */ /* 0x002e640000000800 */
[----:B-1----:R3:W-:Y:S02]  /*14d60*/  SYNCS.ARRIVE.TRANS64.RED.A0TR RZ, [UR35+0x384b0], R3 ;  /* 0x0384b003ffff79a7 */ /* 0x0027e40008300423 */
.L_x_194:
[----:B------:R-:W-:Y:S05]  /*14d70*/  BSYNC B0 ;  /* 0x0000000000007941 */ /* 0x000fea0003800000 */
.L_x_193:
[----:B------:R-:W-:Y:S05]  /*14d80*/  @!P2 BRA `(.L_x_196) ;  /* 0x000000000004a947 */ /* 0x000fea0003800000 */
[----:B------:R-:W-:Y:S01]  /*14d90*/  BPT.TRAP 0x1 ;  /* 0x000000040000795c */ /* 0x000fe20000300000 */
.L_x_196:
[----:B------:R-:W-:Y:S01]  /*14da0*/  SYNCS.ARRIVE.TRANS64.RED.A1T0 RZ, [UR9], RZ ;  /* 0x000000ffffff79a7 */ /* 0x000fe20008100409 */
[----:B------:R-:W-:Y:S05]  /*14db0*/  @!P2 BRA `(.L_x_197) ;  /* 0x000000000004a947 */ /* 0x000fea0003800000 */
[----:B------:R-:W-:Y:S01]  /*14dc0*/  BPT.TRAP 0x1 ;  /* 0x000000040000795c */ /* 0x000fe20000300000 */
.L_x_197:
[----:B------:R-:W4:Y:S02]  /*14dd0*/  SYNCS.PHASECHK.TRANS64.TRYWAIT P1, [UR35+0x384d8], R2 ;  /* 0x0384d802ff0075a7 */ /* 0x000f240008020163 */
[----:B----4-:R-:W-:Y:S05]  /*14de0*/  @!P1 BRA `(.L_x_198) ;  /* 0x0000005c00e89947 */ /* 0x010fea0003800000 */
.L_x_377:
        /* <DEDUP_REMOVED lines=15> */
.L_x_201:
[----:B-1-3--:R-:W1:Y:S02]  /*14ee0*/  LDC R3, c[0x0][0x828] ;  /* 0x00020a00ff037b82 */ /* 0x00ae640000000800 */
[----:B-1----:R4:W-:Y:S02]  /*14ef0*/  SYNCS.ARRIVE.TRANS64.RED.A0TR RZ, [UR35+0x384b8], R3 ;  /* 0x0384b803ffff79a7 */ /* 0x0029e40008300423 */
.L_x_200:
[----:B------:R-:W-:Y:S05]  /*14f00*/  BSYNC B0 ;  /* 0x0000000000007941 */ /* 0x000fea0003800000 */
.L_x_199:
[----:B------:R-:W-:Y:S05]  /*14f10*/  @!P2 BRA `(.L_x_202) ;  /* 0x000000000004a947 */ /* 0x000fea0003800000 */
[----:B------:R-:W-:Y:S01]  /*14f20*/  BPT.TRAP 0x1 ;  /* 0x000000040000795c */ /* 0x000fe20000300000 */
.L_x_202:
[----:B------:R-:W-:Y:S01]  /*14f30*/  SYNCS.ARRIVE.TRANS64.RED.A1T0 RZ, [UR8], RZ ;  /* 0x000000ffffff79a7 */ /* 0x000fe20008100408 */
[----:B------:R-:W-:Y:S01]  /*14f40*/  UIADD3 UR15, UR11, 0x60, URZ ;  /* 0x000000600b0f7890 */ /* 0x000fe2000fffe03f */
[----:B------:R-:W-:Y:S11]  /*14f50*/  @!P2 BRA `(.L_x_203) ;  /* 0x000000000004a947 */ /* 0x000ff60003800000 */
[----:B------:R-:W-:Y:S01]  /*14f60*/  BPT.TRAP 0x1 ;  /* 0x000000040000795c */ /* 0x000fe20000300000 */
.L_x_203:
[----:B------:R-:W5:Y:S02]  /*14f70*/  SYNCS.PHASECHK.TRANS64.TRYWAIT P1, [UR35+0x384e0], R2 ;  /* 0x0384e002ff0075a7 */ /* 0x000f640008020163 */
[----:B-----5:R-:W-:Y:S05]  /*14f80*/  @!P1 BRA `(.L_x_204) ;  /* 0x0000005c00989947 */ /* 0x020fea0003800000 */
.L_x_378:
        /* <DEDUP_REMOVED lines=14> */
.L_x_207:
[----:B---34-:R-:W1:Y:S02]  /*15070*/  LDC R3, c[0x0][0x828] ;  /* 0x00020a00ff037b82 */ /* 0x018e640000000800 */
[----:B-1----:R1:W-:Y:S02]  /*15080*/  SYNCS.ARRIVE.TRANS64.RED.A0TR RZ, [UR35+0x384c0], R3 ;  /* 0x0384c003ffff79a7 */ /* 0x0023e40008300423 */
.L_x_206:
[----:B------:R-:W-:Y:S05]  /*15090*/  BSYNC B0 ;  /* 0x0000000000007941 */ /* 0x000fea0003800000 */
.L_x_205:
[----:B------:R-:W-:Y:S05]  /*150a0*/  @!P2 BRA `(.L_x_208) ;  /* 0x000000000004a947 */ /* 0x000fea0003800000 */
[----:B------:R-:W-:Y:S01]  /*150b0*/  BPT.TRAP 0x1 ;  /* 0x000000040000795c */ /* 0x000fe20000300000 */
.L_x_208:
[----:B------:R-:W-:Y:S01]  /*150c0*/  SYNCS.ARRIVE.TRANS64.RED.A1T0 RZ, [UR42], RZ ;  /* 0x000000ffffff79a7 */ /* 0x000fe2000810042a */
[----:B------:R-:W-:Y:S05]  /*150d0*/  @!P2 BRA `(.L_x_209) ;  /* 0x000000000004a947 */ /* 0x000fea0003800000 */
[----:B------:R-:W-:Y:S01]  /*150e0*/  BPT.TRAP 0x1 ;  /* 0x000000040000795c */ /* 0x000fe20000300000 */
.L_x_209:
[----:B------:R-:W5:Y:S02]  /*150f0*/  SYNCS.PHASECHK.TRANS64.TRYWAIT P1, [UR35+0x384e8], R2 ;  /* 0x0384e802ff0075a7 */ /* 0x000f640008020163 */
[----:B-----5:R-:W-:Y:S05]  /*15100*/  @!P1 BRA `(.L_x_210) ;  /* 0x0000005c00509947 */ /* 0x020fea0003800000 */
.L_x_379:
        /* <DEDUP_REMOVED lines=15> */
.L_x_213:
[----:B---34-:R-:W1:Y:S02]  /*15200*/  LDC R3, c[0x0][0x828] ;  /* 0x00020a00ff037b82 */ /* 0x018e640000000800 */
[----:B-1----:R1:W-:Y:S02]  /*15210*/  SYNCS.ARRIVE.TRANS64.RED.A0TR RZ, [UR35+0x384c8], R3 ;  /* 0x0384c803ffff79a7 */ /* 0x0023e40008300423 */
.L_x_212:
[----:B------:R-:W-:Y:S05]  /*15220*/  BSYNC B0 ;  /* 0x0000000000007941 */ /* 0x000fea0003800000 */
.L_x_211:
[----:B------:R-:W-:Y:S05]  /*15230*/  @!P2 BRA `(.L_x_214) ;  /* 0x000000000004a947 */ /* 0x000fea0003800000 */
[----:B------:R-:W-:Y:S01]  /*15240*/  BPT.TRAP 0x1 ;  /* 0x000000040000795c */ /* 0x000fe20000300000 */
.L_x_214:
[----:B------:R-:W-:Y:S01]  /*15250*/  SYNCS.ARRIVE.TRANS64.RED.A1T0 RZ, [UR43], RZ ;  /* 0x000000ffffff79a7 */ /* 0x000fe2000810042b */
[----:B------:R-:W-:Y:S01]  /*15260*/  UIADD3 UR23, UR11, 0x80, URZ ;  /* 0x000000800b177890 */ /* 0x000fe2000fffe03f */
[----:B------:R-:W-:Y:S11]  /*15270*/  @!P2 BRA `(.L_x_215) ;  /* 0x000000000004a947 */ /* 0x000ff60003800000 */
[----:B------:R-:W-:Y:S01]  /*15280*/  BPT.TRAP 0x1 ;  /* 0x000000040000795c */ /* 0x000fe20000300000 */
.L_x_215:
[----:B------:R-:W5:Y:S02]  /*15290*/  SYNCS.PHASECHK.TRANS64.TRYWAIT P1, [UR35+0x384d0], R0 ;  /* 0x0384d000ff0075a7 */ /* 0x000f640008020163 */
[----:B-----5:R-:W-:Y:S05]  /*152a0*/  @!P1 BRA `(.L_x_216) ;  /* 0x0000005c00009947 */ /* 0x020fea0003800000 */
.L_x_380:
        /* <DEDUP_REMOVED lines=14> */
.L_x_219:
[----:B---34-:R-:W1:Y:S02]  /*15390*/  LDC R3, c[0x0][0x828] ;  /* 0x00020a00ff037b82 */ /* 0x018e640000000800 */
[----:B-1----:R1:W-:Y:S02]  /*153a0*/  SYNCS.ARRIVE.TRANS64.RED.A0TR RZ, [UR35+0x384b0], R3 ;  /* 0x0384b003ffff79a7 */ /* 0x0023e40008300423 */
.L_x_218:
[----:B------:R-:W-:Y:S05]  /*153b0*/  BSYNC B0 ;  /* 0x0000000000007941 */ /* 0x000fea0003800000 */
.L_x_217:
[----:B------:R-:W-:Y:S05]  /*153c0*/  @!P2 BRA `(.L_x_220) ;  /* 0x000000000004a947 */ /* 0x000fea0003800000 */
[----:B------:R-:W-:Y:S01]  /*153d0*/  BPT.TRAP 0x1 ;  /* 0x000000040000795c */ /* 0x000fe20000300000 */
.L_x_220:
[----:B------:R-:W-:Y:S01]  /*153e0*/  SYNCS.ARRIVE.TRANS64.RED.A1T0 RZ, [UR9], RZ ;  /* 0x000000ffffff79a7 */ /* 0x000fe20008100409 */
[----:B------:R-:W-:Y:S05]  /*153f0*/  @!P2 BRA `(.L_x_221) ;  /* 0x000000000004a947 */ /* 0x000fea0003800000 */
[----:B------:R-:W-:Y:S01]  /*15400*/  BPT.TRAP 0x1 ;  /* 0x000000040000795c */ /* 0x000fe20000300000 */
.L_x_221:
[----:B------:R-:W5:Y:S02]  /*15410*/  SYNCS.PHASECHK.TRANS64.TRYWAIT P1, [UR35+0x384d8], R0 ;  /* 0x0384d800ff0075a7 */ /* 0x000f640008020163 */
[----:B-----5:R-:W-:Y:S05]  /*15420*/  @!P1 BRA `(.L_x_222) ;  /* 0x0000005800b89947 */ /* 0x020fea0003800000 */
.L_x_381:
        /* <DEDUP_REMOVED lines=15> */
.L_x_225:
[----:B---34-:R-:W1:Y:S02]  /*15520*/  LDC R3, c[0x0][0x828] ;  /* 0x00020a00ff037b82 */ /* 0x018e640000000800 */
[----:B-1----:R1:W-:Y:S02]  /*15530*/  SYNCS.ARRIVE.TRANS64.RED.A0TR RZ, [UR35+0x384b8], R3 ;  /* 0x0384b803ffff79a7 */ /* 0x0023e40008300423 */
.L_x_224:
[----:B------:R-:W-:Y:S05]  /*15540*/  BSYNC B0 ;  /* 0x0000000000007941 */ /* 0x000fea0003800000 */
.L_x_223:
[----:B------:R-:W-:Y:S05]  /*15550*/  @!P2 BRA `(.L_x_226) ;  /* 0x000000000004a947 */ /* 0x000fea0003800000 */
[----:B------:R-:W-:Y:S01]  /*15560*/  BPT.TRAP 0x1 ;  /* 0x000000040000795c */ /* 0x000fe20000300000 */
.L_x_226:
[----:B------:R-:W-:Y:S01]  /*15570*/  SYNCS.ARRIVE.TRANS64.RED.A1T0 RZ, [UR8], RZ ;  /* 0x000000ffffff79a7 */ /* 0x000fe20008100408 */
[----:B------:R-:W-:Y:S01]  /*15580*/  UIADD3 UR15, UR11, 0xa0, URZ ;  /* 0x000000a00b0f7890 */ /* 0x000fe2000fffe03f */
[----:B------:R-:W-:Y:S11]  /*15590*/  @!P2 BRA `(.L_x_227) ;  /* 0x000000000004a947 */ /* 0x000ff60003800000 */
[----:B------:R-:W-:Y:S01]  /*155a0*/  BPT.TRAP 0x1 ;  /* 0x000000040000795c */ /* 0x000fe20000300000 */
.L_x_227:
[----:B------:R-:W5:Y:S02]  /*155b0*/  SYNCS.PHASECHK.TRANS64.TRYWAIT P1, [UR35+0x384e0], R0 ;  /* 0x0384e000ff0075a7 */ /* 0x000f640008020163 */
[----:B-----5:R-:W-:Y:S05]  /*155c0*/  @!P1 BRA `(.L_x_228) ;  /* 0x0000005800689947 */ /* 0x020fea0003800000 */
.L_x_382:
        /* <DEDUP_REMOVED lines=14> */
.L_x_231:
[----:B---34-:R-:W1:Y:S02]  /*156b0*/  LDC R3, c[0x0][0x828] ;  /* 0x00020a00ff037b82 */ /* 0x018e640000000800 */
[----:B-1----:R1:W-:Y:S02]  /*156c0*/  SYNCS.ARRIVE.TRANS64.RED.A0TR RZ, [UR35+0x384c0], R3 ;  /* 0x0384c003ffff79a7 */ /* 0x0023e40008300423 */
.L_x_230:
[----:B------:R-:W-:Y:S05]  /*156d0*/  BSYNC B0 ;  /* 0x0000000000007941 */ /* 0x000fea0003800000 */
.L_x_229:
[----:B------:R-:W-:Y:S05]  /*156e0*/  @!P2 BRA `(.L_x_232) ;  /* 0x000000000004a947 */ /* 0x000fea0003800000 */
[----:B------:R-:W-:Y:S01]  /*156f0*/  BPT.TRAP 0x1 ;  /* 0x000000040000795c */ /* 0x000fe20000300000 */
.L_x_232:
[----:B------:R-:W-:Y:S01]  /*15700*/  SYNCS.ARRIVE.TRANS64.RED.A1T0 RZ, [UR42], RZ ;  /* 0x000000ffffff79a7 */ /* 0x000fe2000810042a */
[----:B------:R-:W-:Y:S05]  /*15710*/  @!P2 BRA `(.L_x_233) ;  /* 0x000000000004a947 */ /* 0x000fea0003800000 */
[----:B------:R-:W-:Y:S01]  /*15720*/  BPT.TRAP 0x1 ;  /* 0x000000040000795c */ /* 0x000fe20000300000 */
.L_x_233:
[----:B------:R-:W5:Y:S02]  /*15730*/  SYNCS.PHASECHK.TRANS64.TRYWAIT P1, [UR35+0x384e8], R0 ;  /* 0x0384e800ff0075a7 */ /* 0x000f640008020163 */
[----:B-----5:R-:W-:Y:S05]  /*15740*/  @!P1 BRA `(.L_x_234) ;  /* 0x0000005800209947 */ /* 0x020fea0003800000 */
.L_x_383:
        /* <DEDUP_REMOVED lines=15> */
.L_x_237:
[----:B---34-:R-:W1:Y:S02]  /*15840*/  LDC R3, c[0x0][0x828] ;  /* 0x00020a00ff037b82 */ /* 0x018e640000000800 */
[----:B-1----:R1:W-:Y:S02]  /*15850*/  SYNCS.ARRIVE.TRANS64.RED.A0TR RZ, [UR35+0x384c8], R3 ;  /* 0x0384c803ffff79a7 */ /* 0x0023e40008300423 */
.L_x_236:
[----:B------:R-:W-:Y:S05]  /*15860*/  BSYNC B0 ;  /* 0x0000000000007941 */ /* 0x000fea0003800000 */
.L_x_235:
[----:B------:R-:W-:Y:S05]  /*15870*/  @!P2 BRA `(.L_x_238) ;  /* 0x000000000004a947 */ /* 0x000fea0003800000 */
[----:B------:R-:W-:Y:S01]  /*15880*/  BPT.TRAP 0x1 ;  /* 0x000000040000795c */ /* 0x000fe20000300000 */
.L_x_238:
[----:B------:R-:W-:Y:S01]  /*15890*/  SYNCS.ARRIVE.TRANS64.RED.A1T0 RZ, [UR43], RZ ;  /* 0x000000ffffff79a7 */ /* 0x000fe2000810042b */
[----:B------:R-:W-:Y:S01]  /*158a0*/  UIADD3 UR23, UR11, 0xc0, URZ ;  /* 0x000000c00b177890 */ /* 0x000fe2000fffe03f */
[----:B------:R-:W-:Y:S11]  /*158b0*/  @!P2 BRA `(.L_x_239) ;  /* 0x000000000004a947 */ /* 0x000ff60003800000 */
[----:B------:R-:W-:Y:S01]  /*158c0*/  BPT.TRAP 0x1 ;  /* 0x000000040000795c */ /* 0x000fe20000300000 */
.L_x_239:
[----:B------:R-:W5:Y:S02]  /*158d0*/  SYNCS.PHASECHK.TRANS64.TRYWAIT P1, [UR35+0x384d0], R2 ;  /* 0x0384d002ff0075a7 */ /* 0x000f640008020163 */
[----:B-----5:R-:W-:Y:S05]  /*158e0*/  @!P1 BRA `(.L_x_240) ;  /* 0x0000005400d09947 */ /* 0x020fea0003800000 */
.L_x_384:
        /* <DEDUP_REMOVED lines=14> */
.L_x_243:
[----:B---34-:R-:W1:Y:S02]  /*159d0*/  LDC R3, c[0x0][0x828] ;  /* 0x00020a00ff037b82 */ /* 0x018e640000000800 */
[----:B-1----:R1:W-:Y:S02]  /*159e0*/  SYNCS.ARRIVE.TRANS64.RED.A0TR RZ, [UR35+0x384b0], R3 ;  /* 0x0384b003ffff79a7 */ /* 0x0023e40008300423 */
.L_x_242:
[----:B------:R-:W-:Y:S05]  /*159f0*/  BSYNC B0 ;  /* 0x0000000000007941 */ /* 0x000fea0003800000 */
.L_x_241:
[----:B------:R-:W-:Y:S05]  /*15a00*/  @!P2 BRA `(.L_x_244) ;  /* 0x000000000004a947 */ /* 0x000fea0003800000 */
[----:B------:R-:W-:Y:S01]  /*15a10*/  BPT.TRAP 0x1 ;  /* 0x000000040000795c */ /* 0x000fe20000300000 */
.L_x_244:
[----:B------:R-:W-:Y:S01]  /*15a20*/  SYNCS.ARRIVE.TRANS64.RED.A1T0 RZ, [UR9], RZ ;  /* 0x000000ffffff79a7 */ /* 0x000fe20008100409 */
[----:B------:R-:W-:Y:S05]  /*15a30*/  @!P2 BRA `(.L_x_245) ;  /* 0x000000000004a947 */ /* 0x000fea0003800000 */
[----:B------:R-:W-:Y:S01]  /*15a40*/  BPT.TRAP 0x1 ;  /* 0x000000040000795c */ /* 0x000fe20000300000 */
.L_x_245:
[----:B------:R-:W5:Y:S02]  /*15a50*/  SYNCS.PHASECHK.TRANS64.TRYWAIT P1, [UR35+0x384d8], R2 ;  /* 0x0384d802ff0075a7 */ /* 0x000f640008020163 */
[----:B-----5:R-:W-:Y:S05]  /*15a60*/  @!P1 BRA `(.L_x_246) ;  /* 0x0000005400889947 */ /* 0x020fea0003800000 */
.L_x_385:
        /* <DEDUP_REMOVED lines=14> */
.L_x_249:
[----:B---34-:R-:W1:Y:S02]  /*15b50*/  LDC R3, c[0x0][0x828] ;  /* 0x00020a00ff037b82 */ /* 0x018e640000000800 */
[----:B-1----:R1:W-:Y:S02]  /*15b60*/  SYNCS.ARRIVE.TRANS64.RED.A0TR RZ, [UR35+0x384b8], R3 ;  /* 0x0384b803ffff79a7 */ /* 0x0023e40008300423 */
.L_x_248:
[----:B------:R-:W-:Y:S05]  /*15b70*/  BSYNC B0 ;  /* 0x0000000000007941 */ /* 0x000fea0003800000 */
.L_x_247:
[----:B------:R-:W-:Y:S05]  /*15b80*/  @!P2 BRA `(.L_x_250) ;  /* 0x000000000004a947 */ /* 0x000fea0003800000 */
[----:B------:R-:W-:Y:S01]  /*15b90*/  BPT.TRAP 0x1 ;  /* 0x000000040000795c */ /* 0x000fe20000300000 */
.L_x_250:
[----:B------:R-:W-:Y:S01]  /*15ba0*/  SYNCS.ARRIVE.TRANS64.RED.A1T0 RZ, [UR8], RZ ;  /* 0x000000ffffff79a7 */ /* 0x000fe20008100408 */
[----:B------:R-:W-:Y:S01]  /*15bb0*/  UIADD3 UR11, UR11, 0xe0, URZ ;  /* 0x000000e00b0b7890 */ /* 0x000fe2000fffe03f */
[----:B------:R-:W-:Y:S11]  /*15bc0*/  @!P2 BRA `(.L_x_251) ;  /* 0x000000000004a947 */ /* 0x000ff60003800000 */
[----:B------:R-:W-:Y:S01]  /*15bd0*/  BPT.TRAP 0x1 ;  /* 0x000000040000795c */ /* 0x000fe20000300000 */
.L_x_251:
[----:B------:R-:W5:Y:S02]  /*15be0*/  SYNCS.PHASECHK.TRANS64.TRYWAIT P1, [UR35+0x384e0], R2 ;  /* 0x0384e002ff0075a7 */ /* 0x000f640008020163 */
[----:B-----5:R-:W-:Y:S05]  /*15bf0*/  @!P1 BRA `(.L_x_252) ;  /* 0x00000054003c9947 */ /* 0x020fea0003800000 */
.L_x_386:
        /* <DEDUP_REMOVED lines=13> */
.L_x_255:
[----:B---34-:R-:W1:Y:S02]  /*15cd0*/  LDC R3, c[0x0][0x828] ;  /* 0x00020a00ff037b82 */ /* 0x018e640000000800 */
[----:B-1----:R1:W-:Y:S02]  /*15ce0*/  SYNCS.ARRIVE.TRANS64.RED.A0TR RZ, [UR35+0x384c0], R3 ;  /* 0x0384c003ffff79a7 */ /* 0x0023e40008300423 */
.L_x_254:
[----:B------:R-:W-:Y:S05]  /*15cf0*/  BSYNC B0 ;  /* 0x0000000000007941 */ /* 0x000fea0003800000 */
.L_x_253:
[----:B------:R-:W-:Y:S05]  /*15d00*/  @!P2 BRA `(.L_x_256) ;  /* 0x000000000004a947 */ /* 0x000fea0003800000 */
[----:B------:R-:W-:Y:S01]  /*15d10*/  BPT.TRAP 0x1 ;  /* 0x000000040000795c */ /* 0x000fe20000300000 */
.L_x_256:
[----:B------:R-:W-:Y:S01]  /*15d20*/  SYNCS.ARRIVE.TRANS64.RED.A1T0 RZ, [UR42], RZ ;  /* 0x000000ffffff79a7 */ /* 0x000fe2000810042a */
[----:B------:R-:W-:Y:S05]  /*15d30*/  @!P2 BRA `(.L_x_257) ;  /* 0x000000000004a947 */ /* 0x000fea0003800000 */
[----:B------:R-:W-:Y:S01]  /*15d40*/  BPT.TRAP 0x1 ;  /* 0x000000040000795c */ /* 0x000fe20000300000 */
.L_x_257:
[----:B------:R-:W5:Y:S02]  /*15d50*/  SYNCS.PHASECHK.TRANS64.TRYWAIT P1, [UR35+0x384e8], R2 ;  /* 0x0384e802ff0075a7 */ /* 0x000f640008020163 */
[----:B-----5:R-:W-:Y:S05]  /*15d60*/  @!P1 BRA `(.L_x_258) ;  /* 0x0000005000f89947 */ /* 0x020fea0003800000 */
.L_x_387:
        /* <DEDUP_REMOVED lines=15> */
.L_x_261:
[----:B------:R-:W1:Y:S02]  /*15e60*/  LDC R2, c[0x0][0x828] ;  /* 0x00020a00ff027b82 */ /* 0x000e640000000800 */
[----:B-1----:R1:W-:Y:S02]  /*15e70*/  SYNCS.ARRIVE.TRANS64.RED.A0TR RZ, [UR35+0x384c8], R2 ;  /* 0x0384c802ffff79a7 */ /* 0x0023e40008300423 */
.L_x_260:
[----:B------:R-:W-:Y:S05]  /*15e80*/  BSYNC B0 ;  /* 0x0000000000007941 */ /* 0x000fea0003800000 */
.L_x_259:
[----:B------:R-:W-:Y:S05]  /*15e90*/  @!P2 BRA `(.L_x_262) ;  /* 0x000000000004a947 */ /* 0x000fea0003800000 */
[----:B------:R-:W-:Y:S01]  /*15ea0*/  BPT.TRAP 0x1 ;  /* 0x000000040000795c */ /* 0x000fe20000300000 */
.L_x_262:
[----:B--2---:R-:W-:Y:S01]  /*15eb0*/  ISETP.NE.AND P0, PT, R7, RZ, PT ;  /* 0x000000ff0700720c */ /* 0x004fe20003f05270 */
[----:B------:R-:W-:Y:S01]  /*15ec0*/  SYNCS.ARRIVE.TRANS64.RED.A1T0 RZ, [UR43], RZ ;  /* 0x000000ffffff79a7 */ /* 0x000fe2000810042b */
[CC--:B------:R-:W-:Y:S02]  /*15ed0*/  ISETP.NE.AND P3, PT, R18.reuse, R6.reuse, PT ;  /* 0x000000061200720c */ /* 0x0c0fe40003f65270 */
[----:B------:R-:W-:-:S13]  /*15ee0*/  ISETP.EQ.OR P0, PT, R18, R6, !P0 ;  /* 0x000000061200720c */ /* 0x000fda0004702670 */
[----:B------:R-:W-:Y:S05]  /*15ef0*/  @P0 BRA `(.L_x_263) ;  /* 0x0000000400040947 */ /* 0x000fea0003800000 */
[----:B------:R-:W-:Y:S01]  /*15f00*/  ELECT P0, URZ, PT ;  /* 0x00000000003f782f */ /* 0x000fe20003800000 */
[----:B------:R-:W-:-:S12]  /*15f10*/  BSSY B0, `(.L_x_264) ;  /* 0x0000032000007945 */ /* 0x000fd80003800000 */
[----:B------:R-:W-:Y:S05]  /*15f20*/  @!P0 BRA `(.L_x_265) ;  /* 0x0000000000c08947 */ /* 0x000fea0003800000 */
[----:B-1-34-:R-:W1:Y:S08]  /*15f30*/  LDC.64 R2, c[0x0][0x290] ;  /* 0x0000a400ff027b82 */ /* 0x01ae700000000a00 */
[----:B------:R-:W2:Y:S08]  /*15f40*/  LDC.64 R14, c[0x0][0x808] ;  /* 0x00020200ff0e7b82 */ /* 0x000eb00000000a00 */
[----:B------:R-:W3:Y:S01]  /*15f50*/  LDC.64 R16, c[0x0][0x810] ;  /* 0x00020400ff107b82 */ /* 0x000ee20000000a00 */
[----:B-1----:R-:W-:-:S05]  /*15f60*/  IMAD.WIDE R2, R6, 0xc, R2 ;  /* 0x0000000c06027825 */ /* 0x002fca00078e0202 */
[----:B------:R1:W5:Y:S04]  /*15f70*/  LDG.E R10, desc[UR56][R2.64] ;  /* 0x00000038020a7981 */ /* 0x000368000c1e1900 */
[----:B------:R1:W5:Y:S01]  /*15f80*/  LDG.E R13, desc[UR56][R2.64+0x4] ;  /* 0x00000438020d7981 */ /* 0x000362000c1e1900 */
[----:B--2---:R-:W-:Y:S02]  /*15f90*/  ISETP.NE.U32.AND P0, PT, R14, RZ, PT ;  /* 0x000000ff0e00720c */ /* 0x004fe40003f05070 */
[----:B------:R-:W-:Y:S02]  /*15fa0*/  SHF.R.S32.HI R8, RZ, 0x1f, R6 ;  /* 0x0000001fff087819 */ /* 0x000fe40000011406 */
[----:B------:R-:W-:Y:S02]  /*15fb0*/  ISETP.NE.AND.EX P0, PT, R15, RZ, PT, P0 ;  /* 0x000000ff0f00720c */ /* 0x000fe40003f05300 */
[----:B---3--:R-:W-:-:S04]  /*15fc0*/  ISETP.NE.U32.AND P1, PT, R16, RZ, PT ;  /* 0x000000ff1000720c */ /* 0x008fc80003f25070 */
[----:B------:R-:W-:-:S07]  /*15fd0*/  ISETP.NE.AND.EX P1, PT, R17, RZ, PT, P1 ;  /* 0x000000ff1100720c */ /* 0x000fce0003f25310 */
[----:B-1----:R-:W-:Y:S06]  /*15fe0*/  @!P0 BRA `(.L_x_266) ;  /* 0x0000000000108947 */ /* 0x002fec0003800000 */
[----:B------:R-:W-:-:S04]  /*15ff0*/  LEA R2, P0, R6, R14, 0x3 ;  /* 0x0000000e06027211 */ /* 0x000fc800078018ff */
[----:B------:R-:W-:-:S06]  /*16000*/  LEA.HI.X R3, R6, R15, R8, 0x3, P0 ;  /* 0x0000000f06037211 */ /* 0x000fcc00000f1c08 */
[----:B------:R-:W2:Y:S04]  /*16010*/  LDG.E.64 R2, desc[UR56][R2.64] ;  /* 0x0000003802027981 */ /* 0x000ea8000c1e1b00 */
[----:B--2---:R1:W-:Y:S02]  /*16020*/  STS.64 [UR34], R2 ;  /* 0x00000002ff007988 */ /* 0x0043e40008000a22 */
.L_x_266:
[----:B------:R-:W-:Y:S05]  /*16030*/  @!P1 BRA `(.L_x_265) ;  /* 0x00000000007c9947 */ /* 0x000fea0003800000 */
[----:B-1----:R-:W-:-:S04]  /*16040*/  LEA R2, P0, R6, R16, 0x3 ;  /* 0x0000001006027211 */ /* 0x002fc800078018ff */
[----:B------:R-:W-:Y:S02]  /*16050*/  LEA.HI.X R3, R6, R17, R8, 0x3, P0 ;  /* 0x0000001106037211 */ /* 0x000fe400000f1c08 */
[----:B------:R-:W1:Y:S04]  /*16060*/  LDS R8, [UR34+0x1c] ;  /* 0x00001c22ff087984 */ /* 0x000e680008000800 */
[----:B------:R-:W2:Y:S01]  /*16070*/  LDG.E.64 R2, desc[UR56][R2.64] ;  /* 0x0000003802027981 */ /* 0x000ea2000c1e1b00 */
        /* <DEDUP_REMOVED lines=11> */
[----:B-1----:R-:W-:-:S03]  /*16130*/  LOP3.LUT R8, R8, 0xf, R9, 0xb8, !PT ;  /* 0x0000000f08087812 */ /* 0x002fc600078eb809 */
[----:B------:R-:W-:Y:S04]  /*16140*/  STS [UR34+0xc], R3 ;  /* 0x00000c03ff007988 */ /* 0x000fe80008000822 */
[----:B------:R1:W-:Y:S04]  /*16150*/  STS [UR34+0x1c], R8 ;  /* 0x00001c08ff007988 */ /* 0x0003e80008000822 */
[----:B------:R-:W2:Y:S01]  /*16160*/  LDS R11, [UR34+0x1c] ;  /* 0x00001c22ff0b7984 */ /* 0x000ea20008000800 */
[----:B-1---5:R-:W-:Y:S02]  /*16170*/  IADD3 R8, R10, -0x1, RZ ;  /* 0xffffffff0a087810 */ /* 0x022fe40007ffe0ff */
[----:B--2---:R-:W-:-:S05]  /*16180*/  LOP3.LUT R11, R11, 0xf0, RZ, 0xb8, !PT ;  /* 0x000000f00b0b7812 */ /* 0x004fca00078eb8ff */
[----:B------:R1:W-:Y:S04]  /*16190*/  STS [UR34+0x1c], R11 ;  /* 0x00001c0bff007988 */ /* 0x0003e80008000822 */
[----:B------:R-:W2:Y:S01]  /*161a0*/  LDS R9, [UR34+0x1c] ;  /* 0x00001c22ff097984 */ /* 0x000ea20008000800 */
[----:B-1----:R-:W-:Y:S02]  /*161b0*/  CS2R R10, SRZ ;  /* 0x00000000000a7805 */ /* 0x002fe4000001ff00 */
[----:B--2---:R-:W-:Y:S01]  /*161c0*/  LOP3.LUT R17, R9, 0xf00, RZ, 0xb8, !PT ;  /* 0x00000f0009117812 */ /* 0x004fe200078eb8ff */
[----:B------:R-:W-:-:S04]  /*161d0*/  VIADD R9, R13, 0xffffffff ;  /* 0xffffffff0d097836 */ /* 0x000fc80000000000 */
[----:B------:R-:W-:Y:S04]  /*161e0*/  STS.64 [UR34+0x18], R16 ;  /* 0x00001810ff007988 */ /* 0x000fe80008000a22 */
[----:B------:R-:W1:Y:S04]  /*161f0*/  LDS R15, [UR34+0x1c] ;  /* 0x00001c22ff0f7984 */ /* 0x000e680008000800 */
[----:B------:R2:W-:Y:S01]  /*16200*/  STS.128 [UR34+0x20], R8 ;  /* 0x00002008ff007988 */ /* 0x0005e20008000c22 */
[----:B-1----:R-:W-:-:S05]  /*16210*/  LOP3.LUT R2, R15, 0xf000, RZ, 0xb8, !PT ;  /* 0x0000f0000f027812 */ /* 0x002fca00078eb8ff */
[----:B------:R2:W-:Y:S02]  /*16220*/  STS [UR34+0x1c], R2 ;  /* 0x00001c02ff007988 */ /* 0x0005e40008000822 */
.L_x_265:
[----:B------:R-:W-:Y:S05]  /*16230*/  BSYNC B0 ;  /* 0x0000000000007941 */ /* 0x000fea0003800000 */
.L_x_264:
[----:B-12---:R-:W1:Y:S01]  /*16240*/  S2R R2, SR_LANEID ;  /* 0x0000000000027919 */ /* 0x006e620000000000 */
[----:B------:R-:W-:Y:S01]  /*16250*/  NOP ;  /* 0x0000000000007918 */ /* 0x000fe20000000000 */
[----:B------:R-:W-:Y:S01]  /*16260*/  ELECT P0, URZ, PT ;  /* 0x00000000003f782f */ /* 0x000fe20003800000 */
[----:B------:R-:W-:Y:S01]  /*16270*/  BSSY B0, `(.L_x_267) ;  /* 0x0000008000007945 */ /* 0x000fe20003800000 */
[----:B-1----:R-:W-:-:S04]  /*16280*/  SHF.L.U32 R8, R2, 0x2, RZ ;  /* 0x0000000202087819 */ /* 0x002fc800000006ff */
[----:B------:R-:W-:Y:S01]  /*16290*/  IADD3 R2, P1, R8, UR44, RZ ;  /* 0x0000002c08027c10 */ /* 0x000fe2000ff3e0ff */
[----:B------:R1:W2:Y:S04]  /*162a0*/  LDS R9, [R8+UR34] ;  /* 0x0000002208097984 */ /* 0x0002a80008000800 */
[----:B---34-:R-:W-:Y:S02]  /*162b0*/  IMAD.X R3, RZ, RZ, UR45, P1 ;  /* 0x0000002dff037e24 */ /* 0x018fe400088e06ff */
[----:B------:R-:W-:Y:S06]  /*162c0*/  @!P0 BRA `(.L_x_268) ;  /* 0x0000000000088947 */ /* 0x000fec0003800000 */
[----:B------:R0:W-:Y:S01]  /*162d0*/  UTMACMDFLUSH ;  /* 0x00000000000079b7 */ /* 0x0001e20000000000 */
[----:B------:R-:W-:-:S04]  /*162e0*/  DEPBAR.LE SB0, 0x0 ;  /* 0x000080000000791a */ /* 0x000fc80000000000 */
.L_x_268:
[----:B------:R-:W-:Y:S05]  /*162f0*/  BSYNC B0 ;  /* 0x0000000000007941 */ /* 0x000fea0003800000 */
.L_x_267:
[----:B--2---:R2:W5:Y:S02]  /*16300*/  ATOMG.E.EXCH.STRONG.GPU PT, RZ, [R2], R9 ;  /* 0x0000000902ff73a8 */ /* 0x00456400041ee100 */
.L_x_263:
[----:B------:R-:W-:Y:S01]  /*16310*/  UIADD3 UR38, UR38, 0x1, URZ ;  /* 0x0000000126267890 */ /* 0x000fe2000fffe03f */
[----:B------:R-:W-:Y:S01]  /*16320*/  ISETP.NE.AND P0, PT, R7, RZ, PT ;  /* 0x000000ff0700720c */ /* 0x000fe20003f05270 */
[----:B------:R-:W-:Y:S01]  /*16330*/  IMAD.MOV.U32 R17, RZ, RZ, R5 ;  /* 0x000000ffff117224 */ /* 0x000fe200078e0005 */
[----:B-12---:R-:W-:Y:S01]  /*16340*/  SEL R2, RZ, 0x1, !P3 ;  /* 0x00000001ff027807 */ /* 0x006fe20005800000 */
[----:B------:R-:W-:Y:S01]  /*16350*/  UISETP.NE.AND UP0, UPT, UR38, 0x8, UPT ;  /* 0x000000082600788c */ /* 0x000fe2000bf05270 */
[----:B------:R-:W-:Y:S02]  /*16360*/  MOV R16, R4 ;  /* 0x0000000400107202 */ /* 0x000fe40000000f00 */
[----:B------:R-:W-:Y:S01]  /*16370*/  MOV R18, R6 ;  /* 0x0000000600127202 */ /* 0x000fe20000000f00 */
[----:B------:R-:W-:Y:S02]  /*16380*/  USEL UR8, URZ, 0x1, UP0 ;  /* 0x000000013f087887 */ /* 0x000fe40008000000 */
[----:B------:R-:W-:-:S04]  /*16390*/  USEL UR38, UR38, URZ, UP0 ;  /* 0x0000003f26267287 */ /* 0x000fc80008000000 */
[----:B------:R-:W-:Y:S01]  /*163a0*/  LOP3.LUT R12, R12, UR8, RZ, 0x3c, !PT ;  /* 0x000000080c0c7c12 */ /* 0x000fe2000f8e3cff */
[----:B------:R-:W-:Y:S07]  /*163b0*/  @P0 BRA `(.L_x_269) ;  /* 0xffffffdc00880947 */ /* 0x000fee000383ffff */
[----:B-----5:R-:W-:Y:S01]  /*163c0*/  ELECT P0, URZ, PT ;  /* 0x00000000003f782f */ /* 0x020fe20003800000 */
[----:B------:R-:W-:-:S12]  /*163d0*/  BSSY B0, `(.L_x_270) ;  /* 0x0000017000007945 */ /* 0x000fd80003800000 */
[----:B------:R-:W-:Y:S05]  /*163e0*/  @!P0 BRA `(.L_x_271) ;  /* 0x0000000000548947 */ /* 0x000fea0003800000 */
[----:B------:R-:W-:Y:S05]  /*163f0*/  @!P2 BRA `(.L_x_272) ;  /* 0x000000000004a947 */ /* 0x000fea0003800000 */
[----:B------:R-:W-:Y:S01]  /*16400*/  BPT.TRAP 0x1 ;  /* 0x000000040000795c */ /* 0x000fe20000300000 */
.L_x_272:
[----:B------:R-:W1:Y:S02]  /*16410*/  SYNCS.PHASECHK.TRANS64.TRYWAIT P0, [UR35+0x384d0], R0 ;  /* 0x0384d000ff0075a7 */ /* 0x000e640008000163 */
[----:B-1----:R-:W-:Y:S05]  /*16420*/  @!P0 BRA `(.L_x_273) ;  /* 0x0000004c00608947 */ /* 0x002fea0003800000 */
.L_x_388:
[----:B------:R-:W-:Y:S05]  /*16430*/  @!P2 BRA `(.L_x_274) ;  /* 0x000000000004a947 */ /* 0x000fea0003800000 */
[----:B------:R-:W-:Y:S01]  /*16440*/  BPT.TRAP 0x1 ;  /* 0x000000040000795c */ /* 0x000fe20000300000 */
.L_x_274:
[----:B------:R-:W2:Y:S02]  /*16450*/  SYNCS.PHASECHK.TRANS64.TRYWAIT P0, [UR35+0x384d8], R0 ;  /* 0x0384d800ff0075a7 */ /* 0x000ea40008000163 */
[----:B--2---:R-:W-:Y:S05]  /*16460*/  @!P0 BRA `(.L_x_275) ;  /* 0x0000004c00688947 */ /* 0x004fea0003800000 */
.L_x_389:
[----:B------:R-:W-:Y:S05]  /*16470*/  @!P2 BRA `(.L_x_276) ;  /* 0x000000000004a947 */ /* 0x000fea0003800000 */
[----:B------:R-:W-:Y:S01]  /*16480*/  BPT.TRAP 0x1 ;  /* 0x000000040000795c */ /* 0x000fe20000300000 */
.L_x_276:
[----:B------:R-:W2:Y:S02]  /*16490*/  SYNCS.PHASECHK.TRANS64.TRYWAIT P0, [UR35+0x384e0], R0 ;  /* 0x0384e000ff0075a7 */ /* 0x000ea40008000163 */
[----:B--2---:R-:W-:Y:S05]  /*164a0*/  @!P0 BRA `(.L_x_277) ;  /* 0x0000004c00708947 */ /* 0x004fea0003800000 */
.L_x_390:
[----:B------:R-:W-:Y:S05]  /*164b0*/  @!P2 BRA `(.L_x_278) ;  /* 0x000000000004a947 */ /* 0x000fea0003800000 */
[----:B------:R-:W-:Y:S01]  /*164c0*/  BPT.TRAP 0x1 ;  /* 0x000000040000795c */ /* 0x000fe20000300000 */
.L_x_278:
[----:B-1----:R-:W-:-:S05]  /*164d0*/  IMAD.MOV.U32 R0, RZ, RZ, 0x1 ;  /* 0x00000001ff007424 */ /* 0x002fca00078e00ff */
[----:B------:R-:W-:-:S07]  /*164e0*/  SHF.L.U32 R0, R0, 0x1f, RZ ;  /* 0x0000001f00007819 */ /* 0x000fce00000006ff */
.L_x_279:
[----:B-1-34-:R-:W-:-:S04]  /*164f0*/  MOV R3, UR35 ;  /* 0x0000002300037c02 */ /* 0x01afc80008000f00 */
[----:B------:R1:W2:Y:S03]  /*16500*/  SYNCS.PHASECHK.TRANS64.TRYWAIT P0, [R3+URZ+0x384e8], R0 ;  /* 0x0384e800030075a7 */ /* 0x0002a6000800017f */
[----:B--2---:R-:W-:Y:S05]  /*16510*/  @!P0 NANOSLEEP.SYNCS 0x989680 ;  /* 0x009896800000895d */ /* 0x004fea0003900000 */
[----:B------:R-:W2:Y:S02]  /*16520*/  @!P0 SYNCS.PHASECHK.TRANS64 P0, [R3+URZ+0x384e8], R0 ;  /* 0x0384e800030085a7 */ /* 0x000ea4000800007f */
[----:B--2---:R-:W-:Y:S05]  /*16530*/  @!P0 BRA `(.L_x_279) ;  /* 0xfffffffc00ec8947 */ /* 0x004fea000383ffff */
.L_x_271:
[----:B------:R-:W-:Y:S05]  /*16540*/  BSYNC B0 ;  /* 0x0000000000007941 */ /* 0x000fea0003800000 */
.L_x_270:
[----:B------:R-:W-:Y:S05]  /*16550*/  EXIT ;  /* 0x000000000000794d */ /* 0x000fea0003800000 */
.L_x_152:
[----:B------:R-:W1:Y:S01]  /*16560*/  S2UR UR4, SR_CTAID.Y ;  /* 0x00000000000479c3 */ /* 0x000e620000002600 */
[----:B------:R-:W3:Y:S01]  /*16570*/  S2R R0, SR_LANEID ;  /* 0x0000000000007919 */ /* 0x000ee20000000000 */
[----:B------:R-:W-:Y:S01]  /*16580*/  ELECT P0, URZ, PT ;  /* 0x00000000003f782f */ /* 0x000fe20003800000 */
[----:B------:R-:W-:Y:S01]  /*16590*/  BSSY B0, `(.L_x_280) ;  /* 0x000003d000007945 */ /* 0x000fe20003800000 */
[----:B------:R-:W-:Y:S01]  /*165a0*/  ULDC.64 UR8, c[0x0][0x508] ;  /* 0x0001420000087ab9 */ /* 0x000fe20000000a00 */
[----:B-1----:R-:W-:-:S04]  /*165b0*/  UIMAD UR4, UR4, UR39, UR40 ;  /* 0x00000027040472a4 */ /* 0x002fc8000f8e0228 */
[----:B------:R-:W-:-:S06]  /*165c0*/  UIMAD.WIDE UR8, UR4, 0x80, UR8 ;  /* 0x00000080040878a5 */ /* 0x000fcc000f8e0208 */
[----:B------:R-:W-:Y:S06]  /*165d0*/  @!P0 BRA `(.L_x_281) ;  /* 0x0000000000e08947 */ /* 0x000fec0003800000 */
[----:B------:R-:W-:Y:S01]  /*165e0*/  STL [R1+0x210], R14 ;  /* 0x0002100e01007387 */ /* 0x000fe20000100800 */
[----:B------:R-:W1:Y:S01]  /*165f0*/  LDC.64 R8, c[0x0][0x340] ;  /* 0x0000d000ff087b82 */ /* 0x000e620000000a00 */
[----:B------:R-:W-:Y:S02]  /*16600*/  UMOV UR4, 0x400 ;  /* 0x0000040000047882 */ /* 0x000fe40000000000 */
[----:B------:R4:W-:Y:S01]  /*16610*/  STL.64 [R1+0x208], R12 ;  /* 0x0002080c01007387 */ /* 0x0009e20000100a00 */
[----:B--2---:R-:W-:-:S03]  /*16620*/  ULEA UR4, UR41, UR4, 0x18 ;  /* 0x0000000429047291 */ /* 0x004fc6000f8ec03f */
[----:B------:R2:W-:Y:S01]  /*16630*/  STL [R1+0x200], R11 ;  /* 0x0002000b01007387 */ /* 0x0005e20000100800 */
[----:B------:R-:W3:Y:S08]  /*16640*/  LDC.64 R32, c[0x0][0x300] ;  /* 0x0000c000ff207b82 */ /* 0x000ef00000000a00 */
[----:B----4-:R-:W4:Y:S08]  /*16650*/  LDC.64 R12, c[0x0][0x350] ;  /* 0x0000d400ff0c7b82 */ /* 0x010f300000000a00 */
[----:B------:R-:W4:Y:S08]  /*16660*/  LDC.64 R14, c[0x0][0x358] ;  /* 0x0000d600ff0e7b82 */ /* 0x000f300000000a00 */
[----:B--2---:R-:W1:Y:S08]  /*16670*/  LDC.64 R10, c[0x0][0x348] ;  /* 0x0000d200ff0a7b82 */ /* 0x004e700000000a00 */
[----:B------:R-:W3:Y:S01]  /*16680*/  LDC.64 R34, c[0x0][0x308] ;  /* 0x0000c200ff227b82 */ /* 0x000ee20000000a00 */
[----:B----4-:R2:W-:Y:S07]  /*16690*/  STS.128 [UR4+0x385d0], R12 ;  /* 0x0385d00cff007988 */ /* 0x0105ee0008000c04 */
[----:B------:R-:W4:Y:S01]  /*166a0*/  LDC.64 R28, c[0x0][0x310] ;  /* 0x0000c400ff1c7b82 */ /* 0x000f220000000a00 */
[----:B-1----:R1:W-:Y:S07]  /*166b0*/  STS.128 [UR4+0x385c0], R8 ;  /* 0x0385c008ff007988 */ /* 0x0023ee0008000c04 */
[----:B------:R-:W4:Y:S01]  /*166c0*/  LDC.64 R30, c[0x0][0x318] ;  /* 0x0000c600ff1e7b82 */ /* 0x000f220000000a00 */
[----:B---3--:R-:W-:Y:S07]  /*166d0*/  STS.128 [UR4+0x38580], R32 ;  /* 0x03858020ff007988 */ /* 0x008fee0008000c04 */
[----:B--2---:R-:W2:Y:S08]  /*166e0*/  LDC.64 R12, c[0x0][0x420] ;  /* 0x00010800ff0c7b82 */ /* 0x004eb00000000a00 */
[----:B------:R-:W2:Y:S08]  /*166f0*/  LDC.64 R14, c[0x0][0x428] ;  /* 0x00010a00ff0e7b82 */ /* 0x000eb00000000a00 */
[----:B-1----:R-:W1:Y:S01]  /*16700*/  LDC.64 R8, c[0x0][0x430] ;  /* 0x00010c00ff087b82 */ /* 0x002e620000000a00 */
[----:B----4-:R-:W-:Y:S07]  /*16710*/  STS.128 [UR4+0x38590], R28 ;  /* 0x0385901cff007988 */ /* 0x010fee0008000c04 */
[----:B------:R-:W1:Y:S01]  /*16720*/  LDC.64 R10, c[0x0][0x438] ;  /* 0x00010e00ff0a7b82 */ /* 0x000e620000000a00 */
[----:B--2---:R2:W-:Y:S07]  /*16730*/  STS.128 [UR4+0x38620], R12 ;  /* 0x0386200cff007988 */ /* 0x0045ee0008000c04 */
[----:B------:R-:W3:Y:S08]  /*16740*/  LDC.64 R24, c[0x0][0x320] ;  /* 0x0000c800ff187b82 */ /* 0x000ef00000000a00 */
[----:B------:R-:W3:Y:S01]  /*16750*/  LDC.64 R26, c[0x0][0x328] ;  /* 0x0000ca00ff1a7b82 */ /* 0x000ee20000000a00 */
[----:B--2---:R4:W5:Y:S07]  /*16760*/  LDL.LU R14, [R1+0x210] ;  /* 0x00021000010e7983 */ /* 0x00496e0000300800 */
[----:B------:R-:W2:Y:S01]  /*16770*/  LDC.64 R4, c[0x0][0x330] ;  /* 0x0000cc00ff047b82 */ /* 0x000ea20000000a00 */
[----:B------:R4:W5:Y:S04]  /*16780*/  LDL.LU.64 R12, [R1+0x208] ;  /* 0x00020800010c7983 */ /* 0x0009680000300a00 */
[----:B-1----:R1:W-:Y:S03]  /*16790*/  STS.128 [UR4+0x38630], R8 ;  /* 0x03863008ff007988 */ /* 0x0023e60008000c04 */
[----:B------:R-:W2:Y:S01]  /*167a0*/  LDC.64 R6, c[0x0][0x338] ;  /* 0x0000ce00ff067b82 */ /* 0x000ea20000000a00 */
[----:B---3--:R3:W-:Y:S07]  /*167b0*/  STS.128 [UR4+0x385a0], R24 ;  /* 0x0385a018ff007988 */ /* 0x0087ee0008000c04 */
[----:B------:R-:W4:Y:S01]  /*167c0*/  LDC.64 R32, c[0x0][0x360] ;  /* 0x0000d800ff207b82 */ /* 0x000f220000000a00 */
[----:B-1----:R1:W5:Y:S07]  /*167d0*/  LDL.LU R11, [R1+0x200] ;  /* 0x00020000010b7983 */ /* 0x00236e0000300800 */
[----:B------:R-:W4:Y:S01]  /*167e0*/  LDC.64 R34, c[0x0][0x368] ;  /* 0x0000da00ff227b82 */ /* 0x000f220000000a00 */
[----:B--2---:R2:W-:Y:S07]  /*167f0*/  STS.128 [UR4+0x385b0], R4 ;  /* 0x0385b004ff007988 */ /* 0x0045ee0008000c04 */
[----:B------:R-:W1:Y:S08]  /*16800*/  LDC.64 R28, c[0x0][0x370] ;  /* 0x0000dc00ff1c7b82 */ /* 0x000e700000000a00 */
[----:B------:R-:W1:Y:S08]  /*16810*/  LDC.64 R30, c[0x0][0x378] ;  /* 0x0000de00ff1e7b82 */ /* 0x000e700000000a00 */
[----:B---3--:R-:W3:Y:S01]  /*16820*/  LDC.64 R24, c[0x0][0x400] ;  /* 0x00010000ff187b82 */ /* 0x008ee20000000a00 */
[----:B----4-:R4:W-:Y:S07]  /*16830*/  STS.128 [UR4+0x385e0], R32 ;  /* 0x0385e020ff007988 */ /* 0x0109ee0008000c04 */
[----:B------:R-:W3:Y:S08]  /*16840*/  LDC.64 R26, c[0x0][0x408] ;  /* 0x00010200ff1a7b82 */ /* 0x000ef00000000a00 */
[----:B--2---:R-:W2:Y:S01]  /*16850*/  LDC.64 R4, c[0x0][0x410] ;  /* 0x00010400ff047b82 */ /* 0x004ea20000000a00 */
[----:B-1----:R1:W-:Y:S07]  /*16860*/  STS.128 [UR4+0x385f0], R28 ;  /* 0x0385f01cff007988 */ /* 0x0023ee0008000c04 */
[----:B------:R-:W2:Y:S01]  /*16870*/  LDC.64 R6, c[0x0][0x418] ;  /* 0x00010600ff067b82 */ /* 0x000ea20000000a00 */
[----:B---3--:R3:W-:Y:S07]  /*16880*/  STS.128 [UR4+0x38600], R24 ;  /* 0x03860018ff007988 */ /* 0x0087ee0008000c04 */
[----:B----4-:R-:W4:Y:S08]  /*16890*/  LDC.64 R32, c[0x0][0x440] ;  /* 0x00011000ff207b82 */ /* 0x010f300000000a00 */
[----:B------:R-:W4:Y:S01]  /*168a0*/  LDC.64 R34, c[0x0][0x448] ;  /* 0x00011200ff227b82 */ /* 0x000f220000000a00 */
[----:B--2---:R2:W-:Y:S07]  /*168b0*/  STS.128 [UR4+0x38610], R4 ;  /* 0x03861004ff007988 */ /* 0x0045ee0008000c04 */
[----:B-1----:R-:W1:Y:S08]  /*168c0*/  LDC.64 R28, c[0x0][0x450] ;  /* 0x00011400ff1c7b82 */ /* 0x002e700000000a00 */
[----:B------:R-:W1:Y:S08]  /*168d0*/  LDC.64 R30, c[0x0][0x458] ;  /* 0x00011600ff1e7b82 */ /* 0x000e700000000a00 */
[----:B---3--:R-:W3:Y:S08]  /*168e0*/  LDC.64 R24, c[0x0][0x460] ;  /* 0x00011800ff187b82 */ /* 0x008ef00000000a00 */
[----:B------:R-:W3:Y:S08]  /*168f0*/  LDC.64 R26, c[0x0][0x468] ;  /* 0x00011a00ff1a7b82 */ /* 0x000ef00000000a00 */
[----:B--2---:R-:W2:Y:S08]  /*16900*/  LDC.64 R4, c[0x0][0x470] ;  /* 0x00011c00ff047b82 */ /* 0x004eb00000000a00 */
[----:B------:R-:W2:Y:S01]  /*16910*/  LDC.64 R6, c[0x0][0x478] ;  /* 0x00011e00ff067b82 */ /* 0x000ea20000000a00 */
[----:B----4-:R4:W-:Y:S04]  /*16920*/  STS.128 [UR4+0x38640], R32 ;  /* 0x03864020ff007988 */ /* 0x0109e80008000c04 */
[----:B-1----:R4:W-:Y:S04]  /*16930*/  STS.128 [UR4+0x38650], R28 ;  /* 0x0386501cff007988 */ /* 0x0029e80008000c04 */
[----:B---3--:R4:W-:Y:S04]  /*16940*/  STS.128 [UR4+0x38660], R24 ;  /* 0x03866018ff007988 */ /* 0x0089e80008000c04 */
[----:B--2---:R4:W-:Y:S02]  /*16950*/  STS.128 [UR4+0x38670], R4 ;  /* 0x03867004ff007988 */ /* 0x0049e40008000c04 */
.L_x_281:
[----:B--2---:R-:W-:Y:S05]  /*16960*/  BSYNC B0 ;  /* 0x0000000000007941 */ /* 0x004fea0003800000 */
.L_x_280:
[----:B------:R-:W-:Y:S01]  /*16970*/  ELECT P0, URZ, PT ;  /* 0x00000000003f782f */ /* 0x000fe20003800000 */
[----:B------:R-:W-:Y:S01]  /*16980*/  NOP ;  /* 0x0000000000007918 */ /* 0x000fe20000000000 */
[----:B------:R-:W-:Y:S11]  /*16990*/  BSSY B0, `(.L_x_282) ;  /* 0x000004a000007945 */ /* 0x000ff60003800000 */
[----:B------:R-:W-:Y:S05]  /*169a0*/  @!P0 BRA `(.L_x_283) ;  /* 0x0000000400208947 */ /* 0x000fea0003800000 */
[C---:B------:R-:W-:Y:S01]  /*169b0*/  IMAD.SHL.U32 R10, R18.reuse, 0x8, RZ ;  /* 0x00000008120a7824 */ /* 0x040fe200078e00ff */
[----:B------:R-:W-:Y:S01]  /*169c0*/  ULDC.64 UR4, c[0x0][0x518] ;  /* 0x0001460000047ab9 */ /* 0x000fe20000000a00 */
[----:B------:R-:W-:Y:S01]  /*169d0*/  SHF.L.U64.HI R19, R18, 0x3, R19 ;  /* 0x0000000312137819 */ /* 0x000fe20000010213 */
[----:B------:R-:W-:Y:S02]  /*169e0*/  ULDC.64 UR6, c[0x0][0x520] ;  /* 0x0001480000067ab9 */ /* 0x000fe40000000a00 */
[----:B----4-:R-:W-:-:S04]  /*169f0*/  IADD3 R4, P0, R10, UR4, RZ ;  /* 0x000000040a047c10 */ /* 0x010fc8000ff1e0ff */
[C---:B------:R-:W-:Y:S01]  /*16a00*/  IADD3.X R5, R19.reuse, UR5, RZ, P0, !PT ;  /* 0x0000000513057c10 */ /* 0x040fe200087fe4ff */
[----:B------:R-:W-:Y:S02]  /*16a10*/  ULDC.64 UR4, c[0x0][0x528] ;  /* 0x00014a0000047ab9 */ /* 0x000fe40000000a00 */
[----:B------:R-:W-:Y:S02]  /*16a20*/  IADD3 R2, P0, R10, UR4, RZ ;  /* 0x000000040a027c10 */ /* 0x000fe4000ff1e0ff */
[----:B------:R1:W2:Y:S02]  /*16a30*/  LDG.E.64 R8, desc[UR56][R4.64] ;  /* 0x0000003804087981 */ /* 0x0002a4000c1e1b00 */
[----:B------:R-:W-:Y:S01]  /*16a40*/  IADD3.X R3, R19, UR5, RZ, P0, !PT ;  /* 0x0000000513037c10 */ /* 0x000fe200087fe4ff */
[----:B------:R-:W-:-:S04]  /*16a50*/  ULDC.64 UR4, c[0x0][0x510] ;  /* 0x0001440000047ab9 */ /* 0x000fc80000000a00 */
[----:B------:R4:W3:Y:S01]  /*16a60*/  LDG.E.64 R6, desc[UR56][R2.64] ;  /* 0x0000003802067981 */ /* 0x0008e2000c1e1b00 */
[----:B-1----:R-:W-:-:S04]  /*16a70*/  IADD3 R4, P0, R10, UR4, RZ ;  /* 0x000000040a047c10 */ /* 0x002fc8000ff1e0ff */
[----:B------:R-:W-:Y:S02]  /*16a80*/  IADD3.X R5, R19, UR5, RZ, P0, !PT ;  /* 0x0000000513057c10 */ /* 0x000fe400087fe4ff */
[----:B----4-:R-:W-:-:S04]  /*16a90*/  IADD3 R2, P1, R10, UR6, RZ ;  /* 0x000000060a027c10 */ /* 0x010fc8000ff3e0ff */
[----:B------:R-:W4:Y:S01]  /*16aa0*/  LDG.E.64 R4, desc[UR56][R4.64] ;  /* 0x0000003804047981 */ /* 0x000f22000c1e1b00 */
[----:B------:R-:W-:-:S06]  /*16ab0*/  IADD3.X R3, R19, UR7, RZ, P1, !PT ;  /* 0x0000000713037c10 */ /* 0x000fcc0008ffe4ff */
[----:B------:R-:W4:Y:S01]  /*16ac0*/  LDG.E.64 R2, desc[UR56][R2.64] ;  /* 0x0000003802027981 */ /* 0x000f22000c1e1b00 */
[----:B------:R-:W-:Y:S02]  /*16ad0*/  UMOV UR4, 0x400 ;  /* 0x0000040000047882 */ /* 0x000fe40000000000 */
[----:B------:R-:W-:-:S09]  /*16ae0*/  ULEA UR4, UR41, UR4, 0x18 ;  /* 0x0000000429047291 */ /* 0x000fd2000f8ec03f */
[----:B------:R-:W1:Y:S04]  /*16af0*/  LDS R10, [UR4+0x3859c] ;  /* 0x03859c04ff0a7984 */ /* 0x000e680008000800 */
[----:B------:R-:W1:Y:S01]  /*16b00*/  LDS R15, [UR4+0x3861c] ;  /* 0x03861c04ff0f7984 */ /* 0x000e620008000800 */
[----:B------:R-:W-:Y:S02]  /*16b10*/  UIADD3 UR6, UR4, 0x38600, URZ ;  /* 0x0003860004067890 */ /* 0x000fe4000fffe03f */
[----:B------:R-:W-:-:S04]  /*16b20*/  UIADD3 UR5, UR4, 0x38580, URZ ;  /* 0x0003858004057890 */ /* 0x000fc8000fffe03f */
[----:B------:R-:W-:-:S05]  /*16b30*/  IMAD.U32 R28, RZ, RZ, UR6 ;  /* 0x00000006ff1c7e24 */ /* 0x000fca000f8e00ff */
[----:B------:R-:W-:Y:S01]  /*16b40*/  SHF.R.U64 R28, R28, 0x4, RZ ;  /* 0x000000041c1c7819 */ /* 0x000fe200000012ff */
[----:B-----5:R-:W-:Y:S01]  /*16b50*/  VIADD R24, R11, 0xffffffff ;  /* 0xffffffff0b187836 */ /* 0x020fe20000000000 */
[----:B------:R-:W-:Y:S02]  /*16b60*/  IADD3 R25, R13, -0x1, RZ ;  /* 0xffffffff0d197810 */ /* 0x000fe40007ffe0ff */
[----:B------:R-:W-:-:S05]  /*16b70*/  CS2R R26, SRZ ;  /* 0x00000000001a7805 */ /* 0x000fca000001ff00 */
[----:B------:R1:W-:Y:S04]  /*16b80*/  STS.128 [UR4+0x385a0], R24 ;  /* 0x0385a018ff007988 */ /* 0x0003e80008000c04 */
[----:B------:R-:W-:Y:S04]  /*16b90*/  STS [UR4+0x38610], R28 ;  /* 0x0386101cff007988 */ /* 0x000fe80008000804 */
[----:B------:R-:W-:Y:S01]  /*16ba0*/  STS [UR4+0x38614], R28 ;  /* 0x0386141cff007988 */ /* 0x000fe20008000804 */
[----:B-1----:R-:W-:-:S03]  /*16bb0*/  IADD3 R25, R12, -0x1, RZ ;  /* 0xffffffff0c197810 */ /* 0x002fc60007ffe0ff */
[----:B------:R-:W-:Y:S04]  /*16bc0*/  STS [UR4+0x385b0], RZ ;  /* 0x0385b0ffff007988 */ /* 0x000fe80008000804 */
[----:B------:R-:W-:Y:S04]  /*16bd0*/  STS.128 [UR4+0x38620], R24 ;  /* 0x03862018ff007988 */ /* 0x000fe80008000c04 */
[----:B------:R-:W-:Y:S01]  /*16be0*/  STS [UR4+0x38630], RZ ;  /* 0x038630ffff007988 */ /* 0x000fe20008000804 */
[----:B--2---:R-:W-:-:S04]  /*16bf0*/  LOP3.LUT R9, R9, 0x1fffffff, RZ, 0xc0, !PT ;  /* 0x1fffffff09097812 */ /* 0x004fc800078ec0ff */
[----:B------:R-:W-:Y:S02]  /*16c00*/  SHF.R.U32.HI R19, RZ, 0x4, R9 ;  /* 0x00000004ff137819 */ /* 0x000fe40000011609 */
[----:B---3--:R-:W-:-:S04]  /*16c10*/  LOP3.LUT R7, R7, 0x1fffffff, RZ, 0xc0, !PT ;  /* 0x1fffffff07077812 */ /* 0x008fc800078ec0ff */
[----:B------:R-:W-:Y:S02]  /*16c20*/  SHF.R.U32.HI R22, RZ, 0x4, R7 ;  /* 0x00000004ff167819 */ /* 0x000fe40000011607 */
[----:B------:R-:W-:Y:S02]  /*16c30*/  LOP3.LUT R10, R10, 0xf, R19, 0xb8, !PT ;  /* 0x0000000f0a0a7812 */ /* 0x000fe400078eb813 */
[----:B------:R-:W-:-:S03]  /*16c40*/  LOP3.LUT R19, R15, 0xf, R22, 0xb8, !PT ;  /* 0x0000000f0f137812 */ /* 0x000fc600078eb816 */
[----:B------:R-:W-:Y:S04]  /*16c50*/  STS [UR4+0x3859c], R10 ;  /* 0x03859c0aff007988 */ /* 0x000fe80008000804 */
[----:B------:R-:W-:Y:S04]  /*16c60*/  STS [UR4+0x3861c], R19 ;  /* 0x03861c13ff007988 */ /* 0x000fe80008000804 */
[----:B------:R-:W1:Y:S04]  /*16c70*/  LDS R15, [UR4+0x3859c] ;  /* 0x03859c04ff0f7984 */ /* 0x000e680008000800 */
[----:B------:R-:W2:Y:S01]  /*16c80*/  LDS R21, [UR4+0x3861c] ;  /* 0x03861c04ff157984 */ /* 0x000ea20008000800 */
[----:B-1----:R-:W-:-:S02]  /*16c90*/  LOP3.LUT R15, R15, 0xf0, RZ, 0xb8, !PT ;  /* 0x000000f00f0f7812 */ /* 0x002fc400078eb8ff */
[----:B--2---:R-:W-:-:S03]  /*16ca0*/  LOP3.LUT R21, R21, 0xf0, RZ, 0xb8, !PT ;  /* 0x000000f015157812 */ /* 0x004fc600078eb8ff */
[----:B------:R-:W-:Y:S04]  /*16cb0*/  STS [UR4+0x3859c], R15 ;  /* 0x03859c0fff007988 */ /* 0x000fe80008000804 */
[----:B------:R-:W-:Y:S04]  /*16cc0*/  STS [UR4+0x3861c], R21 ;  /* 0x03861c15ff007988 */ /* 0x000fe80008000804 */
[----:B------:R-:W1:Y:S04]  /*16cd0*/  LDS R23, [UR4+0x3859c] ;  /* 0x03859c04ff177984 */ /* 0x000e680008000800 */
[----:B------:R-:W2:Y:S01]  /*16ce0*/  LDS R29, [UR4+0x3861c] ;  /* 0x03861c04ff1d7984 */ /* 0x000ea20008000800 */
[----:B------:R-:W-:-:S04]  /*16cf0*/  MOV R22, UR5 ;  /* 0x0000000500167c02 */ /* 0x000fc80008000f00 */
[----:B------:R-:W-:Y:S02]  /*16d00*/  SHF.R.U64 R22, R22, 0x4, RZ ;  /* 0x0000000416167819 */ /* 0x000fe400000012ff */
[----:B-1----:R-:W-:Y:S02]  /*16d10*/  LOP3.LUT R23, R23, 0xf00, RZ, 0xb8, !PT ;  /* 0x00000f0017177812 */ /* 0x002fe400078eb8ff */
[----:B--2---:R-:W-:-:S03]  /*16d20*/  LOP3.LUT R29, R29, 0xf00, RZ, 0xb8, !PT ;  /* 0x00000f001d1d7812 */ /* 0x004fc600078eb8ff */
[----:B------:R-:W-:Y:S04]  /*16d30*/  STS.64 [UR4+0x38598], R22 ;  /* 0x03859816ff007988 */ /* 0x000fe80008000a04 */
[----:B------:R-:W-:Y:S04]  /*16d40*/  STS.64 [UR4+0x38618], R28 ;  /* 0x0386181cff007988 */ /* 0x000fe80008000a04 */
[----:B------:R-:W1:Y:S04]  /*16d50*/  LDS R10, [UR4+0x3859c] ;  /* 0x03859c04ff0a7984 */ /* 0x000e680008000800 */
[----:B------:R-:W2:Y:S01]  /*16d60*/  LDS R15, [UR4+0x3861c] ;  /* 0x03861c04ff0f7984 */ /* 0x000ea20008000800 */
[----:B------:R-:W-:-:S02]  /*16d70*/  SHF.R.U64 R9, R8, 0x4, R9 ;  /* 0x0000000408097819 */ /* 0x000fc40000001209 */
[----:B------:R-:W-:Y:S01]  /*16d80*/  SHF.R.U64 R8, R6, 0x4, R7 ;  /* 0x0000000406087819 */ /* 0x000fe20000001207 */
[----:B------:R3:W-:Y:S04]  /*16d90*/  STS [UR4+0x38590], R22 ;  /* 0x03859016ff007988 */ /* 0x0007e80008000804 */
[----:B------:R3:W-:Y:S04]  /*16da0*/  STS [UR4+0x38594], R22 ;  /* 0x03859416ff007988 */ /* 0x0007e80008000804 */
[----:B------:R3:W-:Y:S04]  /*16db0*/  STS [UR4+0x3858c], R9 ;  /* 0x03858c09ff007988 */ /* 0x0007e80008000804 */
[----:B----4-:R3:W-:Y:S04]  /*16dc0*/  STS.64 [UR4+0x38580], R4 ;  /* 0x03858004ff007988 */ /* 0x0107e80008000a04 */
[----:B------:R3:W-:Y:S04]  /*16dd0*/  STS.64 [UR4+0x38600], R2 ;  /* 0x03860002ff007988 */ /* 0x0007e80008000a04 */
[----:B------:R3:W-:Y:S01]  /*16de0*/  STS [UR4+0x3860c], R8 ;  /* 0x03860c08ff007988 */ /* 0x0007e20008000804 */
[----:B-1----:R-:W-:-:S02]  /*16df0*/  LOP3.LUT R6, R10, 0xf000, RZ, 0xb8, !PT ;  /* 0x0000f0000a067812 */ /* 0x002fc400078eb8ff */
[----:B--2---:R-:W-:-:S03]  /*16e00*/  LOP3.LUT R7, R15, 0xf000, RZ, 0xb8, !PT ;  /* 0x0000f0000f077812 */ /* 0x004fc600078eb8ff */
[----:B------:R3:W-:Y:S04]  /*16e10*/  STS [UR4+0x3859c], R6 ;  /* 0x03859c06ff007988 */ /* 0x0007e80008000804 */
[----:B------:R3:W-:Y:S02]  /*16e20*/  STS [UR4+0x3861c], R7 ;  /* 0x03861c07ff007988 */ /* 0x0007e40008000804 */
.L_x_283:
[----:B------:R-:W-:Y:S05]  /*16e30*/  BSYNC B0 ;  /* 0x0000000000007941 */ /* 0x000fea0003800000 */
.L_x_282:
[----:B------:R-:W-:Y:S01]  /*16e40*/  ELECT P0, URZ, PT ;  /* 0x00000000003f782f */ /* 0x000fe20003800000 */
[----:B------:R-:W-:Y:S01]  /*16e50*/  NOP ;  /* 0x0000000000007918 */ /* 0x000fe20000000000 */
[----:B------:R-:W-:Y:S11]  /*16e60*/  BSSY B0, `(.L_x_284) ;  /* 0x0000004000007945 */ /* 0x000ff60003800000 */
[----:B------:R-:W-:Y:S05]  /*16e70*/  @!P0 BRA `(.L_x_285) ;  /* 0x0000000000088947 */ /* 0x000fea0003800000 */
[----:B------:R0:W-:Y:S01]  /*16e80*/  UTMACMDFLUSH ;  /* 0x00000000000079b7 */ /* 0x0001e20000000000 */
[----:B------:R-:W-:-:S04]  /*16e90*/  DEPBAR.LE SB0, 0x0 ;  /* 0x000080000000791a */ /* 0x000fc80000000000 */
.L_x_285:
[----:B------:R-:W-:Y:S05]  /*16ea0*/  BSYNC B0 ;  /* 0x0000000000007941 */ /* 0x000fea0003800000 */
.L_x_284:
[----:B------:R-:W-:Y:S01]  /*16eb0*/  UMOV UR4, 0x400 ;  /* 0x0000040000047882 */ /* 0x000fe20000000000 */
[----:B---3--:R-:W-:Y:S01]  /*16ec0*/  IMAD.SHL.U32 R0, R0, 0x4, RZ ;  /* 0x0000000400007824 */ /* 0x008fe200078e00ff */
[----:B------:R-:W-:Y:S01]  /*16ed0*/  ULEA UR12, UR41, UR4, 0x18 ;  /* 0x00000004290c7291 */ /* 0x000fe2000f8ec03f */
[----:B------:R-:W-:-:S03]  /*16ee0*/  ULDC UR10, c[0x0][0x884] ;  /* 0x00022100000a7ab9 */ /* 0x000fc60000000800 */
[----:B------:R-:W-:Y:S01]  /*16ef0*/  UIADD3 UR14, UR12, 0x38580, URZ ;  /* 0x000385800c0e7890 */ /* 0x000fe2000fffe03f */
[----:B----4-:R-:W-:Y:S01]  /*16f00*/  IADD3 R4, P0, R0, UR8, RZ ;  /* 0x0000000800047c10 */ /* 0x010fe2000ff1e0ff */
[----:B------:R-:W-:Y:S01]  /*16f10*/  UIMAD.WIDE UR10, UR10, 0x80, UR8 ;  /* 0x000000800a0a78a5 */ /* 0x000fe2000f8e0208 */
[----:B------:R-:W-:Y:S02]  /*16f20*/  IMAD.MOV.U32 R6, RZ, RZ, 0x1 ;  /* 0x00000001ff067424 */ /* 0x000fe400078e00ff */
[----:B------:R-:W-:-:S03]  /*16f30*/  IADD3.X R5, RZ, UR9, RZ, P0, !PT ;  /* 0x00000009ff057c10 */ /* 0x000fc600087fe4ff */
[----:B------:R-:W-:Y:S01]  /*16f40*/  IADD3 R2, P1, R0, UR10, RZ ;  /* 0x0000000a00027c10 */ /* 0x000fe2000ff3e0ff */
[----:B------:R-:W1:Y:S04]  /*16f50*/  LDS R7, [R0+UR14] ;  /* 0x0000000e00077984 */ /* 0x000e680008000800 */
[----:B------:R2:W3:Y:S01]  /*16f60*/  LDS R9, [R0+UR14+0x80] ;  /* 0x0000800e00097984 */ /* 0x0004e20008000800 */
[----:B------:R-:W-:Y:S01]  /*16f70*/  IMAD.X R3, RZ, RZ, UR11, P1 ;  /* 0x0000000bff037e24 */ /* 0x000fe200088e06ff */
[----:B-----5:R-:W-:Y:S02]  /*16f80*/  LOP3.LUT P1, RZ, R14, 0x7f, RZ, 0xc0, !PT ;  /* 0x0000007f0eff7812 */ /* 0x020fe4000782c0ff */
[----:B------:R-:W-:Y:S01]  /*16f90*/  MOV R8, 0x1 ;  /* 0x0000000100087802 */ /* 0x000fe20000000f00 */
[----:B------:R-:W-:Y:S01]  /*16fa0*/  BSSY B0, `(.L_x_286) ;  /* 0x00000e3000007945 */ /* 0x000fe20003800000 */
[----:B------:R-:W-:Y:S01]  /*16fb0*/  ISETP.EQ.OR P2, PT, R20, RZ, P1 ;  /* 0x000000ff1400720c */ /* 0x000fe20000f42670 */
[----:B------:R-:W-:Y:S01]  /*16fc0*/  IMAD.MOV.U32 R20, RZ, RZ, RZ ;  /* 0x000000ffff147224 */ /* 0x000fe200078e00ff */
[----:B------:R-:W-:Y:S01]  /*16fd0*/  MOV R19, RZ ;  /* 0x000000ff00137202 */ /* 0x000fe20000000f00 */
[----:B--2---:R-:W-:Y:S01]  /*16fe0*/  IMAD.MOV.U32 R0, RZ, RZ, 0x1 ;  /* 0x00000001ff007424 */ /* 0x004fe200078e00ff */
[----:B------:R-:W-:Y:S01]  /*16ff0*/  MOV R10, RZ ;  /* 0x000000ff000a7202 */ /* 0x000fe20000000f00 */
[----:B------:R-:W-:-:S02]  /*17000*/  ULOP3.LUT UR20, UR53, 0x1, URZ, 0xfc, !UPT ;  /* 0x0000000135147892 */ /* 0x000fc4000f8efc3f */
[----:B------:R-:W-:Y:S02]  /*17010*/  ULOP3.LUT UR13, UR52, 0x2, URZ, 0xfc, !UPT ;  /* 0x00000002340d7892 */ /* 0x000fe4000f8efc3f */
[----:B------:R-:W-:Y:S01]  /*17020*/  UIADD3 UR15, UR12, 0x38600, URZ ;  /* 0x000386000c0f7890 */ /* 0x000fe2000fffe03f */
[----:B-1----:R-:W5:Y:S04]  /*17030*/  ATOMG.E.EXCH.STRONG.GPU PT, RZ, [R4], R7 ;  /* 0x0000000704ff73a8 */ /* 0x002f6800041ee100 */
[----:B---3--:R1:W5:Y:S02]  /*17040*/  ATOMG.E.EXCH.STRONG.GPU PT, RZ, [R2], R9 ;  /* 0x0000000902ff73a8 */ /* 0x00836400041ee100 */
[----:B-1----:R-:W-:Y:S02]  /*17050*/  PRMT R2, R6, 0x7610, R2 ;  /* 0x0000761006027816 */ /* 0x002fe40000000002 */
[----:B------:R-:W-:-:S07]  /*17060*/  PRMT R3, R8, 0x7610, R3 ;  /* 0x0000761008037816 */ /* 0x000fce0000000003 */
.L_x_306:
[----:B------:R-:W-:Y:S01]  /*17070*/  LOP3.LUT P0, RZ, R3, 0xff, RZ, 0xc0, !PT ;  /* 0x000000ff03ff7812 */ /* 0x000fe2000780c0ff */
[----:B------:R-:W-:Y:S05]  /*17080*/  YIELD ;  /* 0x0000000000007946 */ /* 0x000fea0003800000 */
[----:B-----5:R-:W-:Y:S01]  /*17090*/  IADD3 R4, R11, 0x7f, RZ ;  /* 0x0000007f0b047810 */ /* 0x020fe20007ffe0ff */
[----:B------:R-:W-:Y:S03]  /*170a0*/  BSSY B1, `(.L_x_287) ;  /* 0x0000009000017945 */ /* 0x000fe60003800000 */
[----:B------:R-:W-:-:S04]  /*170b0*/  SHF.R.S32.HI R5, RZ, 0x1f, R4 ;  /* 0x0000001fff057819 */ /* 0x000fc80000011404 */
[----:B------:R-:W-:Y:S01]  /*170c0*/  LEA.HI R5, R5, R4, RZ, 0x7 ;  /* 0x0000000405057211 */ /* 0x000fe200078f38ff */
[----:B------:R-:W-:Y:S06]  /*170d0*/  @!P0 BRA `(.L_x_288) ;  /* 0x0000000000148947 */ /* 0x000fec0003800000 */
[----:B------:R-:W-:-:S04]  /*170e0*/  DEPBAR {5,4,3,2,1,0} ;  /* 0x0000003f0000791a */ /* 0x000fc80000000000 */
[----:B------:R1:W-:Y:S01]  /*170f0*/  UTMACCTL.IV [UR8] ;  /* 0x00000000080079b9 */ /* 0x0003e20008000000 */
[----:B------:R-:W-:-:S04]  /*17100*/  DEPBAR {5,4,3,2,1,0} ;  /* 0x0000003f0000791a */ /* 0x000fc80000000000 */
[----:B------:R1:W-:Y:S02]  /*17110*/  UTMACCTL.IV [UR10] ;  /* 0x000000000a0079b9 */ /* 0x0003e40008000000 */
[----:B-1----:R-:W-:Y:S01]  /*17120*/  NOP ;  /* 0x0000000000007918 */ /* 0x002fe20000000000 */
.L_x_288:
[----:B------:R-:W-:Y:S05]  /*17130*/  BSYNC B1 ;  /* 0x0000000000017941 */ /* 0x000fea0003800000 */
.L_x_287:
[----:B------:R-:W-:Y:S01]  /*17140*/  UMOV UR4, 0xffffffff ;  /* 0xffffffff00047882 */ /* 0x000fe20000000000 */
[----:B------:R-:W-:Y:S02]  /*17150*/  SHF.R.S32.HI R8, RZ, 0x7, R5 ;  /* 0x00000007ff087819 */ /* 0x000fe40000011405 */
[----:B------:R-:W-:Y:S05]  /*17160*/  BRA.DIV UR4, `(.L_x_289) ;  /* 0x0000004204587947 */ /* 0x000fea000b800000 */
[----:B-----5:R-:W-:-:S13]  /*17170*/  ELECT P6, URZ, PT ;  /* 0x00000000003f782f */ /* 0x020fda00038c0000 */
.L_x_393:
[----:B------:R-:W-:Y:S01]  /*17180*/  ISETP.LT.OR P6, PT, R11, 0x1, !P6 ;  /* 0x000000010b00780c */ /* 0x000fe200077c1670 */
[----:B------:R-:W-:-:S12]  /*17190*/  BSSY B1, `(.L_x_290) ;  /* 0x000002d000017945 */ /* 0x000fd80003800000 */
[----:B------:R-:W-:Y:S05]  /*171a0*/  @P6 BRA `(.L_x_291) ;  /* 0x0000000000ac6947 */ /* 0x000fea0003800000 */
[----:B------:R-:W-:Y:S01]  /*171b0*/  IMAD.SHL.U32 R17, R17, 0x100, RZ ;  /* 0x0000010011117824 */ /* 0x000fe200078e00ff */
[----:B------:R-:W-:Y:S01]  /*171c0*/  SHF.L.U32 R16, R16, 0x8, RZ ;  /* 0x0000000810107819 */ /* 0x000fe200000006ff */
[----:B------:R-:W-:Y:S01]  /*171d0*/  VIADD R7, R8, 0x1 ;  /* 0x0000000108077836 */ /* 0x000fe20000000000 */
[----:B------:R-:W-:Y:S01]  /*171e0*/  MOV R9, RZ ;  /* 0x000000ff00097202 */ /* 0x000fe20000000f00 */
[----:B------:R-:W-:Y:S01]  /*171f0*/  IMAD.MOV.U32 R3, RZ, RZ, R0 ;  /* 0x000000ffff037224 */ /* 0x000fe200078e0000 */
[----:B------:R-:W-:-:S07]  /*17200*/  MOV R4, R19 ;  /* 0x0000001300047202 */ /* 0x000fce0000000f00 */
.L_x_295:
[----:B--2---:R-:W-:Y:S01]  /*17210*/  LEA R12, R4, UR12, 0x3 ;  /* 0x0000000c040c7c11 */ /* 0x004fe2000f8e18ff */
[----:B------:R-:W-:Y:S05]  /*17220*/  YIELD ;  /* 0x0000000000007946 */ /* 0x000fea0003800000 */
[----:B------:R-:W-:Y:S01]  /*17230*/  SHF.L.U32 R5, R3, 0x1f, RZ ;  /* 0x0000001f03057819 */ /* 0x000fe200000006ff */
[----:B------:R-:W1:Y:S03]  /*17240*/  @!P1 LDC R6, c[0x0][0x500] ;  /* 0x00014000ff069b82 */ /* 0x000e660000000800 */
[----:B------:R-:W2:Y:S02]  /*17250*/  SYNCS.PHASECHK.TRANS64.TRYWAIT P0, [R12+URZ+0x38498], R5 ;  /* 0x038498050c0075a7 */ /* 0x000ea4000800017f */
[----:B--2---:R-:W-:Y:S05]  /*17260*/  @!P0 BRA `(.L_x_292) ;  /* 0x0000004000388947 */ /* 0x004fea0003800000 */
.L_x_394:
[----:B------:R-:W-:Y:S01]  /*17270*/  UPRMT UR4, UR13, 0x9910, URZ ;  /* 0x000099100d047896 */ /* 0x000fe2000800003f */
[----:B-1----:R1:W-:Y:S03]  /*17280*/  @!P1 SYNCS.ARRIVE.TRANS64 RZ, [R12+URZ+0x38480], R6 ;  /* 0x038480060cff99a7 */ /* 0x0023e6000800003f */
[----:B------:R-:W-:-:S06]  /*17290*/  UISETP.NE.AND UP0, UPT, UR4, 0x2, UPT ;  /* 0x000000020400788c */ /* 0x000fcc000bf05270 */
[----:B------:R-:W-:-:S13]  /*172a0*/  PLOP3.LUT P0, PT, PT, PT, UP0, 0x80, 0x0 ;  /* 0x000000000000781c */ /* 0x000fda0003f0f008 */
[----:B-1----:R-:W-:Y:S05]  /*172b0*/  @P0 BRA `(.L_x_293) ;  /* 0x0000000000040947 */ /* 0x002fea0003800000 */
[----:B------:R-:W-:Y:S01]  /*172c0*/  BPT.TRAP 0x1 ;  /* 0x000000040000795c */ /* 0x000fe20000300000 */
.L_x_293:
[----:B------:R-:W-:Y:S05]  /*172d0*/  @P2 BRA `(.L_x_294) ;  /* 0x0000000000042947 */ /* 0x000fea0003800000 */
[----:B------:R-:W-:Y:S01]  /*172e0*/  BPT.TRAP 0x1 ;  /* 0x000000040000795c */ /* 0x000fe20000300000 */
.L_x_294:
[C---:B------:R-:W-:Y:S01]  /*172f0*/  R2UR UR4, R4.reuse ;  /* 0x00000000040472ca */ /* 0x040fe200000e0000 */
[----:B------:R-:W-:Y:S01]  /*17300*/  VIADD R4, R4, 0x1 ;  /* 0x0000000104047836 */ /* 0x000fe20000000000 */
[----:B------:R-:W-:Y:S01]  /*17310*/  R2UR UR5, R12 ;  /* 0x000000000c0572ca */ /* 0x000fe200000e0000 */
[----:B------:R-:W-:Y:S01]  /*17320*/  UMOV UR22, 0x0 ;  /* 0x0000000000167882 */ /* 0x000fe20000000000 */
[----:B------:R-:W-:Y:S01]  /*17330*/  IADD3 R7, R7, -0x1, RZ ;  /* 0xffffffff07077810 */ /* 0x000fe20007ffe0ff */
[----:B------:R-:W-:Y:S01]  /*17340*/  UMOV UR23, 0x10000000 ;  /* 0x1000000000177882 */ /* 0x000fe20000000000 */
[C---:B------:R-:W-:Y:S01]  /*17350*/  R2UR UR6, R9.reuse ;  /* 0x00000000090672ca */ /* 0x040fe200000e0000 */
[----:B------:R-:W-:Y:S01]  /*17360*/  VIADD R9, R9, 0x80 ;  /* 0x0000008009097836 */ /* 0x000fe20000000000 */
[----:B------:R-:W-:Y:S02]  /*17370*/  R2UR UR7, R16 ;  /* 0x00000000100772ca */ /* 0x000fe400000e0000 */
[----:B------:R-:W-:-:S02]  /*17380*/  R2UR UR19, R17 ;  /* 0x00000000111372ca */ /* 0x000fc400000e0000 */
[----:B------:R-:W-:Y:S01]  /*17390*/  ISETP.GT.AND P3, PT, R7, 0x1, PT ;  /* 0x000000010700780c */ /* 0x000fe20003f64270 */
[----:B------:R-:W-:Y:S01]  /*173a0*/  ULEA UR4, UR4, UR12, 0xf ;  /* 0x0000000c04047291 */ /* 0x000fe2000f8e783f */
[C---:B------:R-:W-:Y:S01]  /*173b0*/  ISETP.NE.AND P0, PT, R4.reuse, 0x3, PT ;  /* 0x000000030400780c */ /* 0x040fe20003f05270 */
[----:B------:R-:W-:Y:S02]  /*173c0*/  UIADD3 UR5, UR5, 0x38480, URZ ;  /* 0x0003848005057890 */ /* 0x000fe4000fffe03f */
[----:B------:R-:W-:Y:S01]  /*173d0*/  UIADD3 UR16, UR4, 0x18000, URZ ;  /* 0x0001800004107890 */ /* 0x000fe2000fffe03f */
[----:B------:R-:W-:Y:S01]  /*173e0*/  SEL R6, RZ, 0x1, P0 ;  /* 0x00000001ff067807 */ /* 0x000fe20000000000 */
[----:B------:R-:W-:Y:S01]  /*173f0*/  UMOV UR18, UR6 ;  /* 0x0000000600127c82 */ /* 0x000fe20008000000 */
[----:B------:R-:W-:Y:S02]  /*17400*/  SEL R4, R4, RZ, P0 ;  /* 0x000000ff04047207 */ /* 0x000fe40000000000 */
[----:B------:R-:W-:Y:S01]  /*17410*/  UMOV UR17, UR5 ;  /* 0x0000000500117c82 */ /* 0x000fe20008000000 */
[----:B------:R-:W-:Y:S01]  /*17420*/  LOP3.LUT R3, R3, R6, RZ, 0x3c, !PT ;  /* 0x0000000603037212 */ /* 0x000fe200078e3cff */
[----:B------:R1:W-:Y:S02]  /*17430*/  UTMALDG.2D [UR4], [UR8], desc[UR22] ;  /* 0x00001604080075b4 */ /* 0x0003e40008009000 */
[----:B------:R1:W-:Y:S02]  /*17440*/  UTMALDG.2D [UR16], [UR10], desc[UR22] ;  /* 0x000016100a0075b4 */ /* 0x0003e40008009000 */
[----:B-1----:R-:W-:Y:S05]  /*17450*/  @P3 BRA `(.L_x_295) ;  /* 0xfffffffc006c3947 */ /* 0x002fea000383ffff */
.L_x_291:
[----:B------:R-:W-:Y:S05]  /*17460*/  BSYNC B1 ;  /* 0x0000000000017941 */ /* 0x000fea0003800000 */
.L_x_290:
[----:B------:R-:W-:Y:S01]  /*17470*/  LOP3.LUT P3, RZ, R2, 0xff, RZ, 0xc0, !PT ;  /* 0x000000ff02ff7812 */ /* 0x000fe2000786c0ff */
[----:B------:R-:W-:Y:S01]  /*17480*/  IMAD.U32 R6, RZ, RZ, UR20 ;  /* 0x00000014ff067e24 */ /* 0x000fe2000f8e00ff */
[----:B------:R-:W-:-:S04]  /*17490*/  IADD3 R4, R8, R19, RZ ;  /* 0x0000001308047210 */ /* 0x000fc80007ffe0ff */
[C---:B------:R-:W-:Y:S01]  /*174a0*/  ISETP.GT.U32.AND P0, PT, R4.reuse, 0x2, PT ;  /* 0x000000020400780c */ /* 0x040fe20003f04070 */
[----:B------:R-:W-:Y:S01]  /*174b0*/  IMAD.WIDE.U32 R2, R4, -0x55555555, RZ ;  /* 0xaaaaaaab04027825 */ /* 0x000fe200078e00ff */
[----:B------:R-:W-:Y:S02]  /*174c0*/  ISETP.NE.AND P4, PT, R6, 0x3, PT ;  /* 0x000000030600780c */ /* 0x000fe40003f85270 */
[C---:B------:R-:W-:Y:S02]  /*174d0*/  ISETP.LT.U32.AND P0, PT, R8.reuse, 0x3, P0 ;  /* 0x000000030800780c */ /* 0x040fe40000701070 */
[----:B------:R-:W-:Y:S01]  /*174e0*/  SHF.R.U32.HI R3, RZ, 0x1, R3 ;  /* 0x00000001ff037819 */ /* 0x000fe20000011603 */
[----:B------:R-:W-:Y:S01]  /*174f0*/  @P3 SYNCS.ARRIVE.TRANS64.A1T0 RZ, [UR12+0x384f8], RZ ;  /* 0x0384f8ffffff39a7 */ /* 0x000fe2000810000c */
[----:B------:R-:W-:Y:S02]  /*17500*/  ISETP.GE.U32.AND P3, PT, R8, 0x3, PT ;  /* 0x000000030800780c */ /* 0x000fe40003f66070 */
[----:B--2---:R-:W-:Y:S01]  /*17510*/  SEL R5, RZ, 0x1, !P0 ;  /* 0x00000001ff057807 */ /* 0x004fe20004000000 */
[----:B------:R-:W-:-:S03]  /*17520*/  IMAD R19, R3, -0x3, R4 ;  /* 0xfffffffd03137824 */ /* 0x000fc600078e0204 */
[----:B------:R-:W-:-:S07]  /*17530*/  LOP3.LUT R0, R0, R5, RZ, 0x3c, !PT ;  /* 0x0000000500007212 */ /* 0x000fce00078e3cff */
[----:B------:R-:W-:Y:S01]  /*17540*/  @P3 LOP3.LUT R0, R0, 0x1, R3, 0x78, !PT ;  /* 0x0000000100003812 */ /* 0x000fe200078e7803 */
[----:B------:R-:W-:Y:S06]  /*17550*/  @!P4 BRA `(.L_x_296) ;  /* 0x000000000004c947 */ /* 0x000fec0003800000 */
[----:B------:R-:W-:Y:S01]  /*17560*/  BPT.TRAP 0x1 ;  /* 0x000000040000795c */ /* 0x000fe20000300000 */
.L_x_296:
[----:B------:R-:W-:Y:S01]  /*17570*/  LEA R3, R10, UR12, 0x3 ;  /* 0x0000000c0a037c11 */ /* 0x000fe2000f8e18ff */
[----:B------:R-:W-:Y:S01]  /*17580*/  BSSY B1, `(.L_x_297) ;  /* 0x0000005000017945 */ /* 0x000fe20003800000 */
[----:B------:R-:W-:Y:S02]  /*17590*/  SHF.L.U32 R2, R20, 0x1f, RZ ;  /* 0x0000001f14027819 */ /* 0x000fe400000006ff */
[----:B------:R-:W-:Y:S02]  /*175a0*/  LEA R4, R10, UR12, 0x4 ;  /* 0x0000000c0a047c11 */ /* 0x000fe4000f8e20ff */
[----:B------:R-:W1:Y:S02]  /*175b0*/  SYNCS.PHASECHK.TRANS64.TRYWAIT P0, [R3+URZ+0x38400], R2 ;  /* 0x03840002030075a7 */ /* 0x000e64000800017f */
[----:B-1----:R-:W-:Y:S05]  /*175c0*/  @!P0 BRA `(.L_x_298) ;  /* 0x0000003c00748947 */ /* 0x002fea0003800000 */
.L_x_395:
[----:B------:R-:W-:Y:S05]  /*175d0*/  BSYNC B1 ;  /* 0x0000000000017941 */ /* 0x000fea0003800000 */
.L_x_297:
[----:B------:R-:W2:Y:S01]  /*175e0*/  LDS.128 R4, [R4+0x38500] ;  /* 0x0385000004047984 */ /* 0x000ea20000000c00 */
[----:B------:R-:W-:Y:S01]  /*175f0*/  @!PT LDS RZ, [RZ] ;  /* 0x00000000fffff984 */ /* 0x000fe20000000800 */
[----:B------:R-:W-:Y:S01]  /*17600*/  @!PT LDS RZ, [RZ] ;  /* 0x00000000fffff984 */ /* 0x000fe20000000800 */
[----:B------:R-:W-:Y:S01]  /*17610*/  @!PT LDS RZ, [RZ] ;  /* 0x00000000fffff984 */ /* 0x000fe20000000800 */
[----:B------:R-:W-:Y:S01]  /*17620*/  @!PT LDS RZ, [RZ] ;  /* 0x00000000fffff984 */ /* 0x000fe20000000800 */
[----:B------:R3:W-:Y:S06]  /*17630*/  MEMBAR.ALL.CTA ;  /* 0x0000000000007992 */ /* 0x0007ec0000008000 */
[----:B---3--:R-:W3:Y:S01]  /*17640*/  FENCE.VIEW.ASYNC.S ;  /* 0x00000000000073c6 */ /* 0x008ee20000000000 */
[----:B--2---:R-:W-:Y:S01]  /*17650*/  MOV R17, R5 ;  /* 0x0000000500117202 */ /* 0x004fe20000000f00 */
[----:B------:R-:W-:Y:S01]  /*17660*/  IMAD.MOV.U32 R16, RZ, RZ, R4 ;  /* 0x000000ffff107224 */ /* 0x000fe200078e0004 */
[----:B---3--:R-:W-:Y:S06]  /*17670*/  @!P4 BRA `(.L_x_299) ;  /* 0x000000000004c947 */ /* 0x008fec0003800000 */
[----:B------:R-:W-:Y:S01]  /*17680*/  BPT.TRAP 0x1 ;  /* 0x000000040000795c */ /* 0x000fe20000300000 */
.L_x_299:
[----:B------:R-:W2:Y:S01]  /*17690*/  S2R R5, SR_CgaCtaId ;  /* 0x0000000000057919 */ /* 0x000ea20000008800 */
[----:B------:R-:W-:Y:S02]  /*176a0*/  ISETP.NE.AND P0, PT, R7, RZ, PT ;  /* 0x000000ff0700720c */ /* 0x000fe40003f05270 */
[----:B-1----:R-:W-:Y:S02]  /*176b0*/  IADD3 R2, R3, 0x38440, RZ ;  /* 0x0003844003027810 */ /* 0x002fe40007ffe0ff */
[CC--:B------:R-:W-:Y:S02]  /*176c0*/  ISETP.EQ.OR P0, PT, R6.reuse, R18.reuse, !P0 ;  /* 0x000000120600720c */ /* 0x0c0fe40004702670 */
[----:B------:R-:W-:Y:S02]  /*176d0*/  ISETP.NE.AND P3, PT, R6, R18, PT ;  /* 0x000000120600720c */ /* 0x000fe40003f65270 */
[----:B--2---:R-:W-:-:S04]  /*176e0*/  PRMT R2, R5, 0x654, R2 ;  /* 0x0000065405027816 */ /* 0x004fc80000000002 */
[----:B------:R1:W-:Y:S05]  /*176f0*/  SYNCS.ARRIVE.TRANS64.RED.A1T0 RZ, [R2+URZ], RZ ;  /* 0x000000ff02ff79a7 */ /* 0x0003ea000810043f */
[----:B------:R-:W-:Y:S05]  /*17700*/  @P0 BRA `(.L_x_300) ;  /* 0x00000004008c0947 */ /* 0x000fea0003800000 */
[----:B-1----:R-:W1:Y:S02]  /*17710*/  LDC.64 R2, c[0x0][0x290] ;  /* 0x0000a400ff027b82 */ /* 0x002e640000000a00 */
[----:B-1----:R-:W-:-:S05]  /*17720*/  IMAD.WIDE R2, R6, 0xc, R2 ;  /* 0x0000000c06027825 */ /* 0x002fca00078e0202 */
[----:B------:R1:W5:Y:S01]  /*17730*/  LDG.E R11, desc[UR56][R2.64+0x8] ;  /* 0x00000838020b7981 */ /* 0x000362000c1e1900 */
[----:B------:R-:W-:-:S03]  /*17740*/  UMOV UR4, 0xffffffff ;  /* 0xffffffff00047882 */ /* 0x000fc60000000000 */
[----:B------:R-:W-:Y:S05]  /*17750*/  BRA.DIV UR4, `(.L_x_301) ;  /* 0x0000003e04247947 */ /* 0x000fea000b800000 */
[----:B------:R-:W-:-:S13]  /*17760*/  ELECT P6, URZ, PT ;  /* 0x00000000003f782f */ /* 0x000fda00038c0000 */
.L_x_398:
[----:B------:R-:W-:Y:S04]  /*17770*/  BSSY B1, `(.L_x_302) ;  /* 0x0000049000017945 */ /* 0x000fe80003800000 */
[----:B------:R-:W-:Y:S05]  /*17780*/  @!P6 BRA `(.L_x_303) ;  /* 0x00000004001ce947 */ /* 0x000fea0003800000 */
[C---:B------:R-:W-:Y:S01]  /*17790*/  IMAD.SHL.U32 R21, R6.reuse, 0x8, RZ ;  /* 0x0000000806157824 */ /* 0x040fe200078e00ff */
[----:B------:R-:W-:Y:S01]  /*177a0*/  SHF.R.S32.HI R5, RZ, 0x1f, R6 ;  /* 0x0000001fff057819 */ /* 0x000fe20000011406 */
[----:B------:R-:W-:Y:S01]  /*177b0*/  ULDC.64 UR4, c[0x0][0x510] ;  /* 0x0001440000047ab9 */ /* 0x000fe20000000a00 */
[----:B------:R-:W-:Y:S01]  /*177c0*/  ULDC.64 UR6, c[0x0][0x520] ;  /* 0x0001480000067ab9 */ /* 0x000fe20000000a00 */
[----:B------:R-:W2:Y:S01]  /*177d0*/  LDG.E R18, desc[UR56][R2.64] ;  /* 0x0000003802127981 */ /* 0x000ea2000c1e1900 */
[----:B------:R-:W-:Y:S02]  /*177e0*/  SHF.L.U64.HI R22, R6, 0x3, R5 ;  /* 0x0000000306167819 */ /* 0x000fe40000010205 */
[C---:B------:R-:W-:Y:S02]  /*177f0*/  IADD3 R8, P0, R21.reuse, UR4, RZ ;  /* 0x0000000415087c10 */ /* 0x040fe4000ff1e0ff */
[C---:B------:R-:W-:Y:S02]  /*17800*/  IADD3 R4, P4, R21.reuse, UR6, RZ ;  /* 0x0000000615047c10 */ /* 0x040fe4000ff9e0ff */
[C---:B------:R-:W-:Y:S01]  /*17810*/  IADD3.X R9, R22.reuse, UR5, RZ, P0, !PT ;  /* 0x0000000516097c10 */ /* 0x040fe200087fe4ff */
[----:B------:R-:W-:Y:S01]  /*17820*/  ULDC.64 UR4, c[0x0][0x518] ;  /* 0x0001460000047ab9 */ /* 0x000fe20000000a00 */
[----:B------:R-:W-:Y:S01]  /*17830*/  IADD3.X R5, R22, UR7, RZ, P4, !PT ;  /* 0x0000000716057c10 */ /* 0x000fe2000a7fe4ff */
[----:B-1----:R-:W3:Y:S04]  /*17840*/  LDG.E R2, desc[UR56][R2.64+0x4] ;  /* 0x0000043802027981 */ /* 0x002ee8000c1e1900 */
[----:B------:R-:W4:Y:S04]  /*17850*/  LDG.E.64 R14, desc[UR56][R8.64] ;  /* 0x00000038080e7981 */ /* 0x000f28000c1e1b00 */
[----:B------:R1:W2:Y:S02]  /*17860*/  LDG.E.64 R12, desc[UR56][R4.64] ;  /* 0x00000038040c7981 */ /* 0x0002a4000c1e1b00 */
[----:B-1----:R-:W-:-:S04]  /*17870*/  IADD3 R4, P0, R21, UR4, RZ ;  /* 0x0000000415047c10 */ /* 0x002fc8000ff1e0ff */
[----:B------:R-:W-:Y:S01]  /*17880*/  IADD3.X R5, R22, UR5, RZ, P0, !PT ;  /* 0x0000000516057c10 */ /* 0x000fe200087fe4ff */
[----:B------:R-:W-:-:S04]  /*17890*/  ULDC.64 UR4, c[0x0][0x528] ;  /* 0x00014a0000047ab9 */ /* 0x000fc80000000a00 */
[----:B------:R1:W3:Y:S02]  /*178a0*/  LDG.E.64 R8, desc[UR56][R4.64] ;  /* 0x0000003804087981 */ /* 0x0002e4000c1e1b00 */
[----:B-1----:R-:W-:-:S04]  /*178b0*/  IADD3 R4, P0, R21, UR4, RZ ;  /* 0x0000000415047c10 */ /* 0x002fc8000ff1e0ff */
[----:B------:R-:W-:-:S06]  /*178c0*/  IADD3.X R5, R22, UR5, RZ, P0, !PT ;  /* 0x0000000516057c10 */ /* 0x000fcc00087fe4ff */
[----:B------:R-:W3:Y:S04]  /*178d0*/  LDG.E.64 R4, desc[UR56][R4.64] ;  /* 0x0000003804047981 */ /* 0x000ee8000c1e1b00 */
[----:B----4-:R-:W-:Y:S04]  /*178e0*/  STS.64 [UR14], R14 ;  /* 0x0000000eff007988 */ /* 0x010fe80008000a0e */
[----:B--2---:R-:W-:Y:S04]  /*178f0*/  STS.64 [UR15], R12 ;  /* 0x0000000cff007988 */ /* 0x004fe80008000a0f */
[----:B------:R-:W1:Y:S01]  /*17900*/  LDS R21, [UR14+0x1c] ;  /* 0x00001c0eff157984 */ /* 0x000e620008000800 */
[----:B---3--:R-:W-:-:S04]  /*17910*/  LOP3.LUT R25, R9, 0x1fffffff, RZ, 0xc0, !PT ;  /* 0x1fffffff09197812 */ /* 0x008fc800078ec0ff */
[----:B------:R-:W-:-:S04]  /*17920*/  SHF.R.U32.HI R22, RZ, 0x4, R25 ;  /* 0x00000004ff167819 */ /* 0x000fc80000011619 */
[----:B-1----:R-:W-:-:S05]  /*17930*/  LOP3.LUT R21, R21, 0xf, R22, 0xb8, !PT ;  /* 0x0000000f15157812 */ /* 0x002fca00078eb816 */
[----:B------:R-:W-:Y:S04]  /*17940*/  STS [UR14+0x1c], R21 ;  /* 0x00001c15ff007988 */ /* 0x000fe8000800080e */
[----:B------:R-:W1:Y:S02]  /*17950*/  LDS R9, [UR14+0x1c] ;  /* 0x00001c0eff097984 */ /* 0x000e640008000800 */
[----:B-1----:R-:W-:-:S05]  /*17960*/  LOP3.LUT R9, R9, 0xf0, RZ, 0xb8, !PT ;  /* 0x000000f009097812 */ /* 0x002fca00078eb8ff */
[----:B------:R-:W-:Y:S04]  /*17970*/  STS [UR14+0x1c], R9 ;  /* 0x00001c09ff007988 */ /* 0x000fe8000800080e */
[----:B------:R-:W1:Y:S01]  /*17980*/  LDS R23, [UR14+0x1c] ;  /* 0x00001c0eff177984 */ /* 0x000e620008000800 */
[----:B------:R-:W-:-:S04]  /*17990*/  MOV R22, UR14 ;  /* 0x0000000e00167c02 */ /* 0x000fc80008000f00 */
[----:B------:R-:W-:Y:S02]  /*179a0*/  SHF.R.U64 R22, R22, 0x4, RZ ;  /* 0x0000000416167819 */ /* 0x000fe400000012ff */
[----:B-1----:R-:W-:-:S05]  /*179b0*/  LOP3.LUT R23, R23, 0xf00, RZ, 0xb8, !PT ;  /* 0x00000f0017177812 */ /* 0x002fca00078eb8ff */
[----:B------:R-:W-:Y:S04]  /*179c0*/  STS.64 [UR14+0x18], R22 ;  /* 0x00001816ff007988 */ /* 0x000fe80008000a0e */
[----:B------:R-:W1:Y:S01]  /*179d0*/  LDS R24, [UR14+0x1c] ;  /* 0x00001c0eff187984 */ /* 0x000e620008000800 */
[----:B------:R-:W-:Y:S01]  /*179e0*/  SHF.R.U64 R21, R8, 0x4, R25 ;  /* 0x0000000408157819 */ /* 0x000fe20000001219 */
[----:B-----5:R-:W-:Y:S01]  /*179f0*/  VIADD R12, R11, 0xffffffff ;  /* 0xffffffff0b0c7836 */ /* 0x020fe20000000000 */
[----:B------:R-:W-:Y:S02]  /*17a00*/  CS2R R14, SRZ ;  /* 0x00000000000e7805 */ /* 0x000fe4000001ff00 */
[----:B------:R-:W-:Y:S01]  /*17a10*/  IADD3 R13, R18, -0x1, RZ ;  /* 0xffffffff120d7810 */ /* 0x000fe20007ffe0ff */
[----:B------:R-:W-:Y:S04]  /*17a20*/  STS [UR14+0x10], R22 ;  /* 0x00001016ff007988 */ /* 0x000fe8000800080e */
[----:B------:R-:W-:Y:S04]  /*17a30*/  STS [UR14+0x14], R22 ;  /* 0x00001416ff007988 */ /* 0x000fe8000800080e */
[----:B------:R-:W-:Y:S04]  /*17a40*/  STS.128 [UR14+0x20], R12 ;  /* 0x0000200cff007988 */ /* 0x000fe80008000c0e */
[----:B------:R-:W-:Y:S04]  /*17a50*/  STS [UR14+0xc], R21 ;  /* 0x00000c15ff007988 */ /* 0x000fe8000800080e */
[----:B------:R-:W-:Y:S01]  /*17a60*/  STS [UR14+0x30], RZ ;  /* 0x000030ffff007988 */ /* 0x000fe2000800080e */
[----:B-1----:R-:W-:-:S05]  /*17a70*/  LOP3.LUT R3, R24, 0xf000, RZ, 0xb8, !PT ;  /* 0x0000f00018037812 */ /* 0x002fca00078eb8ff */
[----:B------:R-:W-:Y:S04]  /*17a80*/  STS [UR14+0x1c], R3 ;  /* 0x00001c03ff007988 */ /* 0x000fe8000800080e */
[----:B------:R-:W1:Y:S01]  /*17a90*/  LDS R8, [UR15+0x1c] ;  /* 0x00001c0fff087984 */ /* 0x000e620008000800 */
[----:B------:R-:W-:-:S04]  /*17aa0*/  LOP3.LUT R9, R5, 0x1fffffff, RZ, 0xc0, !PT ;  /* 0x1fffffff05097812 */ /* 0x000fc800078ec0ff */
[----:B------:R-:W-:-:S04]  /*17ab0*/  SHF.R.U32.HI R5, RZ, 0x4, R9 ;  /* 0x00000004ff057819 */ /* 0x000fc80000011609 */
[----:B-1----:R-:W-:-:S05]  /*17ac0*/  LOP3.LUT R8, R8, 0xf, R5, 0xb8, !PT ;  /* 0x0000000f08087812 */ /* 0x002fca00078eb805 */
[----:B------:R-:W-:Y:S04]  /*17ad0*/  STS [UR15+0x1c], R8 ;  /* 0x00001c08ff007988 */ /* 0x000fe8000800080f */
[----:B------:R-:W1:Y:S02]  /*17ae0*/  LDS R5, [UR15+0x1c] ;  /* 0x00001c0fff057984 */ /* 0x000e640008000800 */
[----:B-1----:R-:W-:-:S05]  /*17af0*/  LOP3.LUT R5, R5, 0xf0, RZ, 0xb8, !PT ;  /* 0x000000f005057812 */ /* 0x002fca00078eb8ff */
[----:B------:R-:W-:Y:S04]  /*17b00*/  STS [UR15+0x1c], R5 ;  /* 0x00001c05ff007988 */ /* 0x000fe8000800080f */
[----:B------:R-:W1:Y:S01]  /*17b10*/  LDS R13, [UR15+0x1c] ;  /* 0x00001c0fff0d7984 */ /* 0x000e620008000800 */
[----:B------:R-:W-:-:S05]  /*17b20*/  IMAD.U32 R22, RZ, RZ, UR15 ;  /* 0x0000000fff167e24 */ /* 0x000fca000f8e00ff */
[----:B------:R-:W-:Y:S02]  /*17b30*/  SHF.R.U64 R22, R22, 0x4, RZ ;  /* 0x0000000416167819 */ /* 0x000fe400000012ff */
[----:B-1----:R-:W-:-:S05]  /*17b40*/  LOP3.LUT R23, R13, 0xf00, RZ, 0xb8, !PT ;  /* 0x00000f000d177812 */ /* 0x002fca00078eb8ff */
[----:B------:R-:W-:Y:S04]  /*17b50*/  STS.64 [UR15+0x18], R22 ;  /* 0x00001816ff007988 */ /* 0x000fe80008000a0f */
[----:B------:R-:W1:Y:S01]  /*17b60*/  LDS R3, [UR15+0x1c] ;  /* 0x00001c0fff037984 */ /* 0x000e620008000800 */
[----:B------:R-:W-:Y:S02]  /*17b70*/  IADD3 R13, R2, -0x1, RZ ;  /* 0xffffffff020d7810 */ /* 0x000fe40007ffe0ff */
[----:B------:R-:W-:Y:S01]  /*17b80*/  SHF.R.U64 R4, R4, 0x4, R9 ;  /* 0x0000000404047819 */ /* 0x000fe20000001209 */
[----:B------:R2:W-:Y:S04]  /*17b90*/  STS [UR15+0x10], R22 ;  /* 0x00001016ff007988 */ /* 0x0005e8000800080f */
[----:B------:R2:W-:Y:S04]  /*17ba0*/  STS.128 [UR15+0x20], R12 ;  /* 0x0000200cff007988 */ /* 0x0005e80008000c0f */
[----:B------:R2:W-:Y:S04]  /*17bb0*/  STS [UR15+0xc], R4 ;  /* 0x00000c04ff007988 */ /* 0x0005e8000800080f */
[----:B------:R2:W-:Y:S04]  /*17bc0*/  STS [UR15+0x14], R22 ;  /* 0x00001416ff007988 */ /* 0x0005e8000800080f */
[----:B------:R-:W-:Y:S01]  /*17bd0*/  STS [UR15+0x30], RZ ;  /* 0x000030ffff007988 */ /* 0x000fe2000800080f */
[----:B-1----:R-:W-:-:S05]  /*17be0*/  LOP3.LUT R2, R3, 0xf000, RZ, 0xb8, !PT ;  /* 0x0000f00003027812 */ /* 0x002fca00078eb8ff */
[----:B------:R2:W-:Y:S02]  /*17bf0*/  STS [UR15+0x1c], R2 ;  /* 0x00001c02ff007988 */ /* 0x0005e4000800080f */
.L_x_303:
[----:B------:R-:W-:Y:S05]  /*17c00*/  BSYNC B1 ;  /* 0x0000000000017941 */ /* 0x000fea0003800000 */
.L_x_302:
[----:B------:R-:W-:-:S03]  /*17c10*/  UMOV UR4, 0xffffffff ;  /* 0xffffffff00047882 */ /* 0x000fc60000000000 */
[----:B------:R-:W-:Y:S05]  /*17c20*/  BRA.DIV UR4, `(.L_x_304) ;  /* 0x0000003a04107947 */ /* 0x000fea000b800000 */
[----:B------:R-:W-:Y:S01]  /*17c30*/  ELECT P6, URZ, PT ;  /* 0x00000000003f782f */ /* 0x000fe200038c0000 */
[----:B------:R-:W-:-:S12]  /*17c40*/  NOP ;  /* 0x0000000000007918 */ /* 0x000fd80000000000 */
.L_x_402:
[----:B-12---:R-:W1:Y:S02]  /*17c50*/  S2R R2, SR_LANEID ;  /* 0x0000000000027919 */ /* 0x006e640000000000 */
[----:B-1----:R-:W-:-:S05]  /*17c60*/  IMAD.SHL.U32 R8, R2, 0x4, RZ ;  /* 0x0000000402087824 */ /* 0x002fca00078e00ff */
[----:B------:R1:W2:Y:S01]  /*17c70*/  LDS R9, [R8+UR14] ;  /* 0x0000000e08097984 */ /* 0x0002a20008000800 */
[C---:B------:R-:W-:Y:S02]  /*17c80*/  IADD3 R4, P0, R8.reuse, UR8, RZ ;  /* 0x0000000808047c10 */ /* 0x040fe4000ff1e0ff */
[----:B------:R-:W-:Y:S01]  /*17c90*/  IADD3 R2, P4, R8, UR10, RZ ;  /* 0x0000000a08027c10 */ /* 0x000fe2000ff9e0ff */
[----:B------:R1:W3:Y:S01]  /*17ca0*/  LDS R13, [R8+UR14+0x80] ;  /* 0x0000800e080d7984 */ /* 0x0002e20008000800 */
[----:B------:R-:W-:Y:S11]  /*17cb0*/  @!P6 BRA `(.L_x_305) ;  /* 0x000000000008e947 */ /* 0x000ff60003800000 */
[----:B------:R0:W-:Y:S01]  /*17cc0*/  UTMACMDFLUSH ;  /* 0x00000000000079b7 */ /* 0x0001e20000000000 */
[----:B------:R-:W-:-:S04]  /*17cd0*/  DEPBAR.LE SB0, 0x0 ;  /* 0x000080000000791a */ /* 0x000fc80000000000 */
.L_x_305:
[----:B------:R-:W-:Y:S01]  /*17ce0*/  IADD3.X R5, RZ, UR9, RZ, P0, !PT ;  /* 0x00000009ff057c10 */ /* 0x000fe200087fe4ff */
[----:B------:R-:W-:Y:S01]  /*17cf0*/  IMAD.X R3, RZ, RZ, UR11, P4 ;  /* 0x0000000bff037e24 */ /* 0x000fe2000a0e06ff */
[----:B------:R-:W-:Y:S05]  /*17d00*/  WARPSYNC.ALL ;  /* 0x0000000000007948 */ /* 0x000fea0003800000 */
[----:B--2---:R2:W5:Y:S04]  /*17d10*/  ATOMG.E.EXCH.STRONG.GPU PT, RZ, [R4], R9 ;  /* 0x0000000904ff73a8 */ /* 0x00456800041ee100 */
[----:B---3--:R2:W5:Y:S01]  /*17d20*/  ATOMG.E.EXCH.STRONG.GPU PT, RZ, [R2], R13 ;  /* 0x0000000d02ff73a8 */ /* 0x00856200041ee100 */
[----:B------:R-:W-:-:S07]  /*17d30*/  MOV R18, R6 ;  /* 0x0000000600127202 */ /* 0x000fce0000000f00 */
.L_x_300:
[----:B------:R-:W-:Y:S01]  /*17d40*/  ISETP.NE.AND P4, PT, R7, RZ, PT ;  /* 0x000000ff0700720c */ /* 0x000fe20003f85270 */
[----:B------:R-:W-:Y:S01]  /*17d50*/  VIADD R10, R10, 0x1 ;  /* 0x000000010a0a7836 */ /* 0x000fe20000000000 */
[----:B--2---:R-:W-:Y:S02]  /*17d60*/  SEL R3, RZ, 0x1, !P3 ;  /* 0x00000001ff037807 */ /* 0x004fe40005800000 */
[----:B-1----:R-:W-:Y:S02]  /*17d70*/  PRMT R2, RZ, 0x7610, R2 ;  /* 0x00007610ff027816 */ /* 0x002fe40000000002 */
[----:B------:R-:W-:-:S04]  /*17d80*/  ISETP.NE.AND P0, PT, R10, 0x8, PT ;  /* 0x000000080a00780c */ /* 0x000fc80003f05270 */
[----:B------:R-:W-:Y:S02]  /*17d90*/  SEL R5, RZ, 0x1, P0 ;  /* 0x00000001ff057807 */ /* 0x000fe40000000000 */
[----:B------:R-:W-:Y:S02]  /*17da0*/  SEL R10, R10, RZ, P0 ;  /* 0x000000ff0a0a7207 */ /* 0x000fe40000000000 */
[----:B------:R-:W-:Y:S01]  /*17db0*/  LOP3.LUT R20, R20, R5, RZ, 0x3c, !PT ;  /* 0x0000000514147212 */ /* 0x000fe200078e3cff */
[----:B------:R-:W-:Y:S06]  /*17dc0*/  @P4 BRA `(.L_x_306) ;  /* 0xfffffff000a84947 */ /* 0x000fec000383ffff */
[----:B------:R-:W-:Y:S05]  /*17dd0*/  BSYNC B0 ;  /* 0x0000000000007941 */ /* 0x000fea0003800000 */
.L_x_286:
[----:B------:R-:W-:-:S03]  /*17de0*/  UMOV UR4, 0xffffffff ;  /* 0xffffffff00047882 */ /* 0x000fc60000000000 */
[----:B------:R-:W-:Y:S05]  /*17df0*/  BRA.DIV UR4, `(.L_x_307) ;  /* 0x0000003604cc7947 */ /* 0x000fea000b800000 */
[----:B-----5:R-:W-:-:S13]  /*17e00*/  ELECT P6, URZ, PT ;  /* 0x00000000003f782f */ /* 0x020fda00038c0000 */
.L_x_405:
[----:B------:R-:W-:Y:S04]  /*17e10*/  BSSY B0, `(.L_x_308) ;  /* 0x0000021000007945 */ /* 0x000fe80003800000 */
[----:B------:R-:W-:Y:S05]  /*17e20*/  @!P6 BRA `(.L_x_309) ;  /* 0x00000000007ce947 */ /* 0x000fea0003800000 */
[----:B------:R-:W-:-:S04]  /*17e30*/  ULOP3.LUT UR4, UR52, 0x2, URZ, 0xfc, !UPT ;  /* 0x0000000234047892 */ /* 0x000fc8000f8efc3f */
[----:B------:R-:W-:-:S06]  /*17e40*/  UISETP.NE.AND UP0, UPT, UR4, 0x3, UPT ;  /* 0x000000030400788c */ /* 0x000fcc000bf05270 */
[----:B------:R-:W-:-:S13]  /*17e50*/  PLOP3.LUT P0, PT, PT, PT, UP0, 0x80, 0x0 ;  /* 0x000000000000781c */ /* 0x000fda0003f0f008 */
[----:B------:R-:W-:Y:S05]  /*17e60*/  @!P0 BRA `(.L_x_310) ;  /* 0x0000000000048947 */ /* 0x000fea0003800000 */
[----:B------:R-:W-:Y:S01]  /*17e70*/  BPT.TRAP 0x1 ;  /* 0x000000040000795c */ /* 0x000fe20000300000 */
.L_x_310:
[----:B------:R-:W-:Y:S02]  /*17e80*/  MOV R2, UR12 ;  /* 0x0000000c00027c02 */ /* 0x000fe40008000f00 */
[----:B------:R-:W-:-:S03]  /*17e90*/  SHF.L.U32 R4, R0, 0x1f, RZ ;  /* 0x0000001f00047819 */ /* 0x000fc600000006ff */
[----:B------:R-:W-:-:S05]  /*17ea0*/  VIADD R2, R2, 0x38498 ;  /* 0x0003849802027836 */ /* 0x000fca0000000000 */
[C---:B------:R-:W-:Y:S01]  /*17eb0*/  LEA R7, R19.reuse, R2, 0x3 ;  /* 0x0000000213077211 */ /* 0x040fe200078e18ff */
[----:B------:R-:W-:-:S03]  /*17ec0*/  VIADD R19, R19, 0x1 ;  /* 0x0000000113137836 */ /* 0x000fc60000000000 */
[----:B------:R-:W1:Y:S02]  /*17ed0*/  SYNCS.PHASECHK.TRANS64.TRYWAIT P0, [R7+URZ], R4 ;  /* 0x00000004070075a7 */ /* 0x000e64000800017f */
[----:B------:R-:W-:-:S04]  /*17ee0*/  ISETP.NE.AND P1, PT, R19, 0x3, PT ;  /* 0x000000031300780c */ /* 0x000fc80003f25270 */
[----:B------:R-:W-:Y:S02]  /*17ef0*/  SEL R3, RZ, 0x1, P1 ;  /* 0x00000001ff037807 */ /* 0x000fe40000800000 */
[----:B------:R-:W-:Y:S02]  /*17f00*/  SEL R19, R19, RZ, P1 ;  /* 0x000000ff13137207 */ /* 0x000fe40000800000 */
[----:B------:R-:W-:Y:S02]  /*17f10*/  LOP3.LUT R9, R0, R3, RZ, 0x3c, !PT ;  /* 0x0000000300097212 */ /* 0x000fe400078e3cff */
[----:B------:R-:W-:Y:S02]  /*17f20*/  LEA R6, R19, R2, 0x3 ;  /* 0x0000000213067211 */ /* 0x000fe400078e18ff */
[----:B------:R-:W-:Y:S01]  /*17f30*/  SHF.L.U32 R5, R9, 0x1f, RZ ;  /* 0x0000001f09057819 */ /* 0x000fe200000006ff */
[----:B-1----:R-:W-:Y:S06]  /*17f40*/  @!P0 BRA `(.L_x_311) ;  /* 0x0000003400988947 */ /* 0x002fec0003800000 */
.L_x_406:
[----:B------:R-:W2:Y:S01]  /*17f50*/  SYNCS.PHASECHK.TRANS64.TRYWAIT P0, [R6+URZ], R5 ;  /* 0x00000005060075a7 */ /* 0x000ea2000800017f */
[----:B------:R-:W-:-:S05]  /*17f60*/  VIADD R0, R19, 0x1 ;  /* 0x0000000113007836 */ /* 0x000fca0000000000 */
[----:B------:R-:W-:-:S04]  /*17f70*/  ISETP.NE.AND P1, PT, R0, 0x3, PT ;  /* 0x000000030000780c */ /* 0x000fc80003f25270 */
[----:B-1----:R-:W-:Y:S02]  /*17f80*/  SEL R4, RZ, 0x1, P1 ;  /* 0x00000001ff047807 */ /* 0x002fe40000800000 */
[----:B------:R-:W-:Y:S02]  /*17f90*/  SEL R3, R0, RZ, P1 ;  /* 0x000000ff00037207 */ /* 0x000fe40000800000 */
[----:B------:R-:W-:Y:S01]  /*17fa0*/  LOP3.LUT R0, R9, R4, RZ, 0x3c, !PT ;  /* 0x0000000409007212 */ /* 0x000fe200078e3cff */
[----:B--2---:R-:W-:Y:S06]  /*17fb0*/  @!P0 BRA `(.L_x_312) ;  /* 0x0000003400908947 */ /* 0x004fec0003800000 */
.L_x_407:
[----:B------:R-:W-:Y:S02]  /*17fc0*/  LEA R3, R3, R2, 0x3 ;  /* 0x0000000203037211 */ /* 0x000fe400078e18ff */
[----:B------:R-:W-:-:S07]  /*17fd0*/  SHF.L.U32 R0, R0, 0x1f, RZ ;  /* 0x0000001f00007819 */ /* 0x000fce00000006ff */
.L_x_313:
[----:B--2---:R2:W3:Y:S02]  /*17fe0*/  SYNCS.PHASECHK.TRANS64.TRYWAIT P0, [R3+URZ], R0 ;  /* 0x00000000030075a7 */ /* 0x0044e4000800017f */
[----:B---3--:R-:W-:Y:S05]  /*17ff0*/  @!P0 NANOSLEEP.SYNCS 0x989680 ;  /* 0x009896800000895d */ /* 0x008fea0003900000 */
[----:B------:R-:W3:Y:S02]  /*18000*/  @!P0 SYNCS.PHASECHK.TRANS64 P0, [R3+URZ], R0 ;  /* 0x00000000030085a7 */ /* 0x000ee4000800007f */
[----:B---3--:R-:W-:Y:S05]  /*18010*/  @!P0 BRA `(.L_x_313) ;  /* 0xfffffffc00f08947 */ /* 0x008fea000383ffff */
.L_x_309:
[----:B------:R-:W-:Y:S05]  /*18020*/  BSYNC B0 ;  /* 0x0000000000007941 */ /* 0x000fea0003800000 */
.L_x_308:
[----:B------:R-:W-:Y:S05]  /*18030*/  EXIT ;  /* 0x000000000000794d */ /* 0x000fea0003800000 */
.L_x_151:
[----:B------:R-:W-:Y:S01]  /*18040*/  PLOP3.LUT P1, PT, PT, PT, UP3, 0x80, 0x0 ;  /* 0x000000000000781c */ /* 0x000fe20003f2f038 */
[----:B------:R-:W-:Y:S01]  /*18050*/  ULDC UR20, c[0x0][0x10] ;  /* 0x0000040000147ab9 */ /* 0x000fe20000000800 */
[----:B------:R-:W-:Y:S01]  /*18060*/  ULDC UR24, c[0x0][0x904] ;  /* 0x0002410000187ab9 */ /* 0x000fe20000000800 */
[----:B------:R-:W-:Y:S01]  /*18070*/  UMOV UR19, 0xffffffff ;  /* 0xffffffff00137882 */ /* 0x000fe20000000000 */
[----:B------:R-:W-:Y:S01]  /*18080*/  ULDC.64 UR12, c[0x0][0x8c8] ;  /* 0x00023200000c7ab9 */ /* 0x000fe20000000a00 */
[----:B------:R-:W-:Y:S01]  /*18090*/  UIMAD.WIDE.U32 UR20, UR39, UR20, URZ ;  /* 0x00000014271472a5 */ /* 0x000fe2000f8e003f */
[----:B------:R-:W-:Y:S01]  /*180a0*/  IMAD.MOV.U32 R14, RZ, RZ, 0x1 ;  /* 0x00000001ff0e7424 */ /* 0x000fe200078e00ff */
[----:B------:R-:W-:Y:S01]  /*180b0*/  ULDC.64 UR14, c[0x0][0x8e0] ;  /* 0x00023800000e7ab9 */ /* 0x000fe20000000a00 */
[----:B------:R-:W-:Y:S01]  /*180c0*/  USHF.L.U32 UR25, UR19, UR24, URZ ;  /* 0x0000001813197299 */ /* 0x000fe2000800063f */
[----:B------:R-:W-:Y:S01]  /*180d0*/  MOV R13, RZ ;  /* 0x000000ff000d7202 */ /* 0x000fe20000000f00 */
[----:B------:R-:W-:Y:S01]  /*180e0*/  UIADD3 UR11, UP1, UR12, -0x1, URZ ;  /* 0xffffffff0c0b7890 */ /* 0x000fe2000ff3e03f */
[----:B------:R-:W-:-:S02]  /*180f0*/  ULDC UR19, c[0x0][0x14] ;  /* 0x0000050000137ab9 */ /* 0x000fc40000000800 */
[----:B------:R-:W1:Y:S01]  /*18100*/  @P1 S2R R2, SR_CTAID.Y ;  /* 0x0000000000021919 */ /* 0x000e620000002600 */
[----:B------:R-:W-:Y:S02]  /*18110*/  UIADD3 UR12, UP2, UR14, -0x1, URZ ;  /* 0xffffffff0e0c7890 */ /* 0x000fe4000ff5e03f */
[----:B------:R-:W-:Y:S02]  /*18120*/  UIMAD.WIDE.U32 UR22, UR20, UR19, URZ ;  /* 0x00000013141672a5 */ /* 0x000fe4000f8e003f */
[----:B------:R-:W-:Y:S01]  /*18130*/  UIMAD UR21, UR21, UR19, URZ ;  /* 0x00000013151572a4 */ /* 0x000fe2000f8e023f */
[----:B------:R-:W-:Y:S01]  /*18140*/  ULDC UR18, c[0x0][0x8a8] ;  /* 0x00022a0000127ab9 */ /* 0x000fe20000000800 */
[----:B------:R-:W-:Y:S01]  /*18150*/  UMOV UR26, 0x1 ;  /* 0x00000001001a7882 */ /* 0x000fe20000000000 */
[----:B------:R-:W-:Y:S02]  /*18160*/  UIADD3.X UR14, UR15, -0x1, URZ, UP2, !UPT ;  /* 0xffffffff0f0e7890 */ /* 0x000fe400097fe43f */
[----:B------:R-:W-:-:S02]  /*18170*/  UIADD3.X UR13, UR13, -0x1, URZ, UP1, !UPT ;  /* 0xffffffff0d0d7890 */ /* 0x000fc40008ffe43f */
[----:B------:R-:W-:Y:S02]  /*18180*/  ULOP3.LUT UR15, UR53, 0x2, URZ, 0xfc, !UPT ;  /* 0x00000002350f7892 */ /* 0x000fe4000f8efc3f */
[----:B------:R-:W-:Y:S02]  /*18190*/  UIADD3 UR16, UR8, -0x1, URZ ;  /* 0xffffffff08107890 */ /* 0x000fe4000fffe03f */
[----:B------:R-:W-:Y:S02]  /*181a0*/  UIADD3 UR17, UR7, -0x1, URZ ;  /* 0xffffffff07117890 */ /* 0x000fe4000fffe03f */
[----:B------:R-:W-:Y:S02]  /*181b0*/  UIADD3 UR18, UR18, -0x1, URZ ;  /* 0xffffffff12127890 */ /* 0x000fe4000fffe03f */
[----:B------:R-:W-:Y:S02]  /*181c0*/  USHF.L.U32 UR19, UR26, UR24, URZ ;  /* 0x000000181a137299 */ /* 0x000fe4000800063f */
[----:B------:R-:W-:-:S02]  /*181d0*/  ULOP3.LUT UR20, URZ, UR25, URZ, 0x33, !UPT ;  /* 0x000000193f147292 */ /* 0x000fc4000f8e333f */
[----:B------:R-:W-:Y:S01]  /*181e0*/  UIADD3 UR21, UR23, UR21, URZ ;  /* 0x0000001517157290 */ /* 0x000fe2000fffe03f */
[----:B-1----:R-:W-:-:S15]  /*181f0*/  @P1 R2UR UR40, R2 ;  /* 0x00000000022812ca */ /* 0x002fde00000e0000 */
.L_x_334:
[----:B------:R-:W1:Y:S01]  /*18200*/  LDC.64 R2, c[0x0][0x8f8] ;  /* 0x00023e00ff027b82 */ /* 0x000e620000000a00 */
[----:B------:R-:W-:Y:S01]  /*18210*/  UIADD3 UR10, UP1, UR10, UR22, URZ ;  /* 0x000000160a0a7290 */ /* 0x000fe2000ff3e03f */
[----:B------:R-:W-:Y:S01]  /*18220*/  ISETP.NE.AND P2, PT, R15, RZ, PT ;  /* 0x000000ff0f00720c */ /* 0x000fe20003f45270 */
[----:B------:R-:W-:Y:S01]  /*18230*/  UMOV UR24, 0xffffffff ;  /* 0xffffffff00187882 */ /* 0x000fe20000000000 */
[----:B------:R-:W-:Y:S01]  /*18240*/  UMOV UR25, 0xffffffff ;  /* 0xffffffff00197882 */ /* 0x000fe20000000000 */
[----:B------:R-:W-:Y:S01]  /*18250*/  UIADD3.X UR9, UR9, UR21, URZ, UP1, !UPT ;  /* 0x0000001509097290 */ /* 0x000fe20008ffe43f */
[----:B------:R-:W-:Y:S01]  /*18260*/  MOV R19, RZ ;  /* 0x000000ff00137202 */ /* 0x000fe20000000f00 */
[----:B------:R-:W-:Y:S01]  /*18270*/  UMOV UR26, 0xffffffff ;  /* 0xffffffff001a7882 */ /* 0x000fe20000000000 */
[----:B-1----:R-:W-:-:S03]  /*18280*/  ISETP.LE.U32.AND P1, PT, R2, UR10, PT ;  /* 0x0000000a02007c0c */ /* 0x002fc6000bf23070 */
[----:B------:R-:W-:-:S05]  /*18290*/  IMAD.U32 R2, RZ, RZ, UR9 ;  /* 0x00000009ff027e24 */ /* 0x000fca000f8e00ff */
[----:B------:R-:W-:-:S13]  /*182a0*/  ISETP.GE.U32.AND.EX P1, PT, R2, R3, PT, P1 ;  /* 0x000000030200720c */ /* 0x000fda0003f26110 */
[----:B---345:R-:W-:Y:S05]  /*182b0*/  @P2 BRA P1, `(.L_x_314) ;  /* 0x0000001800442947 */ /* 0x038fea0000800000 */
[----:B------:R-:W-:-:S04]  /*182c0*/  IADD3 R2, P2, R6, UR5, RZ ;  /* 0x0000000506027c10 */ /* 0x000fc8000ff5e0ff */
[----:B------:R-:W-:Y:S02]  /*182d0*/  ISETP.GT.U32.AND P1, PT, R2, UR10, PT ;  /* 0x0000000a02007c0c */ /* 0x000fe4000bf24070 */
[----:B------:R-:W-:-:S04]  /*182e0*/  IADD3.X R2, R7, UR4, RZ, P2, !PT ;  /* 0x0000000407027c10 */ /* 0x000fc800097fe4ff */
[----:B------:R-:W-:-:S13]  /*182f0*/  ISETP.GT.U32.AND.EX P1, PT, R2, UR9, PT, P1 ;  /* 0x0000000902007c0c */ /* 0x000fda000bf24110 */
[----:B------:R-:W-:Y:S05]  /*18300*/  @P1 BRA `(.L_x_315) ;  /* 0x0000001400241947 */ /* 0x000fea0003800000 */
[----:B------:R-:W-:Y:S01]  /*18310*/  VIADD R11, R20, UR6 ;  /* 0x00000006140b7c36 */ /* 0x000fe20008000000 */
[----:B------:R-:W-:Y:S01]  /*18320*/  ULDC UR24, c[0x0][0x910] ;  /* 0x0002440000187ab9 */ /* 0x000fe20000000800 */
[----:B------:R-:W-:Y:S01]  /*18330*/  MOV R23, R8 ;  /* 0x0000000800177202 */ /* 0x000fe20000000f00 */
[----:B------:R-:W-:Y:S02]  /*18340*/  IMAD.MOV.U32 R16, RZ, RZ, R0 ;  /* 0x000000ffff107224 */ /* 0x000fe400078e0000 */
[----:B------:R-:W-:-:S04]  /*18350*/  IADD3 R12, R11, 0x20, RZ ;  /* 0x000000200b0c7810 */ /* 0x000fc80007ffe0ff */
[----:B------:R-:W-:-:S13]  /*18360*/  ISETP.GE.AND P1, PT, R12, UR24, PT ;  /* 0x000000180c007c0c */ /* 0x000fda000bf26270 */
[----:B------:R-:W1:Y:S01]  /*18370*/  @!P1 LDC.64 R2, c[0x0][0x918] ;  /* 0x00024600ff029b82 */ /* 0x000e620000000a00 */
[----:B------:R-:W-:Y:S01]  /*18380*/  @!P1 VIADD R7, R11, 0x20 ;  /* 0x000000200b079836 */ /* 0x000fe20000000000 */
[----:B------:R-:W-:Y:S01]  /*18390*/  BSSY B0, `(.L_x_316) ;  /* 0x0000064000007945 */ /* 0x000fe20003800000 */
[----:B------:R-:W-:Y:S02]  /*183a0*/  MOV R6, 0x7fffffff ;  /* 0x7fffffff00067802 */ /* 0x000fe40000000f00 */
[----:B-1----:R-:W-:-:S05]  /*183b0*/  @!P1 IMAD.WIDE R2, R7, 0xc, R2 ;  /* 0x0000000c07029825 */ /* 0x002fca00078e0202 */
[----:B------:R1:W5:Y:S04]  /*183c0*/  @!P1 LDG.E R8, desc[UR56][R2.64] ;  /* 0x0000003802089981 */ /* 0x000368000c1e1900 */
[----:B------:R1:W5:Y:S01]  /*183d0*/  @!P1 LDG.E R0, desc[UR56][R2.64+0x4] ;  /* 0x0000043802009981 */ /* 0x000362000c1e1900 */
[----:B------:R-:W-:Y:S01]  /*183e0*/  ISETP.GE.AND P1, PT, R11, UR24, PT ;  /* 0x000000180b007c0c */ /* 0x000fe2000bf26270 */
[----:B------:R-:W-:-:S12]  /*183f0*/  IMAD.MOV.U32 R7, RZ, RZ, RZ ;  /* 0x000000ffff077224 */ /* 0x000fd800078e00ff */
[----:B-1----:R-:W-:Y:S05]  /*18400*/  @P1 BRA `(.L_x_317) ;  /* 0x0000000400701947 */ /* 0x002fea0003800000 */
[----:B------:R-:W-:Y:S01]  /*18410*/  IABS R7, R9 ;  /* 0x0000000900077213 */ /* 0x000fe20000000000 */
[----:B------:R-:W-:Y:S01]  /*18420*/  ULDC UR25, c[0x0][0x8f0] ;  /* 0x00023c0000197ab9 */ /* 0x000fe20000000800 */
[----:B------:R-:W-:Y:S02]  /*18430*/  IABS R6, R10 ;  /* 0x0000000a00067213 */ /* 0x000fe40000000000 */
[----:B------:R-:W1:Y:S01]  /*18440*/  I2F.RP R3, R7 ;  /* 0x0000000700037306 */ /* 0x000e620000209400 */
[----:B------:R-:W-:Y:S02]  /*18450*/  PLOP3.LUT P3, PT, PT, PT, UP0, 0x80, 0x0 ;  /* 0x000000000000781c */ /* 0x000fe40003f6f008 */
[C---:B------:R-:W-:Y:S02]  /*18460*/  IADD3 R22, P2, R16.reuse, UR12, RZ ;  /* 0x0000000c10167c10 */ /* 0x040fe4000ff5e0ff */
[C---:B------:R-:W-:Y:S02]  /*18470*/  IADD3 R21, P1, R23.reuse, UR11, RZ ;  /* 0x0000000b17157c10 */ /* 0x040fe4000ff3e0ff */
[----:B------:R-:W-:Y:S01]  /*18480*/  LEA.HI.X.SX32 R25, R16, UR14, 0x1, P2 ;  /* 0x0000000e10197c11 */ /* 0x000fe200090f0eff */
[----:B------:R-:W3:Y:S01]  /*18490*/  I2F.RP R2, R6 ;  /* 0x0000000600027306 */ /* 0x000ee20000209400 */
[----:B------:R-:W-:-:S07]  /*184a0*/  LEA.HI.X.SX32 R24, R23, UR13, 0x1, P1 ;  /* 0x0000000d17187c11 */ /* 0x000fce00088f0eff */
[----:B-1----:R-:W1:Y:S08]  /*184b0*/  MUFU.RCP R3, R3 ;  /* 0x0000000300037308 */ /* 0x002e700000001000 */
[----:B---3--:R-:W3:Y:S01]  /*184c0*/  MUFU.RCP R2, R2 ;  /* 0x0000000200027308 */ /* 0x008ee20000001000 */
[----:B-1----:R-:W-:-:S07]  /*184d0*/  IADD3 R19, R3, 0xffffffe, RZ ;  /* 0x0ffffffe03137810 */ /* 0x002fce0007ffe0ff */
[----:B------:R-:W1:Y:S01]  /*184e0*/  F2I.FTZ.U32.TRUNC.NTZ R19, R19 ;  /* 0x0000001300137305 */ /* 0x000e62000021f000 */
[----:B---3--:R-:W-:-:S07]  /*184f0*/  VIADD R17, R2, 0xffffffe ;  /* 0x0ffffffe02117836 */ /* 0x008fce0000000000 */
[----:B------:R-:W3:Y:S01]  /*18500*/  F2I.FTZ.U32.TRUNC.NTZ R17, R17 ;  /* 0x0000001100117305 */ /* 0x000ee2000021f000 */
[----:B-1----:R-:W-:Y:S01]  /*18510*/  IADD3 R18, RZ, -R19, RZ ;  /* 0x80000013ff127210 */ /* 0x002fe20007ffe0ff */
[----:B---3--:R-:W-:Y:S01]  /*18520*/  IMAD.MOV R16, RZ, RZ, -R17 ;  /* 0x000000ffff107224 */ /* 0x008fe200078e0a11 */
[----:B------:R-:W-:Y:S06]  /*18530*/  @!P3 BRA `(.L_x_318) ;  /* 0x000000000034b947 */ /* 0x000fec0003800000 */
[----:B------:R-:W-:Y:S01]  /*18540*/  ULDC UR6, c[0x0][0x8dc] ;  /* 0x0002370000067ab9 */ /* 0x000fe20000000800 */
[----:B------:R-:W-:Y:S01]  /*18550*/  ULDC.64 UR26, c[0x0][0x8d0] ;  /* 0x00023400001a7ab9 */ /* 0x000fe20000000a00 */
[----:B------:R-:W-:-:S04]  /*18560*/  IADD3 R3, P1, R21, UR6, RZ ;  /* 0x0000000615037c10 */ /* 0x000fc8000ff3e0ff */
[----:B------:R-:W-:-:S05]  /*18570*/  IADD3.X R21, RZ, R24, RZ, P1, !PT ;  /* 0x00000018ff157210 */ /* 0x000fca0000ffe4ff */
[----:B------:R-:W-:-:S04]  /*18580*/  IMAD.WIDE.U32 R4, R21, UR26, RZ ;  /* 0x0000001a15047c25 */ /* 0x000fc8000f8e00ff */
[----:B------:R-:W-:-:S04]  /*18590*/  IMAD.WIDE.U32 R4, P1, R3, UR27, R4 ;  /* 0x0000001b03047c25 */ /* 0x000fc8000f820004 */
[----:B------:R-:W-:Y:S01]  /*185a0*/  IMAD.WIDE.U32 R2, R3, UR26, RZ ;  /* 0x0000001a03027c25 */ /* 0x000fe2000f8e00ff */
[----:B------:R-:W-:-:S04]  /*185b0*/  MOV R2, R5 ;  /* 0x0000000500027202 */ /* 0x000fc80000000f00 */
[----:B------:R-:W-:Y:S01]  /*185c0*/  IADD3 RZ, P2, R3, R4, RZ ;  /* 0x0000000403ff7210 */ /* 0x000fe20007f5e0ff */
[----:B------:R-:W-:-:S04]  /*185d0*/  IMAD.X R3, RZ, RZ, RZ, P1 ;  /* 0x000000ffff037224 */ /* 0x000fc800008e06ff */
[----:B------:R-:W-:-:S04]  /*185e0*/  IMAD.WIDE.U32.X R2, R21, UR27, R2, P2 ;  /* 0x0000001b15027c25 */ /* 0x000fc800090e0402 */
[----:B------:R-:W-:Y:S01]  /*185f0*/  IMAD.MOV.U32 R21, RZ, RZ, R2 ;  /* 0x000000ffff157224 */ /* 0x000fe200078e0002 */
[----:B------:R-:W-:-:S07]  /*18600*/  MOV R24, R3 ;  /* 0x0000000300187202 */ /* 0x000fce0000000f00 */
.L_x_318:
[----:B------:R-:W-:Y:S05]  /*18610*/  @!P0 BRA `(.L_x_319) ;  /* 0x0000000000348947 */ /* 0x000fea0003800000 */
[----:B------:R-:W-:Y:S01]  /*18620*/  ULDC UR6, c[0x0][0x8f4] ;  /* 0x00023d0000067ab9 */ /* 0x000fe20000000800 */
[----:B------:R-:W-:Y:S01]  /*18630*/  ULDC.64 UR26, c[0x0][0x8e8] ;  /* 0x00023a00001a7ab9 */ /* 0x000fe20000000a00 */
[----:B------:R-:W-:-:S05]  /*18640*/  IADD3 R3, P1, R22, UR6, RZ ;  /* 0x0000000616037c10 */ /* 0x000fca000ff3e0ff */
[----:B------:R-:W-:-:S04]  /*18650*/  IMAD.X R23, RZ, RZ, R25, P1 ;  /* 0x000000ffff177224 */ /* 0x000fc800008e0619 */
[----:B------:R-:W-:-:S04]  /*18660*/  IMAD.WIDE.U32 R4, R23, UR26, RZ ;  /* 0x0000001a17047c25 */ /* 0x000fc8000f8e00ff */
[----:B------:R-:W-:-:S04]  /*18670*/  IMAD.WIDE.U32 R4, P1, R3, UR27, R4 ;  /* 0x0000001b03047c25 */ /* 0x000fc8000f820004 */
[----:B------:R-:W-:-:S04]  /*18680*/  IMAD.WIDE.U32 R2, R3, UR26, RZ ;  /* 0x0000001a03027c25 */ /* 0x000fc8000f8e00ff */
[----:B------:R-:W-:Y:S01]  /*18690*/  IMAD.MOV.U32 R2, RZ, RZ, R5 ;  /* 0x000000ffff027224 */ /* 0x000fe200078e0005 */
[----:B------:R-:W-:Y:S02]  /*186a0*/  IADD3 RZ, P2, R3, R4, RZ ;  /* 0x0000000403ff7210 */ /* 0x000fe40007f5e0ff */
[----:B------:R-:W-:-:S03]  /*186b0*/  IADD3.X R3, RZ, RZ, RZ, P1, !PT ;  /* 0x000000ffff037210 */ /* 0x000fc60000ffe4ff */
[----:B------:R-:W-:-:S04]  /*186c0*/  IMAD.WIDE.U32.X R2, R23, UR27, R2, P2 ;  /* 0x0000001b17027c25 */ /* 0x000fc800090e0402 */
[----:B------:R-:W-:Y:S01]  /*186d0*/  IMAD.MOV.U32 R25, RZ, RZ, R3 ;  /* 0x000000ffff197224 */ /* 0x000fe200078e0003 */
[----:B------:R-:W-:-:S07]  /*186e0*/  MOV R22, R2 ;  /* 0x0000000200167202 */ /* 0x000fce0000000f00 */
.L_x_319:
[----:B------:R-:W-:Y:S01]  /*186f0*/  MOV R2, RZ ;  /* 0x000000ff00027202 */ /* 0x000fe20000000f00 */
[----:B------:R-:W-:Y:S01]  /*18700*/  IMAD R18, R18, R7, RZ ;  /* 0x0000000712127224 */ /* 0x000fe200078e02ff */
[----:B------:R-:W-:Y:S01]  /*18710*/  SHF.R.U64 R22, R22, UR25, R25 ;  /* 0x0000001916167c19 */ /* 0x000fe20008001219 */
[----:B------:R-:W-:Y:S01]  /*18720*/  IMAD.MOV.U32 R3, RZ, RZ, R19 ;  /* 0x000000ffff037224 */ /* 0x000fe200078e0013 */
[----:B------:R-:W-:Y:S01]  /*18730*/  ULDC UR6, c[0x0][0x8d8] ;  /* 0x0002360000067ab9 */ /* 0x000fe20000000800 */
[----:B------:R-:W-:Y:S01]  /*18740*/  IMAD R4, R16, R6, RZ ;  /* 0x0000000610047224 */ /* 0x000fe200078e02ff */
[----:B------:R-:W-:Y:S01]  /*18750*/  SHF.R.U64 R21, R21, UR6, R24 ;  /* 0x0000000615157c19 */ /* 0x000fe20008001218 */
[----:B------:R-:W-:Y:S01]  /*18760*/  IMAD.HI.U32 R19, R19, R18, R2 ;  /* 0x0000001213137227 */ /* 0x000fe200078e0002 */
[----:B------:R-:W-:Y:S02]  /*18770*/  MOV R3, R17 ;  /* 0x0000001100037202 */ /* 0x000fe40000000f00 */
[----:B------:R-:W-:-:S02]  /*18780*/  IADD3 R16, R21, UR16, RZ ;  /* 0x0000001015107c10 */ /* 0x000fc4000fffe0ff */
[----:B------:R-:W-:Y:S01]  /*18790*/  IABS R18, R9 ;  /* 0x0000000900127213 */ /* 0x000fe20000000000 */
[----:B------:R-:W-:Y:S01]  /*187a0*/  IMAD.HI.U32 R2, R17, R4, R2 ;  /* 0x0000000411027227 */ /* 0x000fe200078e0002 */
[----:B------:R-:W-:Y:S02]  /*187b0*/  IABS R3, R10 ;  /* 0x0000000a00037213 */ /* 0x000fe40000000000 */
[----:B------:R-:W-:Y:S01]  /*187c0*/  IABS R5, R16 ;  /* 0x0000001000057213 */ /* 0x000fe20000000000 */
[----:B------:R-:W-:Y:S01]  /*187d0*/  VIADD R17, R22, UR17 ;  /* 0x0000001116117c36 */ /* 0x000fe20008000000 */
[----:B------:R-:W-:Y:S01]  /*187e0*/  PLOP3.LUT P5, PT, PT, PT, UP3, 0x80, 0x0 ;  /* 0x000000000000781c */ /* 0x000fe20003faf038 */
[----:B------:R-:W-:Y:S01]  /*187f0*/  IMAD.MOV R21, RZ, RZ, -R18 ;  /* 0x000000ffff157224 */ /* 0x000fe200078e0a12 */
[----:B------:R-:W-:Y:S01]  /*18800*/  IADD3 R18, RZ, -R3, RZ ;  /* 0x80000003ff127210 */ /* 0x000fe20007ffe0ff */
[----:B------:R-:W-:Y:S01]  /*18810*/  IMAD.HI.U32 R2, R2, R5, RZ ;  /* 0x0000000502027227 */ /* 0x000fe200078e00ff */
[----:B------:R-:W-:-:S05]  /*18820*/  IABS R4, R17 ;  /* 0x0000001100047213 */ /* 0x000fca0000000000 */
[----:B------:R-:W-:-:S04]  /*18830*/  IMAD.HI.U32 R3, R19, R4, RZ ;  /* 0x0000000413037227 */ /* 0x000fc800078e00ff */
[----:B------:R-:W-:Y:S02]  /*18840*/  IMAD R4, R3, R21, R4 ;  /* 0x0000001503047224 */ /* 0x000fe400078e0204 */
[----:B------:R-:W-:-:S03]  /*18850*/  IMAD R3, R2, R18, R5 ;  /* 0x0000001202037224 */ /* 0x000fc600078e0205 */
[----:B------:R-:W-:Y:S02]  /*18860*/  ISETP.GT.U32.AND P2, PT, R7, R4, PT ;  /* 0x000000040700720c */ /* 0x000fe40003f44070 */
[----:B------:R-:W-:-:S11]  /*18870*/  ISETP.GT.U32.AND P1, PT, R6, R3, PT ;  /* 0x000000030600720c */ /* 0x000fd60003f24070 */
[----:B------:R-:W-:Y:S01]  /*18880*/  @!P2 IMAD.IADD R4, R4, 0x1, -R7 ;  /* 0x000000010404a824 */ /* 0x000fe200078e0a07 */
[----:B------:R-:W-:Y:S02]  /*18890*/  ISETP.GE.AND P2, PT, R17, RZ, PT ;  /* 0x000000ff1100720c */ /* 0x000fe40003f46270 */
[----:B------:R-:W-:Y:S02]  /*188a0*/  @!P1 IADD3 R3, R3, -R6, RZ ;  /* 0x8000000603039210 */ /* 0x000fe40007ffe0ff */
[----:B------:R-:W-:Y:S02]  /*188b0*/  ISETP.GT.U32.AND P4, PT, R7, R4, PT ;  /* 0x000000040700720c */ /* 0x000fe40003f84070 */
[----:B------:R-:W-:Y:S02]  /*188c0*/  ISETP.GT.U32.AND P3, PT, R6, R3, PT ;  /* 0x000000030600720c */ /* 0x000fe40003f64070 */
[----:B------:R-:W-:-:S09]  /*188d0*/  ISETP.GE.AND P1, PT, R16, RZ, PT ;  /* 0x000000ff1000720c */ /* 0x000fd20003f26270 */
[----:B------:R-:W-:Y:S01]  /*188e0*/  @!P4 IMAD.IADD R4, R4, 0x1, -R7 ;  /* 0x000000010404c824 */ /* 0x000fe200078e0a07 */
[----:B------:R-:W-:Y:S02]  /*188f0*/  ISETP.NE.AND P4, PT, RZ, UR7, PT ;  /* 0x00000007ff007c0c */ /* 0x000fe4000bf85270 */
[----:B------:R-:W-:Y:S01]  /*18900*/  @!P3 IADD3 R3, R3, -R6, RZ ;  /* 0x800000060303b210 */ /* 0x000fe20007ffe0ff */
[----:B------:R-:W-:Y:S01]  /*18910*/  @!P2 IMAD.MOV R4, RZ, RZ, -R4 ;  /* 0x000000ffff04a224 */ /* 0x000fe200078e0a04 */
[----:B------:R-:W-:Y:S02]  /*18920*/  ISETP.NE.AND P3, PT, RZ, UR8, PT ;  /* 0x00000008ff007c0c */ /* 0x000fe4000bf65270 */
[----:B------:R-:W-:-:S07]  /*18930*/  @!P1 IADD3 R3, -R3, RZ, RZ ;  /* 0x000000ff03039210 */ /* 0x000fce0007ffe1ff */
[----:B------:R-:W-:-:S04]  /*18940*/  @!P4 LOP3.LUT R4, RZ, UR7, RZ, 0x33, !PT ;  /* 0x00000007ff04cc12 */ /* 0x000fc8000f8e33ff */
[----:B------:R-:W-:Y:S01]  /*18950*/  @!P3 LOP3.LUT R3, RZ, UR8, RZ, 0x33, !PT ;  /* 0x00000008ff03bc12 */ /* 0x000fe2000f8e33ff */
[----:B------:R-:W-:-:S03]  /*18960*/  IMAD.IADD R4, R17, 0x1, -R4 ;  /* 0x0000000111047824 */ /* 0x000fc600078e0a04 */
[----:B------:R-:W-:-:S04]  /*18970*/  IADD3 R3, R16, -R3, RZ ;  /* 0x8000000310037210 */ /* 0x000fc80007ffe0ff */
[----:B------:R-:W-:Y:S01]  /*18980*/  SEL R2, R4, R3, !P5 ;  /* 0x0000000304027207 */ /* 0x000fe20006800000 */
[----:B------:R-:W-:-:S03]  /*18990*/  IMAD R6, R3, R4, RZ ;  /* 0x0000000403067224 */ /* 0x000fc600078e02ff */
[--C-:B------:R-:W-:Y:S01]  /*189a0*/  SHF.R.S32.HI R5, RZ, 0x1f, R2.reuse ;  /* 0x0000001fff057819 */ /* 0x100fe20000011402 */
[----:B------:R-:W-:Y:S01]  /*189b0*/  IMAD.MOV.U32 R4, RZ, RZ, R2 ;  /* 0x000000ffff047224 */ /* 0x000fe200078e0002 */
[----:B------:R-:W-:-:S07]  /*189c0*/  SHF.R.S32.HI R7, RZ, 0x1f, R6 ;  /* 0x0000001fff077819 */ /* 0x000fce0000011406 */
.L_x_317:
[----:B--2---:R-:W-:Y:S05]  /*189d0*/  BSYNC B0 ;  /* 0x0000000000007941 */ /* 0x004fea0003800000 */
.L_x_316:
[----:B------:R-:W1:Y:S01]  /*189e0*/  SHFL.UP PT, R3, R6, 0x1, RZ ;  /* 0x0420000006037989 */ /* 0x000e6200000e00ff */
[----:B------:R-:W-:-:S03]  /*189f0*/  ISETP.NE.AND P1, PT, R20, RZ, PT ;  /* 0x000000ff1400720c */ /* 0x000fc60003f25270 */
[----:B------:R-:W2:Y:S01]  /*18a00*/  SHFL.UP PT, R2, R7, 0x1, RZ ;  /* 0x0420000007027989 */ /* 0x000ea200000e00ff */
[----:B-1----:R-:W-:Y:S02]  /*18a10*/  SEL R3, R3, RZ, P1 ;  /* 0x000000ff03037207 */ /* 0x002fe40000800000 */
[----:B--2---:R-:W-:Y:S02]  /*18a20*/  SEL R2, R2, RZ, P1 ;  /* 0x000000ff02027207 */ /* 0x004fe40000800000 */
[----:B------:R-:W-:-:S04]  /*18a30*/  IADD3 R18, P2, R3, R6, RZ ;  /* 0x0000000603127210 */ /* 0x000fc80007f5e0ff */
[----:B------:R-:W-:Y:S01]  /*18a40*/  IADD3.X R19, R2, R7, RZ, P2, !PT ;  /* 0x0000000702137210 */ /* 0x000fe200017fe4ff */
[----:B------:R-:W1:Y:S01]  /*18a50*/  SHFL.UP PT, R3, R18, 0x2, RZ ;  /* 0x0440000012037989 */ /* 0x000e6200000e00ff */
[----:B------:R-:W-:-:S03]  /*18a60*/  ISETP.GE.U32.AND P2, PT, R20, 0x2, PT ;  /* 0x000000021400780c */ /* 0x000fc60003f46070 */
[----:B------:R-:W2:Y:S01]  /*18a70*/  SHFL.UP PT, R2, R19, 0x2, RZ ;  /* 0x0440000013027989 */ /* 0x000ea200000e00ff */
[----:B-1----:R-:W-:-:S04]  /*18a80*/  SEL R3, R3, RZ, P2 ;  /* 0x000000ff03037207 */ /* 0x002fc80001000000 */
[----:B------:R-:W-:Y:S02]  /*18a90*/  IADD3 R16, P3, R3, R18, RZ ;  /* 0x0000001203107210 */ /* 0x000fe40007f7e0ff */
[----:B--2---:R-:W-:-:S03]  /*18aa0*/  SEL R2, R2, RZ, P2 ;  /* 0x000000ff02027207 */ /* 0x004fc60001000000 */
[----:B------:R-:W1:Y:S02]  /*18ab0*/  SHFL.UP PT, R3, R16, 0x4, RZ ;  /* 0x0480000010037989 */ /* 0x000e6400000e00ff */
[----:B------:R-:W-:Y:S01]  /*18ac0*/  IMAD.X R17, R2, 0x1, R19, P3 ;  /* 0x0000000102117824 */ /* 0x000fe200018e0613 */
[----:B------:R-:W-:-:S04]  /*18ad0*/  ISETP.GE.U32.AND P3, PT, R20, 0x4, PT ;  /* 0x000000041400780c */ /* 0x000fc80003f66070 */
[----:B------:R-:W2:Y:S01]  /*18ae0*/  SHFL.UP PT, R2, R17, 0x4, RZ ;  /* 0x0480000011027989 */ /* 0x000ea200000e00ff */
[----:B-1----:R-:W-:-:S04]  /*18af0*/  SEL R3, R3, RZ, P3 ;  /* 0x000000ff03037207 */ /* 0x002fc80001800000 */
[----:B------:R-:W-:Y:S02]  /*18b00*/  IADD3 R18, P4, R3, R16, RZ ;  /* 0x0000001003127210 */ /* 0x000fe40007f9e0ff */
[----:B--2---:R-:W-:-:S03]  /*18b10*/  SEL R2, R2, RZ, P3 ;  /* 0x000000ff02027207 */ /* 0x004fc60001800000 */
[----:B------:R-:W1:Y:S01]  /*18b20*/  SHFL.UP PT, R3, R18, 0x8, RZ ;  /* 0x0500000012037989 */ /* 0x000e6200000e00ff */
[----:B------:R-:W-:Y:S02]  /*18b30*/  IADD3.X R19, R2, R17, RZ, P4, !PT ;  /* 0x0000001102137210 */ /* 0x000fe400027fe4ff */
        /* <DEDUP_REMOVED lines=11> */
[----:B--2---:R-:W-:-:S04]  /*18bf0*/  SEL R2, R2, RZ, P5 ;  /* 0x000000ff02027207 */ /* 0x004fc80002800000 */
[----:B------:R-:W-:Y:S02]  /*18c00*/  IADD3.X R18, R2, R17, RZ, P6, !PT ;  /* 0x0000001102127210 */ /* 0x000fe400037fe4ff */
[----:B------:R-:W-:-:S04]  /*18c10*/  IADD3 R2, P6, R19, UR5, RZ ;  /* 0x0000000513027c10 */ /* 0x000fc8000ffde0ff */
[----:B------:R-:W-:Y:S02]  /*18c20*/  IADD3.X R3, R18, UR4, RZ, P6, !PT ;  /* 0x0000000412037c10 */ /* 0x000fe4000b7fe4ff */
[----:B------:R-:W-:-:S04]  /*18c30*/  ISETP.GT.U32.AND P6, PT, R2, UR10, PT ;  /* 0x0000000a02007c0c */ /* 0x000fc8000bfc4070 */
[----:B------:R-:W-:-:S13]  /*18c40*/  ISETP.GT.U32.AND.EX P6, PT, R3, UR9, PT, P6 ;  /* 0x0000000903007c0c */ /* 0x000fda000bfc4160 */
[----:B------:R-:W-:-:S04]  /*18c50*/  VOTE.ANY R16, PT, P6 ;  /* 0x0000000000107806 */ /* 0x000fc800030e0100 */
[----:B------:R-:W-:-:S13]  /*18c60*/  ISETP.NE.AND P6, PT, R16, RZ, PT ;  /* 0x000000ff1000720c */ /* 0x000fda0003fc5270 */
[----:B------:R-:W-:Y:S05]  /*18c70*/  @P6 BRA `(.L_x_320) ;  /* 0x0000000800786947 */ /* 0x000fea0003800000 */
[----:B------:R-:W-:Y:S01]  /*18c80*/  IMAD.MOV.U32 R19, RZ, RZ, R2 ;  /* 0x000000ffff137224 */ /* 0x000fe200078e0002 */
[----:B------:R-:W-:Y:S01]  /*18c90*/  MOV R21, R3 ;  /* 0x0000000300157202 */ /* 0x000fe20000000f00 */
[----:B------:R-:W-:Y:S01]  /*18ca0*/  ULDC UR24, c[0x0][0x910] ;  /* 0x0002440000187ab9 */ /* 0x000fe20000000800 */
[----:B------:R-:W-:Y:S01]  /*18cb0*/  ULDC UR25, c[0x0][0x8f4] ;  /* 0x00023d0000197ab9 */ /* 0x000fe20000000800 */
[----:B------:R-:W-:Y:S01]  /*18cc0*/  ULDC UR6, c[0x0][0x8dc] ;  /* 0x0002370000067ab9 */ /* 0x000fe20000000800 */
[----:B------:R-:W-:Y:S01]  /*18cd0*/  ULDC UR30, c[0x0][0x8d8] ;  /* 0x00023600001e7ab9 */ /* 0x000fe20000000800 */
[----:B------:R-:W-:Y:S01]  /*18ce0*/  ULDC UR31, c[0x0][0x8f0] ;  /* 0x00023c00001f7ab9 */ /* 0x000fe20000000800 */
[----:B------:R-:W-:Y:S01]  /*18cf0*/  ULDC.64 UR26, c[0x0][0x8d0] ;  /* 0x00023400001a7ab9 */ /* 0x000fe20000000a00 */
[----:B------:R-:W-:-:S05]  /*18d00*/  ULDC.64 UR28, c[0x0][0x8e8] ;  /* 0x00023a00001c7ab9 */ /* 0x000fca0000000a00 */
.L_x_325:
[----:B------:R-:W-:Y:S01]  /*18d10*/  IMAD.MOV.U32 R11, RZ, RZ, R12 ;  /* 0x000000ffff0b7224 */ /* 0x000fe200078e000c */
[----:B------:R-:W-:Y:S01]  /*18d20*/  IADD3 R12, R12, 0x20, RZ ;  /* 0x000000200c0c7810 */ /* 0x000fe20007ffe0ff */
[----:B-----5:R-:W-:Y:S01]  /*18d30*/  IMAD.MOV.U32 R17, RZ, RZ, R0 ;  /* 0x000000ffff117224 */ /* 0x020fe200078e0000 */
[----:B------:R-:W-:Y:S02]  /*18d40*/  MOV R16, R8 ;  /* 0x0000000800107202 */ /* 0x000fe40000000f00 */
[----:B------:R-:W-:-:S13]  /*18d50*/  ISETP.GE.AND P6, PT, R12, UR24, PT ;  /* 0x000000180c007c0c */ /* 0x000fda000bfc6270 */
[----:B------:R-:W1:Y:S01]  /*18d60*/  @!P6 LDC.64 R2, c[0x0][0x918] ;  /* 0x00024600ff02eb82 */ /* 0x000e620000000a00 */
[----:B------:R-:W2:Y:S01]  /*18d70*/  SHFL.IDX PT, R21, R21, 0x1f, 0x1f ;  /* 0x03e01f0015157f89 */ /* 0x000ea200000e0000 */
[----:B------:R-:W-:-:S03]  /*18d80*/  @!P6 VIADD R7, R11, 0x20 ;  /* 0x000000200b07e836 */ /* 0x000fc60000000000 */
[----:B------:R-:W3:Y:S01]  /*18d90*/  SHFL.IDX PT, R19, R19, 0x1f, 0x1f ;  /* 0x03e01f0013137f89 */ /* 0x000ee200000e0000 */
[----:B------:R-:W-:Y:S01]  /*18da0*/  BSSY B0, `(.L_x_321) ;  /* 0x0000064000007945 */ /* 0x000fe20003800000 */
[----:B-1----:R-:W-:-:S05]  /*18db0*/  @!P6 IMAD.WIDE R2, R7, 0xc, R2 ;  /* 0x0000000c0702e825 */ /* 0x002fca00078e0202 */
[----:B------:R1:W5:Y:S04]  /*18dc0*/  @!P6 LDG.E R8, desc[UR56][R2.64] ;  /* 0x000000380208e981 */ /* 0x000368000c1e1900 */
[----:B------:R1:W5:Y:S01]  /*18dd0*/  @!P6 LDG.E R0, desc[UR56][R2.64+0x4] ;  /* 0x000004380200e981 */ /* 0x000362000c1e1900 */
[----:B------:R-:W-:Y:S01]  /*18de0*/  ISETP.GE.AND P6, PT, R11, UR24, PT ;  /* 0x000000180b007c0c */ /* 0x000fe2000bfc6270 */
[----:B------:R-:W-:Y:S01]  /*18df0*/  IMAD.MOV.U32 R7, RZ, RZ, RZ ;  /* 0x000000ffff077224 */ /* 0x000fe200078e00ff */
[----:B--2---:R-:W-:Y:S02]  /*18e00*/  R2UR UR4, R21 ;  /* 0x00000000150472ca */ /* 0x004fe400000e0000 */
[----:B---3--:R-:W-:Y:S02]  /*18e10*/  R2UR UR5, R19 ;  /* 0x00000000130572ca */ /* 0x008fe400000e0000 */
[----:B------:R-:W-:-:S07]  /*18e20*/  MOV R6, 0x7fffffff ;  /* 0x7fffffff00067802 */ /* 0x000fce0000000f00 */
[----:B-1----:R-:W-:Y:S06]  /*18e30*/  @P6 BRA `(.L_x_322) ;  /* 0x0000000400686947 */ /* 0x002fec0003800000 */
[----:B------:R-:W-:-:S04]  /*18e40*/  IADD3 R18, P6, R16, UR11, RZ ;  /* 0x0000000b10127c10 */ /* 0x000fc8000ffde0ff */
[----:B------:R-:W-:Y:S02]  /*18e50*/  LEA.HI.X.SX32 R21, R16, UR13, 0x1, P6 ;  /* 0x0000000d10157c11 */ /* 0x000fe4000b0f0eff */
[----:B------:R-:W-:Y:S02]  /*18e60*/  IABS R16, R9 ;  /* 0x0000000900107213 */ /* 0x000fe40000000000 */
[C---:B------:R-:W-:Y:S02]  /*18e70*/  IADD3 R22, P6, R17.reuse, UR12, RZ ;  /* 0x0000000c11167c10 */ /* 0x040fe4000ffde0ff */
[----:B------:R-:W1:Y:S02]  /*18e80*/  I2F.RP R2, R16 ;  /* 0x0000001000027306 */ /* 0x000e640000209400 */
[----:B------:R-:W-:Y:S02]  /*18e90*/  LEA.HI.X.SX32 R23, R17, UR14, 0x1, P6 ;  /* 0x0000000e11177c11 */ /* 0x000fe4000b0f0eff */
[----:B------:R-:W-:-:S04]  /*18ea0*/  PLOP3.LUT P6, PT, PT, PT, UP0, 0x80, 0x0 ;  /* 0x000000000000781c */ /* 0x000fc80003fcf008 */
[----:B-1----:R-:W1:Y:S02]  /*18eb0*/  MUFU.RCP R2, R2 ;  /* 0x0000000200027308 */ /* 0x002e640000001000 */
[----:B-1----:R-:W-:-:S06]  /*18ec0*/  IADD3 R17, R2, 0xffffffe, RZ ;  /* 0x0ffffffe02117810 */ /* 0x002fcc0007ffe0ff */
[----:B------:R-:W1:Y:S02]  /*18ed0*/  F2I.FTZ.U32.TRUNC.NTZ R17, R17 ;  /* 0x0000001100117305 */ /* 0x000e64000021f000 */
[----:B-1----:R-:W-:Y:S01]  /*18ee0*/  IMAD.MOV R19, RZ, RZ, -R17 ;  /* 0x000000ffff137224 */ /* 0x002fe200078e0a11 */
[----:B------:R-:W-:Y:S06]  /*18ef0*/  @!P6 BRA `(.L_x_323) ;  /* 0x00000000002ce947 */ /* 0x000fec0003800000 */
        /* <DEDUP_REMOVED lines=11> */
.L_x_323:
        /* <DEDUP_REMOVED lines=12> */
.L_x_324:
[----:B------:R-:W-:Y:S01]  /*19070*/  IABS R2, R9 ;  /* 0x0000000900027213 */ /* 0x000fe20000000000 */
[----:B------:R-:W-:Y:S01]  /*19080*/  IMAD R5, R19, R16, RZ ;  /* 0x0000001013057224 */ /* 0x000fe200078e02ff */
[----:B------:R-:W-:Y:S01]  /*19090*/  SHF.R.U64 R4, R22, UR31, R23 ;  /* 0x0000001f16047c19 */ /* 0x000fe20008001217 */
[----:B------:R-:W-:Y:S01]  /*190a0*/  IMAD.MOV.U32 R3, RZ, RZ, R17 ;  /* 0x000000ffff037224 */ /* 0x000fe200078e0011 */
[----:B------:R-:W-:Y:S01]  /*190b0*/  SHF.R.U64 R18, R18, UR30, R21 ;  /* 0x0000001e12127c19 */ /* 0x000fe20008001215 */
[----:B------:R-:W-:Y:S01]  /*190c0*/  IMAD.MOV R7, RZ, RZ, -R2 ;  /* 0x000000ffff077224 */ /* 0x000fe200078e0a02 */
[----:B------:R-:W-:Y:S02]  /*190d0*/  IADD3 R4, R4, UR17, RZ ;  /* 0x0000001104047c10 */ /* 0x000fe4000fffe0ff */
[----:B------:R-:W-:Y:S02]  /*190e0*/  MOV R2, RZ ;  /* 0x000000ff00027202 */ /* 0x000fe40000000f00 */
[----:B------:R-:W-:-:S02]  /*190f0*/  IABS R6, R4 ;  /* 0x0000000400067213 */ /* 0x000fc40000000000 */
[-C--:B------:R-:W-:Y:S01]  /*19100*/  IABS R21, R10.reuse ;  /* 0x0000000a00157213 */ /* 0x080fe20000000000 */
[----:B------:R-:W-:Y:S01]  /*19110*/  IMAD.HI.U32 R2, R17, R5, R2 ;  /* 0x0000000511027227 */ /* 0x000fe200078e0002 */
[----:B------:R-:W-:Y:S02]  /*19120*/  IABS R17, R10 ;  /* 0x0000000a00117213 */ /* 0x000fe40000000000 */
[----:B------:R-:W-:Y:S01]  /*19130*/  MOV R5, R6 ;  /* 0x0000000600057202 */ /* 0x000fe20000000f00 */
[----:B------:R-:W-:Y:S01]  /*19140*/  IMAD.MOV.U32 R3, RZ, RZ, R7 ;  /* 0x000000ffff037224 */ /* 0x000fe200078e0007 */
[----:B------:R-:W1:Y:S01]  /*19150*/  I2F.RP R6, R17 ;  /* 0x0000001100067306 */ /* 0x000e620000209400 */
[----:B------:R-:W-:Y:S02]  /*19160*/  VIADD R7, R18, UR16 ;  /* 0x0000001012077c36 */ /* 0x000fe40008000000 */
[----:B------:R-:W-:-:S03]  /*19170*/  IMAD.HI.U32 R2, R2, R5, RZ ;  /* 0x0000000502027227 */ /* 0x000fc600078e00ff */
[----:B------:R-:W-:Y:S01]  /*19180*/  IABS R18, R7 ;  /* 0x0000000700127213 */ /* 0x000fe20000000000 */
[----:B------:R-:W-:Y:S02]  /*19190*/  IMAD R5, R2, R3, R5 ;  /* 0x0000000302057224 */ /* 0x000fe400078e0205 */
[----:B------:R-:W-:-:S03]  /*191a0*/  IMAD.MOV R21, RZ, RZ, -R21 ;  /* 0x000000ffff157224 */ /* 0x000fc600078e0a15 */
[----:B------:R-:W-:Y:S01]  /*191b0*/  ISETP.GT.U32.AND P6, PT, R16, R5, PT ;  /* 0x000000051000720c */ /* 0x000fe20003fc4070 */
[----:B-1----:R-:W1:-:S12]  /*191c0*/  MUFU.RCP R6, R6 ;  /* 0x0000000600067308 */ /* 0x002e580000001000 */
[----:B------:R-:W-:Y:S01]  /*191d0*/  @!P6 IADD3 R5, R5, -R16, RZ ;  /* 0x800000100505e210 */ /* 0x000fe20007ffe0ff */
[----:B-1----:R-:W-:-:S04]  /*191e0*/  VIADD R2, R6, 0xffffffe ;  /* 0x0ffffffe06027836 */ /* 0x002fc80000000000 */
[----:B------:R1:W2:Y:S02]  /*191f0*/  F2I.FTZ.U32.TRUNC.NTZ R3, R2 ;  /* 0x0000000200037305 */ /* 0x0002a4000021f000 */
[----:B-1----:R-:W-:Y:S02]  /*19200*/  MOV R2, RZ ;  /* 0x000000ff00027202 */ /* 0x002fe40000000f00 */
[----:B--2---:R-:W-:-:S05]  /*19210*/  IADD3 R22, RZ, -R3, RZ ;  /* 0x80000003ff167210 */ /* 0x004fca0007ffe0ff */
[----:B------:R-:W-:-:S04]  /*19220*/  IMAD R19, R22, R17, RZ ;  /* 0x0000001116137224 */ /* 0x000fc800078e02ff */
[----:B------:R-:W-:Y:S01]  /*19230*/  IMAD.HI.U32 R6, R3, R19, R2 ;  /* 0x0000001303067227 */ /* 0x000fe200078e0002 */
[----:B------:R-:W-:-:S03]  /*19240*/  MOV R3, R18 ;  /* 0x0000001200037202 */ /* 0x000fc60000000f00 */
[----:B------:R-:W-:Y:S02]  /*19250*/  IMAD.MOV.U32 R18, RZ, RZ, R21 ;  /* 0x000000ffff127224 */ /* 0x000fe400078e0015 */
        /* <DEDUP_REMOVED lines=23> */
[----:B------:R-:W-:-:S07]  /*193d0*/  SHF.R.S32.HI R7, RZ, 0x1f, R6 ;  /* 0x0000001fff077819 */ /* 0x000fce0000011406 */
.L_x_322:
[----:B------:R-:W-:Y:S05]  /*193e0*/  BSYNC B0 ;  /* 0x0000000000007941 */ /* 0x000fea0003800000 */
.L_x_321:
[----:B------:R-:W1:Y:S04]  /*193f0*/  SHFL.UP PT, R3, R6, 0x1, RZ ;  /* 0x0420000006037989 */ /* 0x000e6800000e00ff */
[----:B------:R-:W2:Y:S01]  /*19400*/  SHFL.UP PT, R2, R7, 0x1, RZ ;  /* 0x0420000007027989 */ /* 0x000ea200000e00ff */
[----:B-1----:R-:W-:Y:S02]  /*19410*/  SEL R3, R3, RZ, P1 ;  /* 0x000000ff03037207 */ /* 0x002fe40000800000 */
[----:B--2---:R-:W-:Y:S02]  /*19420*/  SEL R2, R2, RZ, P1 ;  /* 0x000000ff02027207 */ /* 0x004fe40000800000 */
[----:B------:R-:W-:-:S04]  /*19430*/  IADD3 R18, P6, R3, R6, RZ ;  /* 0x0000000603127210 */ /* 0x000fc80007fde0ff */
[----:B------:R-:W-:Y:S01]  /*19440*/  IADD3.X R17, R2, R7, RZ, P6, !PT ;  /* 0x0000000702117210 */ /* 0x000fe200037fe4ff */
[----:B------:R-:W1:Y:S04]  /*19450*/  SHFL.UP PT, R3, R18, 0x2, RZ ;  /* 0x0440000012037989 */ /* 0x000e6800000e00ff */
[----:B------:R-:W2:Y:S01]  /*19460*/  SHFL.UP PT, R2, R17, 0x2, RZ ;  /* 0x0440000011027989 */ /* 0x000ea200000e00ff */
[----:B-1----:R-:W-:Y:S02]  /*19470*/  SEL R3, R3, RZ, P2 ;  /* 0x000000ff03037207 */ /* 0x002fe40001000000 */
[----:B--2---:R-:W-:Y:S02]  /*19480*/  SEL R2, R2, RZ, P2 ;  /* 0x000000ff02027207 */ /* 0x004fe40001000000 */
[----:B------:R-:W-:-:S05]  /*19490*/  IADD3 R16, P6, R3, R18, RZ ;  /* 0x0000001203107210 */ /* 0x000fca0007fde0ff */
[----:B------:R-:W-:Y:S01]  /*194a0*/  IMAD.X R21, R2, 0x1, R17, P6 ;  /* 0x0000000102157824 */ /* 0x000fe200030e0611 */
        /* <DEDUP_REMOVED lines=17> */
[----:B------:R-:W-:Y:S02]  /*195c0*/  IADD3.X R3, R16, R17, RZ, P6, !PT ;  /* 0x0000001110037210 */ /* 0x000fe400037fe4ff */
[----:B------:R-:W-:-:S04]  /*195d0*/  IADD3 R19, P6, R2, UR5, RZ ;  /* 0x0000000502137c10 */ /* 0x000fc8000ffde0ff */
[----:B------:R-:W-:Y:S02]  /*195e0*/  IADD3.X R21, R3, UR4, RZ, P6, !PT ;  /* 0x0000000403157c10 */ /* 0x000fe4000b7fe4ff */
[----:B------:R-:W-:-:S04]  /*195f0*/  ISETP.GT.U32.AND P6, PT, R19, UR10, PT ;  /* 0x0000000a13007c0c */ /* 0x000fc8000bfc4070 */
[----:B------:R-:W-:-:S13]  /*19600*/  ISETP.GT.U32.AND.EX P6, PT, R21, UR9, PT, P6 ;  /* 0x0000000915007c0c */ /* 0x000fda000bfc4160 */
[----:B------:R-:W-:-:S04]  /*19610*/  VOTE.ANY R16, PT, P6 ;  /* 0x0000000000107806 */ /* 0x000fc800030e0100 */
[----:B------:R-:W-:-:S13]  /*19620*/  ISETP.NE.AND P6, PT, R16, RZ, PT ;  /* 0x000000ff1000720c */ /* 0x000fda0003fc5270 */
[----:B------:R-:W-:Y:S05]  /*19630*/  @!P6 BRA `(.L_x_325) ;  /* 0xfffffff400b4e947 */ /* 0x000fea000383ffff */
[----:B------:R-:W-:Y:S01]  /*19640*/  IMAD.MOV.U32 R19, RZ, RZ, R2 ;  /* 0x000000ffff137224 */ /* 0x000fe200078e0002 */
[----:B------:R-:W-:-:S07]  /*19650*/  MOV R18, R3 ;  /* 0x0000000300127202 */ /* 0x000fce0000000f00 */
.L_x_320:
[----:B------:R-:W1:Y:S08]  /*19660*/  BREV R16, R16 ;  /* 0x0000001000107301 */ /* 0x000e700000000000 */
[----:B-1----:R-:W1:Y:S02]  /*19670*/  FLO.U32.SH R17, R16 ;  /* 0x0000001000117300 */ /* 0x002e6400000e0400 */
[----:B-1----:R-:W1:Y:S02]  /*19680*/  SHFL.IDX PT, R11, R11, R17, 0x1f ;  /* 0x00001f110b0b7589 */ /* 0x002e6400000e0000 */
[----:B-1----:R-:W-:-:S13]  /*19690*/  R2UR UR6, R11 ;  /* 0x000000000b0672ca */ /* 0x002fda00000e0000 */
[----:B------:R-:W-:-:S05]  /*196a0*/  VIADD R21, R20, UR6 ;  /* 0x0000000614157c36 */ /* 0x000fca0008000000 */
[----:B------:R-:W-:-:S13]  /*196b0*/  ISETP.GE.AND P1, PT, R21, UR24, PT ;  /* 0x0000001815007c0c */ /* 0x000fda000bf26270 */
[----:B------:R-:W1:Y:S02]  /*196c0*/  @!P1 LDC.64 R2, c[0x0][0x918] ;  /* 0x00024600ff029b82 */ /* 0x000e640000000a00 */
[----:B-1----:R-:W-:-:S05]  /*196d0*/  @!P1 IMAD.WIDE R2, R21, 0xc, R2 ;  /* 0x0000000c15029825 */ /* 0x002fca00078e0202 */
[----:B-----5:R1:W5:Y:S04]  /*196e0*/  @!P1 LDG.E R8, desc[UR56][R2.64] ;  /* 0x0000003802089981 */ /* 0x020368000c1e1900 */
[----:B------:R1:W5:Y:S01]  /*196f0*/  @!P1 LDG.E R0, desc[UR56][R2.64+0x4] ;  /* 0x0000043802009981 */ /* 0x000362000c1e1900 */
[----:B------:R-:W-:-:S03]  /*19700*/  IADD3 R12, P1, P2, R19, UR5, -R6 ;  /* 0x00000005130c7c10 */ /* 0x000fc6000fa3e806 */
[----:B------:R-:W-:Y:S01]  /*19710*/  SHFL.IDX PT, R6, R6, R17, 0x1f ;  /* 0x00001f1106067589 */ /* 0x000fe200000e0000 */
[----:B------:R-:W-:-:S03]  /*19720*/  IADD3.X R18, R18, UR4, ~R7, P1, P2 ;  /* 0x0000000412127c10 */ /* 0x000fc60008fe4c07 */
[----:B------:R-:W2:Y:S04]  /*19730*/  SHFL.IDX PT, R12, R12, R17, 0x1f ;  /* 0x00001f110c0c7589 */ /* 0x000ea800000e0000 */
[----:B------:R-:W3:Y:S04]  /*19740*/  SHFL.IDX PT, R18, R18, R17, 0x1f ;  /* 0x00001f1112127589 */ /* 0x000ee800000e0000 */
[----:B------:R1:W4:Y:S04]  /*19750*/  SHFL.IDX PT, R7, R7, R17, 0x1f ;  /* 0x00001f1107077589 */ /* 0x00032800000e0000 */
[----:B------:R1:W1:Y:S04]  /*19760*/  SHFL.IDX PT, R5, R5, R17, 0x1f ;  /* 0x00001f1105057589 */ /* 0x00026800000e0000 */
[----:B------:R1:W1:Y:S01]  /*19770*/  SHFL.IDX PT, R4, R4, R17, 0x1f ;  /* 0x00001f1104047589 */ /* 0x00026200000e0000 */
[----:B--2---:R-:W-:-:S02]  /*19780*/  R2UR UR5, R12 ;  /* 0x000000000c0572ca */ /* 0x004fc400000e0000 */
[----:B---3--:R-:W-:-:S15]  /*19790*/  R2UR UR4, R18 ;  /* 0x00000000120472ca */ /* 0x008fde00000e0000 */
.L_x_315:
[----:B-1----:R-:W1:Y:S01]  /*197a0*/  LDC R2, c[0x0][0x910] ;  /* 0x00024400ff027b82 */ /* 0x002e620000000800 */
[----:B------:R-:W-:Y:S01]  /*197b0*/  UMOV UR24, 0xffffffff ;  /* 0xffffffff00187882 */ /* 0x000fe20000000000 */
[----:B------:R-:W-:Y:S01]  /*197c0*/  UMOV UR25, 0xffffffff ;  /* 0xffffffff00197882 */ /* 0x000fe20000000000 */
[----:B------:R-:W-:Y:S01]  /*197d0*/  UMOV UR26, 0xffffffff ;  /* 0xffffffff001a7882 */ /* 0x000fe20000000000 */
[----:B------:R-:W-:Y:S02]  /*197e0*/  MOV R19, RZ ;  /* 0x000000ff00137202 */ /* 0x000fe40000000f00 */
[----:B-1----:R-:W-:-:S13]  /*197f0*/  ISETP.LE.AND P1, PT, R2, UR6, PT ;  /* 0x0000000602007c0c */ /* 0x002fda000bf23270 */
[----:B------:R-:W-:Y:S05]  /*19800*/  @P1 BRA `(.L_x_314) ;  /* 0x0000000000f01947 */ /* 0x000fea0003800000 */
[C---:B------:R-:W-:Y:S01]  /*19810*/  R2UR UR24, R4.reuse ;  /* 0x00000000041872ca */ /* 0x040fe200000e0000 */
[----:B------:R-:W-:Y:S01]  /*19820*/  UIADD3 UR30, UP1, -UR5, UR10, URZ ;  /* 0x0000000a051e7290 */ /* 0x000fe2000ff3e13f */
[----:B------:R-:W-:Y:S01]  /*19830*/  R2UR UR25, R5 ;  /* 0x00000000051972ca */ /* 0x000fe200000e0000 */
[----:B------:R-:W-:Y:S01]  /*19840*/  ULDC UR26, c[0x0][0x8c0] ;  /* 0x00023000001a7ab9 */ /* 0x000fe20000000800 */
[----:B------:R-:W-:Y:S01]  /*19850*/  ULDC UR27, c[0x0][0x8b0] ;  /* 0x00022c00001b7ab9 */ /* 0x000fe20000000800 */
[----:B------:R-:W-:Y:S01]  /*19860*/  ULDC UR28, c[0x0][0x904] ;  /* 0x00024100001c7ab9 */ /* 0x000fe20000000800 */
[----:B------:R-:W-:-:S03]  /*19870*/  SHF.R.U64 R2, R4, UR27, R5 ;  /* 0x0000001b04027c19 */ /* 0x000fc60008001205 */
[----:B------:R-:W-:Y:S01]  /*19880*/  UIADD3.X UR24, ~UR4, UR9, URZ, UP1, !UPT ;  /* 0x0000000904187290 */ /* 0x000fe20008ffe53f */
[----:B------:R-:W-:-:S03]  /*19890*/  R2UR UR32, R2 ;  /* 0x00000000022072ca */ /* 0x000fc600000e0000 */
[----:B------:R-:W-:Y:S02]  /*198a0*/  USHF.R.U32.HI UR31, URZ, UR26, UR24 ;  /* 0x0000001a3f1f7299 */ /* 0x000fe40008011618 */
[----:B------:R-:W-:Y:S02]  /*198b0*/  USHF.R.U32.HI UR35, URZ, UR27, UR25 ;  /* 0x0000001b3f237299 */ /* 0x000fe40008011619 */
[----:B------:R-:W-:Y:S02]  /*198c0*/  USHF.R.U32.HI UR33, URZ, UR27, UR31 ;  /* 0x0000001b3f217299 */ /* 0x000fe4000801161f */
[----:B------:R-:W-:Y:S02]  /*198d0*/  USHF.R.U64 UR30, UR30, UR26, UR24 ;  /* 0x0000001a1e1e7299 */ /* 0x000fe40008001218 */
[----:B------:R-:W-:Y:S02]  /*198e0*/  USHF.R.U32.HI UR34, URZ, UR28, UR33 ;  /* 0x0000001c3f227299 */ /* 0x000fe40008011621 */
[----:B------:R-:W-:-:S02]  /*198f0*/  USHF.R.U64 UR31, UR30, UR27, UR31 ;  /* 0x0000001b1e1f7299 */ /* 0x000fc4000800121f */
[----:B------:R-:W-:Y:S02]  /*19900*/  ULOP3.LUT UR24, UR34, UR35, URZ, 0xfc, !UPT ;  /* 0x0000002322187292 */ /* 0x000fe4000f8efc3f */
[----:B------:R-:W-:-:S04]  /*19910*/  USHF.R.U64 UR33, UR31, UR28, UR33 ;  /* 0x0000001c1f217299 */ /* 0x000fc80008001221 */
[----:B------:R-:W-:-:S13]  /*19920*/  ISETP.NE.U32.AND P1, PT, RZ, UR24, PT ;  /* 0x00000018ff007c0c */ /* 0x000fda000bf25070 */
[----:B------:R-:W-:Y:S05]  /*19930*/  @!P1 BRA `(.L_x_326) ;  /* 0x0000000000189947 */ /* 0x000fea0003800000 */
[----:B------:R-:W-:-:S07]  /*19940*/  MOV R12, 0x19960 ;  /* 0x00019960000c7802 */ /* 0x000fce0000000f00 */
[----:B--2-45:R-:W-:Y:S05]  /*19950*/  CALL.REL.NOINC `(.L_x_327) ;  /* 0x0000002000d87944 */ /* 0x034fea0003c00000 */
[----:B------:R-:W-:-:S04]  /*19960*/  UIADD3 UR24, -UR25, URZ, URZ ;  /* 0x0000003f19187290 */ /* 0x000fc8000fffe13f */
[----:B------:R-:W-:-:S03]  /*19970*/  UIMAD UR32, UR32, UR24, UR33 ;  /* 0x00000018202072a4 */ /* 0x000fc6000f8e0221 */
[----:B------:R-:W-:Y:S01]  /*19980*/  UMOV UR24, UR25 ;  /* 0x0000001900187c82 */ /* 0x000fe20008000000 */
[----:B------:R-:W-:Y:S08]  /*19990*/  BRA `(.L_x_328) ;  /* 0x0000000000587947 */ /* 0x000ff00003800000 */
.L_x_326:
[----:B------:R-:W1:Y:S01]  /*199a0*/  I2F.U32.RP R2, UR32 ;  /* 0x0000002000027d06 */ /* 0x000e620008209000 */
[----:B------:R-:W-:Y:S01]  /*199b0*/  UMOV UR24, URZ ;  /* 0x0000003f00187c82 */ /* 0x000fe20008000000 */
[----:B------:R-:W-:-:S06]  /*199c0*/  UISETP.NE.U32.AND UP4, UPT, UR32, URZ, UPT ;  /* 0x0000003f2000728c */ /* 0x000fcc000bf85070 */
[----:B-1----:R-:W1:Y:S02]  /*199d0*/  MUFU.RCP R2, R2 ;  /* 0x0000000200027308 */ /* 0x002e640000001000 */
[----:B-1----:R-:W-:-:S06]  /*199e0*/  VIADD R3, R2, 0xffffffe ;  /* 0x0ffffffe02037836 */ /* 0x002fcc0000000000 */
[----:B------:R-:W1:Y:S02]  /*199f0*/  F2I.FTZ.U32.TRUNC.NTZ R3, R3 ;  /* 0x0000000300037305 */ /* 0x000e64000021f000 */
[----:B-1----:R-:W-:-:S13]  /*19a00*/  R2UR UR25, R3 ;  /* 0x00000000031972ca */ /* 0x002fda00000e0000 */
[----:B------:R-:W-:-:S04]  /*19a10*/  UIADD3 UR26, URZ, -UR25, URZ ;  /* 0x800000193f1a7290 */ /* 0x000fc8000fffe03f */
[----:B------:R-:W-:-:S04]  /*19a20*/  UIMAD UR26, UR26, UR32, URZ ;  /* 0x000000201a1a72a4 */ /* 0x000fc8000f8e023f */
[----:B------:R-:W-:-:S04]  /*19a30*/  UIMAD.WIDE.U32 UR24, UR25, UR26, UR24 ;  /* 0x0000001a191872a5 */ /* 0x000fc8000f8e0018 */
[----:B------:R-:W-:-:S04]  /*19a40*/  UIMAD.WIDE.U32 UR24, UR25, UR33, URZ ;  /* 0x00000021191872a5 */ /* 0x000fc8000f8e003f */
[----:B------:R-:W-:-:S04]  /*19a50*/  UIADD3 UR24, -UR25, URZ, URZ ;  /* 0x0000003f19187290 */ /* 0x000fc8000fffe13f */
[----:B------:R-:W-:-:S04]  /*19a60*/  UIMAD UR24, UR32, UR24, UR33 ;  /* 0x00000018201872a4 */ /* 0x000fc8000f8e0221 */
[----:B------:R-:W-:-:S11]  /*19a70*/  UISETP.GE.U32.AND UP1, UPT, UR24, UR32, UPT ;  /* 0x000000201800728c */ /* 0x000fd6000bf26070 */
[----:B------:R-:W-:Y:S02]  /*19a80*/  @UP1 UIADD3 UR24, UR24, -UR32, URZ ;  /* 0x8000002018181290 */ /* 0x000fe4000fffe03f */
[----:B------:R-:W-:Y:S02]  /*19a90*/  @UP1 UIADD3 UR25, UR25, 0x1, URZ ;  /* 0x0000000119191890 */ /* 0x000fe4000fffe03f */
[----:B------:R-:W-:-:S11]  /*19aa0*/  UISETP.GE.U32.AND UP2, UPT, UR24, UR32, UPT ;  /* 0x000000201800728c */ /* 0x000fd6000bf46070 */
[----:B------:R-:W-:Y:S02]  /*19ab0*/  @UP2 UIADD3 UR25, UR25, 0x1, URZ ;  /* 0x0000000119192890 */ /* 0x000fe4000fffe03f */
[----:B------:R-:W-:-:S04]  /*19ac0*/  @!UP4 ULOP3.LUT UR25, URZ, UR32, URZ, 0x33, !UPT ;  /* 0x000000203f19c292 */ /* 0x000fc8000f8e333f */
[----:B------:R-:W-:-:S04]  /*19ad0*/  UIADD3 UR24, -UR25, URZ, URZ ;  /* 0x0000003f19187290 */ /* 0x000fc8000fffe13f */
[----:B------:R-:W-:-:S03]  /*19ae0*/  UIMAD UR32, UR32, UR24, UR33 ;  /* 0x00000018202072a4 */ /* 0x000fc6000f8e0221 */
[----:B------:R-:W-:-:S09]  /*19af0*/  UMOV UR24, UR25 ;  /* 0x0000001900187c82 */ /* 0x000fd20008000000 */
.L_x_328:
[----:B------:R-:W-:Y:S01]  /*19b00*/  ULOP3.LUT UR31, UR31, UR20, URZ, 0xc0, !UPT ;  /* 0x000000141f1f7292 */ /* 0x000fe2000f8ec03f */
[----:B------:R-:W-:Y:S01]  /*19b10*/  MOV R19, 0x1 ;  /* 0x0000000100137802 */ /* 0x000fe20000000f00 */
[----:B------:R-:W-:Y:S02]  /*19b20*/  ULOP3.LUT UR30, UR30, UR18, URZ, 0xc0, !UPT ;  /* 0x000000121e1e7292 */ /* 0x000fe4000f8ec03f */
[----:B------:R-:W-:Y:S01]  /*19b30*/  UIMAD UR24, UR19, UR24, UR31 ;  /* 0x00000018131872a4 */ /* 0x000fe2000f8e021f */
[----:B------:R-:W-:Y:S01]  /*19b40*/  ULDC UR26, c[0x0][0x8a8] ;  /* 0x00022a00001a7ab9 */ /* 0x000fe20000000800 */
[----:B------:R-:W-:Y:S01]  /*19b50*/  ULDC UR25, c[0x0][0x8b8] ;  /* 0x00022e0000197ab9 */ /* 0x000fe20000000800 */
[----:B------:R-:W-:Y:S02]  /*19b60*/  UIMAD UR30, UR32, UR26, UR30 ;  /* 0x0000001a201e72a4 */ /* 0x000fe4000f8e021e */
[----:B------:R-:W-:Y:S01]  /*19b70*/  UIMAD UR25, UR24, UR25, UR40 ;  /* 0x00000019181972a4 */ /* 0x000fe2000f8e0228 */
[----:B------:R-:W-:Y:S01]  /*19b80*/  @UP3 UMOV UR26, UR6 ;  /* 0x00000006001a3c82 */ /* 0x000fe20008000000 */
[----:B------:R-:W-:-:S03]  /*19b90*/  @!UP3 UMOV UR26, UR6 ;  /* 0x00000006001abc82 */ /* 0x000fc60008000000 */
[----:B------:R-:W-:Y:S02]  /*19ba0*/  @UP3 UMOV UR24, UR30 ;  /* 0x0000001e00183c82 */ /* 0x000fe40008000000 */
[----:B------:R-:W-:Y:S01]  /*19bb0*/  @!UP3 UMOV UR24, UR25 ;  /* 0x000000190018bc82 */ /* 0x000fe20008000000 */
[----:B------:R-:W-:-:S05]  /*19bc0*/  @!UP3 UMOV UR25, UR30 ;  /* 0x0000001e0019bc82 */ /* 0x000fca0008000000 */
.L_x_314:
[----:B------:R-:W-:-:S06]  /*19bd0*/  UISETP.NE.AND UP1, UPT, UR15, 0x3, UPT ;  /* 0x000000030f00788c */ /* 0x000fcc000bf25270 */
[----:B------:R-:W-:-:S13]  /*19be0*/  PLOP3.LUT P1, PT, PT, PT, UP1, 0x80, 0x0 ;  /* 0x000000000000781c */ /* 0x000fda0003f2f018 */
[----:B------:R-:W-:Y:S05]  /*19bf0*/  @!P1 BRA `(.L_x_329) ;  /* 0x0000000000049947 */ /* 0x000fea0003800000 */
[----:B--2---:R-:W-:Y:S01]  /*19c00*/  BPT.TRAP 0x1 ;  /* 0x000000040000795c */ /* 0x004fe20000300000 */
.L_x_329:
[----:B------:R-:W1:Y:S01]  /*19c10*/  S2R R3, SR_CgaCtaId ;  /* 0x0000000000037919 */ /* 0x000e620000008800 */
[----:B------:R-:W-:-:S04]  /*19c20*/  MOV R2, 0x400 ;  /* 0x0000040000027802 */ /* 0x000fc80000000f00 */
[----:B-1----:R-:W-:Y:S02]  /*19c30*/  LEA R2, R3, R2, 0x18 ;  /* 0x0000000203027211 */ /* 0x002fe400078ec0ff */
[----:B------:R-:W-:-:S03]  /*19c40*/  SHF.L.U32 R3, R14, 0x1f, RZ ;  /* 0x0000001f0e037819 */ /* 0x000fc600000006ff */
[----:B------:R-:W-:-:S04]  /*19c50*/  IMAD R12, R13, 0x8, R2 ;  /* 0x000000080d0c7824 */ /* 0x000fc800078e0202 */
[----:B------:R-:W1:Y:S02]  /*19c60*/  SYNCS.PHASECHK.TRANS64.TRYWAIT P2, [R12+URZ+0x38440], R3 ;  /* 0x038440030c0075a7 */ /* 0x000e64000804017f */
[----:B-1----:R-:W-:Y:S05]  /*19c70*/  @!P2 BRA `(.L_x_330) ;  /* 0x000000180074a947 */ /* 0x002fea0003800000 */
.L_x_408:
[----:B------:R-:W-:Y:S01]  /*19c80*/  ELECT P2, URZ, PT ;  /* 0x00000000003f782f */ /* 0x000fe20003840000 */
[----:B------:R-:W-:-:S12]  /*19c90*/  BSSY B0, `(.L_x_331) ;  /* 0x0000010000007945 */ /* 0x000fd80003800000 */
[----:B------:R-:W-:Y:S05]  /*19ca0*/  @!P2 BRA `(.L_x_332) ;  /* 0x000000000038a947 */ /* 0x000fea0003800000 */
[----:B-1----:R-:W-:Y:S01]  /*19cb0*/  LEA R3, R13, R2, 0x4 ;  /* 0x000000020d037211 */ /* 0x002fe200078e20ff */
[----:B------:R-:W-:Y:S01]  /*19cc0*/  IMAD.U32 R18, RZ, RZ, UR26 ;  /* 0x0000001aff127e24 */ /* 0x000fe2000f8e00ff */
[----:B------:R-:W-:Y:S01]  /*19cd0*/  MOV R17, UR25 ;  /* 0x0000001900117c02 */ /* 0x000fe20008000f00 */
[----:B------:R-:W-:-:S05]  /*19ce0*/  IMAD.U32 R16, RZ, RZ, UR24 ;  /* 0x00000018ff107e24 */ /* 0x000fca000f8e00ff */
[----:B------:R1:W-:Y:S01]  /*19cf0*/  STS.128 [R3+0x38500], R16 ;  /* 0x0385001003007388 */ /* 0x0003e20000000c00 */
[----:B------:R-:W-:Y:S01]  /*19d00*/  @!PT LDS RZ, [RZ] ;  /* 0x00000000fffff984 */ /* 0x000fe20000000800 */
[----:B------:R-:W-:Y:S01]  /*19d10*/  @!PT LDS RZ, [RZ] ;  /* 0x00000000fffff984 */ /* 0x000fe20000000800 */
[----:B------:R-:W-:Y:S01]  /*19d20*/  @!PT LDS RZ, [RZ] ;  /* 0x00000000fffff984 */ /* 0x000fe20000000800 */
[----:B------:R-:W-:Y:S01]  /*19d30*/  @!PT LDS RZ, [RZ] ;  /* 0x00000000fffff984 */ /* 0x000fe20000000800 */
[----:B------:R3:W-:Y:S06]  /*19d40*/  MEMBAR.ALL.CTA ;  /* 0x0000000000007992 */ /* 0x0007ec0000008000 */
[----:B---3--:R-:W3:Y:S01]  /*19d50*/  FENCE.VIEW.ASYNC.S ;  /* 0x00000000000073c6 */ /* 0x008ee20000000000 */
[----:B------:R-:W-:Y:S05]  /*19d60*/  @!P1 BRA `(.L_x_333) ;  /* 0x0000000000049947 */ /* 0x000fea0003800000 */
[----:B--2---:R-:W-:Y:S01]  /*19d70*/  BPT.TRAP 0x1 ;  /* 0x000000040000795c */ /* 0x004fe20000300000 */
.L_x_333:
[----:B---3--:R3:W-:Y:S02]  /*19d80*/  SYNCS.ARRIVE.TRANS64.A1T0 RZ, [R12+URZ+0x38400], RZ ;  /* 0x038400ff0cff79a7 */ /* 0x0087e4000810003f */
.L_x_332:
[----:B--2---:R-:W-:Y:S05]  /*19d90*/  BSYNC B0 ;  /* 0x0000000000007941 */ /* 0x004fea0003800000 */
.L_x_331:
[----:B------:R-:W-:Y:S02]  /*19da0*/  ISETP.NE.AND P3, PT, R19, RZ, PT ;  /* 0x000000ff1300720c */ /* 0x000fe40003f65270 */
[----:B------:R-:W-:-:S04]  /*19db0*/  IADD3 R13, R13, 0x1, RZ ;  /* 0x000000010d0d7810 */ /* 0x000fc80007ffe0ff */
[----:B------:R-:W-:-:S04]  /*19dc0*/  ISETP.NE.AND P2, PT, R13, 0x8, PT ;  /* 0x000000080d00780c */ /* 0x000fc80003f45270 */
[----:B-1----:R-:W-:Y:S02]  /*19dd0*/  SEL R3, RZ, 0x1, P2 ;  /* 0x00000001ff037807 */ /* 0x002fe40001000000 */
[----:B------:R-:W-:Y:S02]  /*19de0*/  SEL R13, R13, RZ, P2 ;  /* 0x000000ff0d0d7207 */ /* 0x000fe40001000000 */
[----:B------:R-:W-:Y:S01]  /*19df0*/  LOP3.LUT R14, R14, R3, RZ, 0x3c, !PT ;  /* 0x000000030e0e7212 */ /* 0x000fe200078e3cff */
[----:B------:R-:W-:Y:S06]  /*19e00*/  @P3 BRA `(.L_x_334) ;  /* 0xffffffe000fc3947 */ /* 0x000fec000383ffff */
[----:B------:R-:W-:Y:S05]  /*19e10*/  @!P1 BRA `(.L_x_335) ;  /* 0x0000000000049947 */ /* 0x000fea0003800000 */
[----:B------:R-:W-:Y:S01]  /*19e20*/  BPT.TRAP 0x1 ;  /* 0x000000040000795c */ /* 0x000fe20000300000 */
.L_x_335:
[----:B------:R-:W-:Y:S01]  /*19e30*/  IMAD R3, R13, 0x8, R2 ;  /* 0x000000080d037824 */ /* 0x000fe200078e0202 */
[----:B-----5:R-:W-:-:S04]  /*19e40*/  SHF.L.U32 R0, R14, 0x1f, RZ ;  /* 0x0000001f0e007819 */ /* 0x020fc800000006ff */
[----:B------:R-:W1:Y:S02]  /*19e50*/  SYNCS.PHASECHK.TRANS64.TRYWAIT P0, [R3+URZ+0x38440], R0 ;  /* 0x03844000030075a7 */ /* 0x000e64000800017f */
[----:B-1----:R-:W-:Y:S05]  /*19e60*/  @!P0 BRA `(.L_x_336) ;  /* 0x00000018000c8947 */ /* 0x002fea0003800000 */
.L_x_409:
[----:B------:R-:W-:Y:S05]  /*19e70*/  @!P1 BRA `(.L_x_337) ;  /* 0x0000000000049947 */ /* 0x000fea0003800000 */
[----:B------:R-:W-:Y:S01]  /*19e80*/  BPT.TRAP 0x1 ;  /* 0x000000040000795c */ /* 0x000fe20000300000 */
.L_x_337:
[----:B------:R-:W-:-:S04]  /*19e90*/  IADD3 R13, R13, 0x1, RZ ;  /* 0x000000010d0d7810 */ /* 0x000fc80007ffe0ff */
[----:B------:R-:W-:-:S04]  /*19ea0*/  ISETP.NE.AND P0, PT, R13, 0x8, PT ;  /* 0x000000080d00780c */ /* 0x000fc80003f05270 */
[----:B-1----:R-:W-:Y:S02]  /*19eb0*/  SEL R3, RZ, 0x1, P0 ;  /* 0x00000001ff037807 */ /* 0x002fe40000000000 */
[----:B------:R-:W-:Y:S02]  /*19ec0*/  SEL R13, R13, RZ, P0 ;  /* 0x000000ff0d0d7207 */ /* 0x000fe40000000000 */
[----:B------:R-:W-:-:S03]  /*19ed0*/  LOP3.LUT R14, R14, R3, RZ, 0x3c, !PT ;  /* 0x000000030e0e7212 */ /* 0x000fc600078e3cff */
[----:B------:R-:W-:Y:S01]  /*19ee0*/  IMAD R3, R13, 0x8, R2 ;  /* 0x000000080d037824 */ /* 0x000fe200078e0202 */
[----:B------:R-:W-:-:S04]  /*19ef0*/  SHF.L.U32 R0, R14, 0x1f, RZ ;  /* 0x0000001f0e007819 */ /* 0x000fc800000006ff */
[----:B------:R-:W1:Y:S02]  /*19f00*/  SYNCS.PHASECHK.TRANS64.TRYWAIT P0, [R3+URZ+0x38440], R0 ;  /* 0x03844000030075a7 */ /* 0x000e64000800017f */
[----:B-1----:R-:W-:Y:S05]  /*19f10*/  @!P0 BRA `(.L_x_338) ;  /* 0x0000001400f48947 */ /* 0x002fea0003800000 */
.L_x_410:
[----:B------:R-:W-:Y:S05]  /*19f20*/  @!P1 BRA `(.L_x_339) ;  /* 0x0000000000049947 */ /* 0x000fea0003800000 */
[----:B------:R-:W-:Y:S01]  /*19f30*/  BPT.TRAP 0x1 ;  /* 0x000000040000795c */ /* 0x000fe20000300000 */
.L_x_339:
[----:B-1----:R-:W-:-:S04]  /*19f40*/  IADD3 R0, R13, 0x1, RZ ;  /* 0x000000010d007810 */ /* 0x002fc80007ffe0ff */
[----:B------:R-:W-:-:S04]  /*19f50*/  ISETP.NE.AND P0, PT, R0, 0x8, PT ;  /* 0x000000080000780c */ /* 0x000fc80003f05270 */
[----:B------:R-:W-:Y:S02]  /*19f60*/  SEL R3, RZ, 0x1, P0 ;  /* 0x00000001ff037807 */ /* 0x000fe40000000000 */
[----:B------:R-:W-:Y:S02]  /*19f70*/  SEL R5, R0, RZ, P0 ;  /* 0x000000ff00057207 */ /* 0x000fe40000000000 */
[----:B------:R-:W-:-:S03]  /*19f80*/  LOP3.LUT R14, R14, R3, RZ, 0x3c, !PT ;  /* 0x000000030e0e7212 */ /* 0x000fc600078e3cff */
[----:B------:R-:W-:Y:S01]  /*19f90*/  IMAD R3, R5, 0x8, R2 ;  /* 0x0000000805037824 */ /* 0x000fe200078e0202 */
[----:B------:R-:W-:-:S04]  /*19fa0*/  SHF.L.U32 R0, R14, 0x1f, RZ ;  /* 0x0000001f0e007819 */ /* 0x000fc800000006ff */
[----:B------:R-:W1:Y:S02]  /*19fb0*/  SYNCS.PHASECHK.TRANS64.TRYWAIT P0, [R3+URZ+0x38440], R0 ;  /* 0x03844000030075a7 */ /* 0x000e64000800017f */
[----:B-1----:R-:W-:Y:S05]  /*19fc0*/  @!P0 BRA `(.L_x_340) ;  /* 0x0000001400dc8947 */ /* 0x002fea0003800000 */
.L_x_411:
[----:B------:R-:W-:Y:S05]  /*19fd0*/  @!P1 BRA `(.L_x_341) ;  /* 0x0000000000049947 */ /* 0x000fea0003800000 */
[----:B------:R-:W-:Y:S01]  /*19fe0*/  BPT.TRAP 0x1 ;  /* 0x000000040000795c */ /* 0x000fe20000300000 */
.L_x_341:
        /* <DEDUP_REMOVED lines=9> */
.L_x_412:
[----:B------:R-:W-:Y:S05]  /*1a080*/  @!P1 BRA `(.L_x_343) ;  /* 0x0000000000049947 */ /* 0x000fea0003800000 */
[----:B------:R-:W-:Y:S01]  /*1a090*/  BPT.TRAP 0x1 ;  /* 0x000000040000795c */ /* 0x000fe20000300000 */
.L_x_343:
        /* <DEDUP_REMOVED lines=9> */
.L_x_413:
[----:B------:R-:W-:Y:S05]  /*1a130*/  @!P1 BRA `(.L_x_345) ;  /* 0x0000000000049947 */ /* 0x000fea0003800000 */
[----:B------:R-:W-:Y:S01]  /*1a140*/  BPT.TRAP 0x1 ;  /* 0x000000040000795c */ /* 0x000fe20000300000 */
.L_x_345:
        /* <DEDUP_REMOVED lines=9> */
.L_x_414:
[----:B------:R-:W-:Y:S05]  /*1a1e0*/  @!P1 BRA `(.L_x_347) ;  /* 0x0000000000049947 */ /* 0x000fea0003800000 */
[----:B------:R-:W-:Y:S01]  /*1a1f0*/  BPT.TRAP 0x1 ;  /* 0x000000040000795c */ /* 0x000fe20000300000 */
.L_x_347:
[----:B-1----:R-:W-:-:S04]  /*1a200*/  IADD3 R0, R5, 0x1, RZ ;  /* 0x0000000105007810 */ /* 0x002fc80007ffe0ff */
[----:B------:R-:W-:-:S04]  /*1a210*/  ISETP.NE.AND P0, PT, R0, 0x8, PT ;  /* 0x000000080000780c */ /* 0x000fc80003f05270 */
[----:B------:R-:W-:Y:S02]  /*1a220*/  SEL R3, RZ, 0x1, P0 ;  /* 0x00000001ff037807 */ /* 0x000fe40000000000 */
[----:B------:R-:W-:Y:S02]  /*1a230*/  SEL R5, R0, RZ, P0 ;  /* 0x000000ff00057207 */ /* 0x000fe40000000000 */
[----:B----4-:R-:W-:-:S03]  /*1a240*/  LOP3.LUT R7, R14, R3, RZ, 0x3c, !PT ;  /* 0x000000030e077212 */ /* 0x010fc600078e3cff */
[----:B------:R-:W-:Y:S01]  /*1a250*/  IMAD R3, R5, 0x8, R2 ;  /* 0x0000000805037824 */ /* 0x000fe200078e0202 */
[----:B------:R-:W-:-:S04]  /*1a260*/  SHF.L.U32 R0, R7, 0x1f, RZ ;  /* 0x0000001f07007819 */ /* 0x000fc800000006ff */
[----:B------:R-:W1:Y:S02]  /*1a270*/  SYNCS.PHASECHK.TRANS64.TRYWAIT P0, [R3+URZ+0x38440], R0 ;  /* 0x03844000030075a7 */ /* 0x000e64000800017f */
[----:B-1----:R-:W-:Y:S05]  /*1a280*/  @!P0 BRA `(.L_x_348) ;  /* 0x00000014007c8947 */ /* 0x002fea0003800000 */
.L_x_415:
[----:B------:R-:W-:Y:S05]  /*1a290*/  @!P1 BRA `(.L_x_349) ;  /* 0x0000000000049947 */ /* 0x000fea0003800000 */
[----:B------:R-:W-:Y:S01]  /*1a2a0*/  BPT.TRAP 0x1 ;  /* 0x000000040000795c */ /* 0x000fe20000300000 */
.L_x_349:
[----:B-1----:R-:W-:-:S04]  /*1a2b0*/  IADD3 R0, R5, 0x1, RZ ;  /* 0x0000000105007810 */ /* 0x002fc80007ffe0ff */
[----:B------:R-:W-:-:S04]  /*1a2c0*/  ISETP.NE.AND P0, PT, R0, 0x8, PT ;  /* 0x000000080000780c */ /* 0x000fc80003f05270 */
[----:B------:R-:W-:Y:S02]  /*1a2d0*/  SEL R4, RZ, 0x1, P0 ;  /* 0x00000001ff047807 */ /* 0x000fe40000000000 */
[----:B------:R-:W-:Y:S02]  /*1a2e0*/  SEL R3, R0, RZ, P0 ;  /* 0x000000ff00037207 */ /* 0x000fe40000000000 */
[----:B------:R-:W-:-:S03]  /*1a2f0*/  LOP3.LUT R0, R7, R4, RZ, 0x3c, !PT ;  /* 0x0000000407007212 */ /* 0x000fc600078e3cff */
[----:B------:R-:W-:Y:S01]  /*1a300*/  IMAD R3, R3, 0x8, R2 ;  /* 0x0000000803037824 */ /* 0x000fe200078e0202 */
[----:B------:R-:W-:-:S07]  /*1a310*/  SHF.L.U32 R0, R0, 0x1f, RZ ;  /* 0x0000001f00007819 */ /* 0x000fce00000006ff */
.L_x_350:
[----:B-1----:R1:W2:Y:S02]  /*1a320*/  SYNCS.PHASECHK.TRANS64.TRYWAIT P0, [R3+URZ+0x38440], R0 ;  /* 0x03844000030075a7 */ /* 0x0022a4000800017f */
[----:B--2---:R-:W-:Y:S05]  /*1a330*/  @!P0 NANOSLEEP.SYNCS 0x989680 ;  /* 0x009896800000895d */ /* 0x004fea0003900000 */
[----:B------:R-:W2:Y:S02]  /*1a340*/  @!P0 SYNCS.PHASECHK.TRANS64 P0, [R3+URZ+0x38440], R0 ;  /* 0x03844000030085a7 */ /* 0x000ea4000800007f */
[----:B--2---:R-:W-:Y:S05]  /*1a350*/  @P0 EXIT ;  /* 0x000000000000094d */ /* 0x004fea0003800000 */
[----:B------:R-:W-:Y:S05]  /*1a360*/  BRA `(.L_x_350) ;  /* 0xfffffffc00ec7947 */ /* 0x000fea000383ffff */
.L_x_33:
[----:B---3--:R-:W-:-:S04]  /*1a370*/  MOV R3, UR4 ;  /* 0x0000000400037c02 */ /* 0x008fc80008000f00 */
[----:B------:R3:W4:Y:S03]  /*1a380*/  SYNCS.PHASECHK.TRANS64.TRYWAIT P0, [R3+URZ+0x38480], R0 ;  /* 0x03848000030075a7 */ /* 0x000726000800017f */
[----:B----4-:R-:W-:Y:S05]  /*1a390*/  @!P0 NANOSLEEP.SYNCS 0x989680 ;  /* 0x009896800000895d */ /* 0x010fea0003900000 */
[----:B------:R-:W4:Y:S02]  /*1a3a0*/  @!P0 SYNCS.PHASECHK.TRANS64 P0, [R3+URZ+0x38480], R0 ;  /* 0x03848000030085a7 */ /* 0x000f24000800007f */
[----:B----4-:R-:W-:Y:S05]  /*1a3b0*/  @!P0 BRA `(.L_x_33) ;  /* 0xfffffffc00ec8947 */ /* 0x010fea000383ffff */
[----:B------:R-:W-:Y:S05]  /*1a3c0*/  BRA `(.L_x_32) ;  /* 0xfffffea0002c7947 */ /* 0x000fea000383ffff */
.L_x_38:
[----:B---3--:R-:W-:-:S04]  /*1a3d0*/  IMAD.U32 R7, RZ, RZ, UR4 ;  /* 0x00000004ff077e24 */ /* 0x008fc8000f8e00ff */
[----:B------:R3:W4:Y:S03]  /*1a3e0*/  SYNCS.PHASECHK.TRANS64.TRYWAIT P0, [R7+URZ+0x38480], R3 ;  /* 0x03848003070075a7 */ /* 0x000726000800017f */
[----:B----4-:R-:W-:Y:S05]  /*1a3f0*/  @!P0 NANOSLEEP.SYNCS 0x989680 ;  /* 0x009896800000895d */ /* 0x010fea0003900000 */
[----:B------:R-:W4:Y:S02]  /*1a400*/  @!P0 SYNCS.PHASECHK.TRANS64 P0, [R7+URZ+0x38480], R3 ;  /* 0x03848003070085a7 */ /* 0x000f24000800007f */
[----:B----4-:R-:W-:Y:S05]  /*1a410*/  @!P0 BRA `(.L_x_38) ;  /* 0xfffffffc00ec8947 */ /* 0x010fea000383ffff */
[----:B------:R-:W-:Y:S05]  /*1a420*/  BRA `(.L_x_37) ;  /* 0xfffffed8003c7947 */ /* 0x000fea000383ffff */
.L_x_55:
[----:B------:R-:W-:-:S07]  /*1a430*/  MOV R15, 0xffffffff ;  /* 0xffffffff000f7802 */ /* 0x000fce0000000f00 */
[----:B-123-5:R-:W-:Y:S05]  /*1a440*/  WARPSYNC.COLLECTIVE R15, `(.L_x_351) ;  /* 0x000000000f0c7348 */ /* 0x02efea0003c00000 */
[----:B------:R-:W-:Y:S02]  /*1a450*/  ELECT P6, UR62, PT ;  /* 0x00000000003e782f */ /* 0x000fe400038c0000 */
[----:B------:R-:W-:Y:S01]  /*1a460*/  MOV R14, UR62 ;  /* 0x0000003e000e7c02 */ /* 0x000fe20008000f00 */
[----:B-123-5:R-:W-:Y:S10]  /*1a470*/  ENDCOLLECTIVE ;  /* 0x000000000000791b */ /* 0x02eff40003800000 */
.L_x_351:
[----:B------:R-:W-:Y:S05]  /*1a480*/  BRA `(.L_x_352) ;  /* 0xffffff24003c7947 */ /* 0x000fea000383ffff */
.L_x_57:
[----:B-1----:R-:W-:-:S04]  /*1a490*/  IMAD.U32 R4, RZ, RZ, UR43 ;  /* 0x0000002bff047e24 */ /* 0x002fc8000f8e00ff */
[----:B------:R1:W3:Y:S03]  /*1a4a0*/  SYNCS.PHASECHK.TRANS64.TRYWAIT P2, [R4+URZ+0x384b0], R157 ;  /* 0x0384b09d040075a7 */ /* 0x0002e6000804017f */
[----:B---3--:R-:W-:Y:S05]  /*1a4b0*/  @!P2 NANOSLEEP.SYNCS 0x989680 ;  /* 0x009896800000a95d */ /* 0x008fea0003900000 */
[----:B------:R-:W3:Y:S02]  /*1a4c0*/  @!P2 SYNCS.PHASECHK.TRANS64 P2, [R4+URZ+0x384b0], R157 ;  /* 0x0384b09d0400a5a7 */ /* 0x000ee4000804007f */
[----:B---3--:R-:W-:Y:S05]  /*1a4d0*/  @!P2 BRA `(.L_x_57) ;  /* 0xfffffffc00eca947 */ /* 0x008fea000383ffff */
[----:B------:R-:W-:Y:S05]  /*1a4e0*/  BRA `(.L_x_353) ;  /* 0xffffff24004c7947 */ /* 0x000fea000383ffff */
.L_x_65:
[----:B-1----:R-:W-:-:S04]  /*1a4f0*/  MOV R12, UR43 ;  /* 0x0000002b000c7c02 */ /* 0x002fc80008000f00 */
[----:B------:R1:W2:Y:S03]  /*1a500*/  SYNCS.PHASECHK.TRANS64.TRYWAIT P3, [R12+URZ+0x384b8], R157 ;  /* 0x0384b89d0c0075a7 */ /* 0x0002a6000806017f */
[----:B--2---:R-:W-:Y:S05]  /*1a510*/  @!P3 NANOSLEEP.SYNCS 0x989680 ;  /* 0x009896800000b95d */ /* 0x004fea0003900000 */
[----:B------:R-:W2:Y:S02]  /*1a520*/  @!P3 SYNCS.PHASECHK.TRANS64 P3, [R12+URZ+0x384b8], R157 ;  /* 0x0384b89d0c00b5a7 */ /* 0x000ea4000806007f */
[----:B--2---:R-:W-:Y:S05]  /*1a530*/  @!P3 BRA `(.L_x_65) ;  /* 0xfffffffc00ecb947 */ /* 0x004fea000383ffff */
[----:B------:R-:W-:Y:S05]  /*1a540*/  BRA `(.L_x_354) ;  /* 0xffffff2c00287947 */ /* 0x000fea000383ffff */
.L_x_70:
[----:B-1----:R-:W-:-:S04]  /*1a550*/  IMAD.U32 R12, RZ, RZ, UR43 ;  /* 0x0000002bff0c7e24 */ /* 0x002fc8000f8e00ff */
[----:B------:R1:W2:Y:S03]  /*1a560*/  SYNCS.PHASECHK.TRANS64.TRYWAIT P3, [R12+URZ+0x384c0], R157 ;  /* 0x0384c09d0c0075a7 */ /* 0x0002a6000806017f */
[----:B--2---:R-:W-:Y:S05]  /*1a570*/  @!P3 NANOSLEEP.SYNCS 0x989680 ;  /* 0x009896800000b95d */ /* 0x004fea0003900000 */
[----:B------:R-:W2:Y:S02]  /*1a580*/  @!P3 SYNCS.PHASECHK.TRANS64 P3, [R12+URZ+0x384c0], R157 ;  /* 0x0384c09d0c00b5a7 */ /* 0x000ea4000806007f */
[----:B--2---:R-:W-:Y:S05]  /*1a590*/  @!P3 BRA `(.L_x_70) ;  /* 0xfffffffc00ecb947 */ /* 0x004fea000383ffff */
[----:B------:R-:W-:Y:S05]  /*1a5a0*/  BRA `(.L_x_355) ;  /* 0xffffff3000847947 */ /* 0x000fea000383ffff */
.L_x_75:
[----:B-1----:R-:W-:-:S04]  /*1a5b0*/  MOV R12, UR43 ;  /* 0x0000002b000c7c02 */ /* 0x002fc80008000f00 */
[----:B------:R1:W2:Y:S03]  /*1a5c0*/  SYNCS.PHASECHK.TRANS64.TRYWAIT P3, [R12+URZ+0x384c8], R157 ;  /* 0x0384c89d0c0075a7 */ /* 0x0002a6000806017f */
[----:B--2---:R-:W-:Y:S05]  /*1a5d0*/  @!P3 NANOSLEEP.SYNCS 0x989680 ;  /* 0x009896800000b95d */ /* 0x004fea0003900000 */
[----:B------:R-:W2:Y:S02]  /*1a5e0*/  @!P3 SYNCS.PHASECHK.TRANS64 P3, [R12+URZ+0x384c8], R157 ;  /* 0x0384c89d0c00b5a7 */ /* 0x000ea4000806007f */
[----:B--2---:R-:W-:Y:S05]  /*1a5f0*/  @!P3 BRA `(.L_x_75) ;  /* 0xfffffffc00ecb947 */ /* 0x004fea000383ffff */
[----:B------:R-:W-:Y:S05]  /*1a600*/  BRA `(.L_x_356) ;  /* 0xffffff38002c7947 */ /* 0x000fea000383ffff */
.L_x_80:
[----:B-1----:R-:W-:-:S04]  /*1a610*/  IMAD.U32 R13, RZ, RZ, UR43 ;  /* 0x0000002bff0d7e24 */ /* 0x002fc8000f8e00ff */
[----:B------:R1:W2:Y:S03]  /*1a620*/  SYNCS.PHASECHK.TRANS64.TRYWAIT P3, [R13+URZ+0x384b0], R20 ;  /* 0x0384b0140d0075a7 */ /* 0x0002a6000806017f */
[----:B--2---:R-:W-:Y:S05]  /*1a630*/  @!P3 NANOSLEEP.SYNCS 0x989680 ;  /* 0x009896800000b95d */ /* 0x004fea0003900000 */
[----:B------:R-:W2:Y:S02]  /*1a640*/  @!P3 SYNCS.PHASECHK.TRANS64 P3, [R13+URZ+0x384b0], R20 ;  /* 0x0384b0140d00b5a7 */ /* 0x000ea4000806007f */
[----:B--2---:R-:W-:Y:S05]  /*1a650*/  @!P3 BRA `(.L_x_80) ;  /* 0xfffffffc00ecb947 */ /* 0x004fea000383ffff */
[----:B------:R-:W-:Y:S05]  /*1a660*/  BRA `(.L_x_357) ;  /* 0xffffff3c009c7947 */ /* 0x000fea000383ffff */
.L_x_85:
[----:B-1----:R-:W-:-:S04]  /*1a670*/  MOV R13, UR43 ;  /* 0x0000002b000d7c02 */ /* 0x002fc80008000f00 */
[----:B------:R1:W2:Y:S03]  /*1a680*/  SYNCS.PHASECHK.TRANS64.TRYWAIT P3, [R13+URZ+0x384b8], R20 ;  /* 0x0384b8140d0075a7 */ /* 0x0002a6000806017f */
[----:B--2---:R-:W-:Y:S05]  /*1a690*/  @!P3 NANOSLEEP.SYNCS 0x989680 ;  /* 0x009896800000b95d */ /* 0x004fea0003900000 */
[----:B------:R-:W2:Y:S02]  /*1a6a0*/  @!P3 SYNCS.PHASECHK.TRANS64 P3, [R13+URZ+0x384b8], R20 ;  /* 0x0384b8140d00b5a7 */ /* 0x000ea4000806007f */
[----:B--2---:R-:W-:Y:S05]  /*1a6b0*/  @!P3 BRA `(.L_x_85) ;  /* 0xfffffffc00ecb947 */ /* 0x004fea000383ffff */
[----:B------:R-:W-:Y:S05]  /*1a6c0*/  BRA `(.L_x_358) ;  /* 0xffffff4400447947 */ /* 0x000fea000383ffff */
.L_x_90:
[----:B-1----:R-:W-:-:S04]  /*1a6d0*/  IMAD.U32 R13, RZ, RZ, UR43 ;  /* 0x0000002bff0d7e24 */ /* 0x002fc8000f8e00ff */
[----:B------:R1:W2:Y:S03]  /*1a6e0*/  SYNCS.PHASECHK.TRANS64.TRYWAIT P3, [R13+URZ+0x384c0], R20 ;  /* 0x0384c0140d0075a7 */ /* 0x0002a6000806017f */
[----:B--2---:R-:W-:Y:S05]  /*1a6f0*/  @!P3 NANOSLEEP.SYNCS 0x989680 ;  /* 0x009896800000b95d */ /* 0x004fea0003900000 */
[----:B------:R-:W2:Y:S02]  /*1a700*/  @!P3 SYNCS.PHASECHK.TRANS64 P3, [R13+URZ+0x384c0], R20 ;  /* 0x0384c0140d00b5a7 */ /* 0x000ea4000806007f */
[----:B--2---:R-:W-:Y:S05]  /*1a710*/  @!P3 BRA `(.L_x_90) ;  /* 0xfffffffc00ecb947 */ /* 0x004fea000383ffff */
[----:B------:R-:W-:Y:S05]  /*1a720*/  BRA `(.L_x_359) ;  /* 0xffffff4800ac7947 */ /* 0x000fea000383ffff */
.L_x_95:
[----:B-1----:R-:W-:-:S04]  /*1a730*/  MOV R13, UR43 ;  /* 0x0000002b000d7c02 */ /* 0x002fc80008000f00 */
[----:B------:R1:W2:Y:S03]  /*1a740*/  SYNCS.PHASECHK.TRANS64.TRYWAIT P3, [R13+URZ+0x384c8], R20 ;  /* 0x0384c8140d0075a7 */ /* 0x0002a6000806017f */
[----:B--2---:R-:W-:Y:S05]  /*1a750*/  @!P3 NANOSLEEP.SYNCS 0x989680 ;  /* 0x009896800000b95d */ /* 0x004fea0003900000 */
[----:B------:R-:W2:Y:S02]  /*1a760*/  @!P3 SYNCS.PHASECHK.TRANS64 P3, [R13+URZ+0x384c8], R20 ;  /* 0x0384c8140d00b5a7 */ /* 0x000ea4000806007f */
[----:B--2---:R-:W-:Y:S05]  /*1a770*/  @!P3 BRA `(.L_x_95) ;  /* 0xfffffffc00ecb947 */ /* 0x004fea000383ffff */
[----:B------:R-:W-:Y:S05]  /*1a780*/  BRA `(.L_x_360) ;  /* 0xffffff5000547947 */ /* 0x000fea000383ffff */
.L_x_100:
[----:B-1----:R-:W-:-:S04]  /*1a790*/  IMAD.U32 R12, RZ, RZ, UR43 ;  /* 0x0000002bff0c7e24 */ /* 0x002fc8000f8e00ff */
[----:B------:R1:W2:Y:S03]  /*1a7a0*/  SYNCS.PHASECHK.TRANS64.TRYWAIT P3, [R12+URZ+0x384b0], R157 ;  /* 0x0384b09d0c0075a7 */ /* 0x0002a6000806017f */
[----:B--2---:R-:W-:Y:S05]  /*1a7b0*/  @!P3 NANOSLEEP.SYNCS 0x989680 ;  /* 0x009896800000b95d */ /* 0x004fea0003900000 */
[----:B------:R-:W2:Y:S02]  /*1a7c0*/  @!P3 SYNCS.PHASECHK.TRANS64 P3, [R12+URZ+0x384b0], R157 ;  /* 0x0384b09d0c00b5a7 */ /* 0x000ea4000806007f */
[----:B--2---:R-:W-:Y:S05]  /*1a7d0*/  @!P3 BRA `(.L_x_100) ;  /* 0xfffffffc00ecb947 */ /* 0x004fea000383ffff */
[----:B------:R-:W-:Y:S05]  /*1a7e0*/  BRA `(.L_x_361) ;  /* 0xffffff5400bc7947 */ /* 0x000fea000383ffff */
.L_x_105:
[----:B-1----:R-:W-:-:S04]  /*1a7f0*/  MOV R12, UR43 ;  /* 0x0000002b000c7c02 */ /* 0x002fc80008000f00 */
[----:B------:R1:W2:Y:S03]  /*1a800*/  SYNCS.PHASECHK.TRANS64.TRYWAIT P3, [R12+URZ+0x384b8], R157 ;  /* 0x0384b89d0c0075a7 */ /* 0x0002a6000806017f */
[----:B--2---:R-:W-:Y:S05]  /*1a810*/  @!P3 NANOSLEEP.SYNCS 0x989680 ;  /* 0x009896800000b95d */ /* 0x004fea0003900000 */
[----:B------:R-:W2:Y:S02]  /*1a820*/  @!P3 SYNCS.PHASECHK.TRANS64 P3, [R12+URZ+0x384b8], R157 ;  /* 0x0384b89d0c00b5a7 */ /* 0x000ea4000806007f */
[----:B--2---:R-:W-:Y:S05]  /*1a830*/  @!P3 BRA `(.L_x_105) ;  /* 0xfffffffc00ecb947 */ /* 0x004fea000383ffff */
[----:B------:R-:W-:Y:S05]  /*1a840*/  BRA `(.L_x_362) ;  /* 0xffffff5c00647947 */ /* 0x000fea000383ffff */
.L_x_110:
[----:B-1----:R-:W-:-:S04]  /*1a850*/  IMAD.U32 R12, RZ, RZ, UR43 ;  /* 0x0000002bff0c7e24 */ /* 0x002fc8000f8e00ff */
[----:B------:R1:W2:Y:S03]  /*1a860*/  SYNCS.PHASECHK.TRANS64.TRYWAIT P3, [R12+URZ+0x384c0], R157 ;  /* 0x0384c09d0c0075a7 */ /* 0x0002a6000806017f */
[----:B--2---:R-:W-:Y:S05]  /*1a870*/  @!P3 NANOSLEEP.SYNCS 0x989680 ;  /* 0x009896800000b95d */ /* 0x004fea0003900000 */
[----:B------:R-:W2:Y:S02]  /*1a880*/  @!P3 SYNCS.PHASECHK.TRANS64 P3, [R12+URZ+0x384c0], R157 ;  /* 0x0384c09d0c00b5a7 */ /* 0x000ea4000806007f */
[----:B--2---:R-:W-:Y:S05]  /*1a890*/  @!P3 BRA `(.L_x_110) ;  /* 0xfffffffc00ecb947 */ /* 0x004fea000383ffff */
[----:B------:R-:W-:Y:S05]  /*1a8a0*/  BRA `(.L_x_363) ;  /* 0xffffff6000cc7947 */ /* 0x000fea000383ffff */
.L_x_115:
[----:B-1----:R-:W-:-:S04]  /*1a8b0*/  MOV R12, UR43 ;  /* 0x0000002b000c7c02 */ /* 0x002fc80008000f00 */
[----:B------:R1:W2:Y:S03]  /*1a8c0*/  SYNCS.PHASECHK.TRANS64.TRYWAIT P3, [R12+URZ+0x384c8], R157 ;  /* 0x0384c89d0c0075a7 */ /* 0x0002a6000806017f */
[----:B--2---:R-:W-:Y:S05]  /*1a8d0*/  @!P3 NANOSLEEP.SYNCS 0x989680 ;  /* 0x009896800000b95d */ /* 0x004fea0003900000 */
[----:B------:R-:W2:Y:S02]  /*1a8e0*/  @!P3 SYNCS.PHASECHK.TRANS64 P3, [R12+URZ+0x384c8], R157 ;  /* 0x0384c89d0c00b5a7 */ /* 0x000ea4000806007f */
[----:B--2---:R-:W-:Y:S05]  /*1a8f0*/  @!P3 BRA `(.L_x_115) ;  /* 0xfffffffc00ecb947 */ /* 0x004fea000383ffff */
[----:B------:R-:W-:Y:S05]  /*1a900*/  BRA `(.L_x_364) ;  /* 0xffffff6800747947 */ /* 0x000fea000383ffff */
.L_x_120:
[----:B-1----:R-:W-:-:S04]  /*1a910*/  IMAD.U32 R13, RZ, RZ, UR43 ;  /* 0x0000002bff0d7e24 */ /* 0x002fc8000f8e00ff */
[----:B------:R1:W2:Y:S03]  /*1a920*/  SYNCS.PHASECHK.TRANS64.TRYWAIT P3, [R13+URZ+0x384b0], R20 ;  /* 0x0384b0140d0075a7 */ /* 0x0002a6000806017f */
[----:B--2---:R-:W-:Y:S05]  /*1a930*/  @!P3 NANOSLEEP.SYNCS 0x989680 ;  /* 0x009896800000b95d */ /* 0x004fea0003900000 */
[----:B------:R-:W2:Y:S02]  /*1a940*/  @!P3 SYNCS.PHASECHK.TRANS64 P3, [R13+URZ+0x384b0], R20 ;  /* 0x0384b0140d00b5a7 */ /* 0x000ea4000806007f */
[----:B--2---:R-:W-:Y:S05]  /*1a950*/  @!P3 BRA `(.L_x_120) ;  /* 0xfffffffc00ecb947 */ /* 0x004fea000383ffff */
[----:B------:R-:W-:Y:S05]  /*1a960*/  BRA `(.L_x_365) ;  /* 0xffffff6c00dc7947 */ /* 0x000fea000383ffff */
.L_x_125:
[----:B-1----:R-:W-:-:S04]  /*1a970*/  MOV R13, UR43 ;  /* 0x0000002b000d7c02 */ /* 0x002fc80008000f00 */
[----:B------:R1:W2:Y:S03]  /*1a980*/  SYNCS.PHASECHK.TRANS64.TRYWAIT P3, [R13+URZ+0x384b8], R20 ;  /* 0x0384b8140d0075a7 */ /* 0x0002a6000806017f */
[----:B--2---:R-:W-:Y:S05]  /*1a990*/  @!P3 NANOSLEEP.SYNCS 0x989680 ;  /* 0x009896800000b95d */ /* 0x004fea0003900000 */
[----:B------:R-:W2:Y:S02]  /*1a9a0*/  @!P3 SYNCS.PHASECHK.TRANS64 P3, [R13+URZ+0x384b8], R20 ;  /* 0x0384b8140d00b5a7 */ /* 0x000ea4000806007f */
[----:B--2---:R-:W-:Y:S05]  /*1a9b0*/  @!P3 BRA `(.L_x_125) ;  /* 0xfffffffc00ecb947 */ /* 0x004fea000383ffff */
[----:B------:R-:W-:Y:S05]  /*1a9c0*/  BRA `(.L_x_366) ;  /* 0xffffff7400847947 */ /* 0x000fea000383ffff */
.L_x_130:
[----:B-1----:R-:W-:-:S04]  /*1a9d0*/  IMAD.U32 R13, RZ, RZ, UR43 ;  /* 0x0000002bff0d7e24 */ /* 0x002fc8000f8e00ff */
[----:B------:R1:W2:Y:S03]  /*1a9e0*/  SYNCS.PHASECHK.TRANS64.TRYWAIT P3, [R13+URZ+0x384c0], R20 ;  /* 0x0384c0140d0075a7 */ /* 0x0002a6000806017f */
[----:B--2---:R-:W-:Y:S05]  /*1a9f0*/  @!P3 NANOSLEEP.SYNCS 0x989680 ;  /* 0x009896800000b95d */ /* 0x004fea0003900000 */
[----:B------:R-:W2:Y:S02]  /*1aa00*/  @!P3 SYNCS.PHASECHK.TRANS64 P3, [R13+URZ+0x384c0], R20 ;  /* 0x0384c0140d00b5a7 */ /* 0x000ea4000806007f */
[----:B--2---:R-:W-:Y:S05]  /*1aa10*/  @!P3 BRA `(.L_x_130) ;  /* 0xfffffffc00ecb947 */ /* 0x004fea000383ffff */
[----:B------:R-:W-:Y:S05]  /*1aa20*/  BRA `(.L_x_367) ;  /* 0xffffff7800ec7947 */ /* 0x000fea000383ffff */
.L_x_135:
[----:B-1----:R-:W-:-:S04]  /*1aa30*/  MOV R13, UR43 ;  /* 0x0000002b000d7c02 */ /* 0x002fc80008000f00 */
[----:B------:R1:W2:Y:S03]  /*1aa40*/  SYNCS.PHASECHK.TRANS64.TRYWAIT P3, [R13+URZ+0x384c8], R20 ;  /* 0x0384c8140d0075a7 */ /* 0x0002a6000806017f */
[----:B--2---:R-:W-:Y:S05]  /*1aa50*/  @!P3 NANOSLEEP.SYNCS 0x989680 ;  /* 0x009896800000b95d */ /* 0x004fea0003900000 */
[----:B------:R-:W2:Y:S02]  /*1aa60*/  @!P3 SYNCS.PHASECHK.TRANS64 P3, [R13+URZ+0x384c8], R20 ;  /* 0x0384c8140d00b5a7 */ /* 0x000ea4000806007f */
[----:B--2---:R-:W-:Y:S05]  /*1aa70*/  @!P3 BRA `(.L_x_135) ;  /* 0xfffffffc00ecb947 */ /* 0x004fea000383ffff */
[----:B------:R-:W-:Y:S05]  /*1aa80*/  BRA `(.L_x_368) ;  /* 0xffffff8000947947 */ /* 0x000fea000383ffff */
.L_x_142:
[----:B-1----:R-:W-:-:S04]  /*1aa90*/  IMAD.U32 R3, RZ, RZ, UR4 ;  /* 0x00000004ff037e24 */ /* 0x002fc8000f8e00ff */
[----:B------:R1:W2:Y:S03]  /*1aaa0*/  SYNCS.PHASECHK.TRANS64.TRYWAIT P0, [R3+URZ+0x38400], R0 ;  /* 0x03840000030075a7 */ /* 0x0002a6000800017f */
[----:B--2---:R-:W-:Y:S05]  /*1aab0*/  @!P0 NANOSLEEP.SYNCS 0x989680 ;  /* 0x009896800000895d */ /* 0x004fea0003900000 */
[----:B------:R-:W2:Y:S02]  /*1aac0*/  @!P0 SYNCS.PHASECHK.TRANS64 P0, [R3+URZ+0x38400], R0 ;  /* 0x03840000030085a7 */ /* 0x000ea4000800007f */
[----:B--2---:R-:W-:Y:S05]  /*1aad0*/  @!P0 BRA `(.L_x_142) ;  /* 0xfffffffc00ec8947 */ /* 0x004fea000383ffff */
[----:B------:R-:W-:Y:S05]  /*1aae0*/  BRA `(.L_x_369) ;  /* 0xffffff8800247947 */ /* 0x000fea000383ffff */
.L_x_160:
[----:B-1----:R-:W-:-:S04]  /*1aaf0*/  MOV R3, UR35 ;  /* 0x0000002300037c02 */ /* 0x002fc80008000f00 */
[----:B------:R1:W2:Y:S03]  /*1ab00*/  SYNCS.PHASECHK.TRANS64.TRYWAIT P0, [R3+URZ+0x384f8], R0 ;  /* 0x0384f800030075a7 */ /* 0x0002a6000800017f */
[----:B--2---:R-:W-:Y:S05]  /*1ab10*/  @!P0 NANOSLEEP.SYNCS 0x989680 ;  /* 0x009896800000895d */ /* 0x004fea0003900000 */
[----:B------:R-:W2:Y:S02]  /*1ab20*/  @!P0 SYNCS.PHASECHK.TRANS64 P0, [R3+URZ+0x384f8], R0 ;  /* 0x0384f800030085a7 */ /* 0x000ea4000800007f */
[----:B--2---:R-:W-:Y:S05]  /*1ab30*/  @!P0 BRA `(.L_x_160) ;  /* 0xfffffffc00ec8947 */ /* 0x004fea000383ffff */
[----:B------:R-:W-:Y:S05]  /*1ab40*/  BRA `(.L_x_370) ;  /* 0xffffff94008c7947 */ /* 0x000fea000383ffff */
.L_x_162:
[----:B-1----:R-:W-:-:S04]  /*1ab50*/  IMAD.U32 R3, RZ, RZ, UR8 ;  /* 0x00000008ff037e24 */ /* 0x002fc8000f8e00ff */
[----:B------:R1:W2:Y:S03]  /*1ab60*/  SYNCS.PHASECHK.TRANS64.TRYWAIT P0, [R3+URZ+0x38400], R0 ;  /* 0x03840000030075a7 */ /* 0x0002a6000800017f */
[----:B--2---:R-:W-:Y:S05]  /*1ab70*/  @!P0 NANOSLEEP.SYNCS 0x989680 ;  /* 0x009896800000895d */ /* 0x004fea0003900000 */
[----:B------:R-:W2:Y:S02]  /*1ab80*/  @!P0 SYNCS.PHASECHK.TRANS64 P0, [R3+URZ+0x38400], R0 ;  /* 0x03840000030085a7 */ /* 0x000ea4000800007f */
[----:B--2---:R-:W-:Y:S05]  /*1ab90*/  @!P0 BRA `(.L_x_162) ;  /* 0xfffffffc00ec8947 */ /* 0x004fea000383ffff */
[----:B------:R-:W-:Y:S05]  /*1aba0*/  BRA `(.L_x_371) ;  /* 0xffffff9400ac7947 */ /* 0x000fea000383ffff */
.L_x_168:
[----:B-1----:R-:W-:-:S04]  /*1abb0*/  MOV R3, UR35 ;  /* 0x0000002300037c02 */ /* 0x002fc80008000f00 */
[----:B------:R1:W3:Y:S03]  /*1abc0*/  SYNCS.PHASECHK.TRANS64.TRYWAIT P1, [R3+URZ+0x384d0], R0 ;  /* 0x0384d000030075a7 */ /* 0x0002e6000802017f */
[----:B---3--:R-:W-:Y:S05]  /*1abd0*/  @!P1 NANOSLEEP.SYNCS 0x989680 ;  /* 0x009896800000995d */ /* 0x008fea0003900000 */
[----:B------:R-:W3:Y:S02]  /*1abe0*/  @!P1 SYNCS.PHASECHK.TRANS64 P1, [R3+URZ+0x384d0], R0 ;  /* 0x0384d000030095a7 */ /* 0x000ee4000802007f */
[----:B---3--:R-:W-:Y:S05]  /*1abf0*/  @!P1 BRA `(.L_x_168) ;  /* 0xfffffffc00ec9947 */ /* 0x008fea000383ffff */
[----:B------:R-:W-:Y:S05]  /*1ac00*/  BRA `(.L_x_372) ;  /* 0xffffff98005c7947 */ /* 0x000fea000383ffff */
.L_x_174:
[----:B-1----:R-:W-:-:S04]  /*1ac10*/  IMAD.U32 R3, RZ, RZ, UR35 ;  /* 0x00000023ff037e24 */ /* 0x002fc8000f8e00ff */
[----:B------:R1:W4:Y:S03]  /*1ac20*/  SYNCS.PHASECHK.TRANS64.TRYWAIT P1, [R3+URZ+0x384d8], R0 ;  /* 0x0384d800030075a7 */ /* 0x000326000802017f */
[----:B----4-:R-:W-:Y:S05]  /*1ac30*/  @!P1 NANOSLEEP.SYNCS 0x989680 ;  /* 0x009896800000995d */ /* 0x010fea0003900000 */
[----:B------:R-:W4:Y:S02]  /*1ac40*/  @!P1 SYNCS.PHASECHK.TRANS64 P1, [R3+URZ+0x384d8], R0 ;  /* 0x0384d800030095a7 */ /* 0x000f24000802007f */
[----:B----4-:R-:W-:Y:S05]  /*1ac50*/  @!P1 BRA `(.L_x_174) ;  /* 0xfffffffc00ec9947 */ /* 0x010fea000383ffff */
[----:B------:R-:W-:Y:S05]  /*1ac60*/  BRA `(.L_x_373) ;  /* 0xffffff9800ac7947 */ /* 0x000fea000383ffff */
.L_x_180:
[----:B-1----:R-:W-:-:S04]  /*1ac70*/  MOV R3, UR35 ;  /* 0x0000002300037c02 */ /* 0x002fc80008000f00 */
[----:B------:R1:W1:Y:S03]  /*1ac80*/  SYNCS.PHASECHK.TRANS64.TRYWAIT P1, [R3+URZ+0x384e0], R0 ;  /* 0x0384e000030075a7 */ /* 0x000266000802017f */
[----:B-1----:R-:W-:Y:S05]  /*1ac90*/  @!P1 NANOSLEEP.SYNCS 0x989680 ;  /* 0x009896800000995d */ /* 0x002fea0003900000 */
[----:B------:R-:W1:Y:S02]  /*1aca0*/  @!P1 SYNCS.PHASECHK.TRANS64 P1, [R3+URZ+0x384e0], R0 ;  /* 0x0384e000030095a7 */ /* 0x000e64000802007f */
[----:B-1----:R-:W-:Y:S05]  /*1acb0*/  @!P1 BRA `(.L_x_180) ;  /* 0xfffffffc00ec9947 */ /* 0x002fea000383ffff */
[----:B------:R-:W-:Y:S05]  /*1acc0*/  BRA `(.L_x_374) ;  /* 0xffffff9c00087947 */ /* 0x000fea000383ffff */
.L_x_186:
[----:B-1----:R-:W-:-:S04]  /*1acd0*/  IMAD.U32 R3, RZ, RZ, UR35 ;  /* 0x00000023ff037e24 */ /* 0x002fc8000f8e00ff */
[----:B------:R1:W1:Y:S03]  /*1ace0*/  SYNCS.PHASECHK.TRANS64.TRYWAIT P1, [R3+URZ+0x384e8], R0 ;  /* 0x0384e800030075a7 */ /* 0x000266000802017f */
[----:B-1----:R-:W-:Y:S05]  /*1acf0*/  @!P1 NANOSLEEP.SYNCS 0x989680 ;  /* 0x009896800000995d */ /* 0x002fea0003900000 */
[----:B------:R-:W1:Y:S02]  /*1ad00*/  @!P1 SYNCS.PHASECHK.TRANS64 P1, [R3+URZ+0x384e8], R0 ;  /* 0x0384e800030095a7 */ /* 0x000e64000802007f */
[----:B-1----:R-:W-:Y:S05]  /*1ad10*/  @!P1 BRA `(.L_x_186) ;  /* 0xfffffffc00ec9947 */ /* 0x002fea000383ffff */
[----:B------:R-:W-:Y:S05]  /*1ad20*/  BRA `(.L_x_375) ;  /* 0xffffff9c005c7947 */ /* 0x000fea000383ffff */
.L_x_192:
[----:B-1----:R-:W-:-:S04]  /*1ad30*/  MOV R3, UR35 ;  /* 0x0000002300037c02 */ /* 0x002fc80008000f00 */
[----:B------:R1:W3:Y:S03]  /*1ad40*/  SYNCS.PHASECHK.TRANS64.TRYWAIT P1, [R3+URZ+0x384d0], R2 ;  /* 0x0384d002030075a7 */ /* 0x0002e6000802017f */
[----:B---3--:R-:W-:Y:S05]  /*1ad50*/  @!P1 NANOSLEEP.SYNCS 0x989680 ;  /* 0x009896800000995d */ /* 0x008fea0003900000 */
[----:B------:R-:W3:Y:S02]  /*1ad60*/  @!P1 SYNCS.PHASECHK.TRANS64 P1, [R3+URZ+0x384d0], R2 ;  /* 0x0384d002030095a7 */ /* 0x000ee4000802007f */
[----:B---3--:R-:W-:Y:S05]  /*1ad70*/  @!P1 BRA `(.L_x_192) ;  /* 0xfffffffc00ec9947 */ /* 0x008fea000383ffff */
[----:B------:R-:W-:Y:S05]  /*1ad80*/  BRA `(.L_x_376) ;  /* 0xffffff9c00b87947 */ /* 0x000fea000383ffff */
.L_x_198:
[----:B-1-3--:R-:W-:-:S04]  /*1ad90*/  IMAD.U32 R3, RZ, RZ, UR35 ;  /* 0x00000023ff037e24 */ /* 0x00afc8000f8e00ff */
[----:B------:R1:W3:Y:S03]  /*1ada0*/  SYNCS.PHASECHK.TRANS64.TRYWAIT P1, [R3+URZ+0x384d8], R2 ;  /* 0x0384d802030075a7 */ /* 0x0002e6000802017f */
[----:B---3--:R-:W-:Y:S05]  /*1adb0*/  @!P1 NANOSLEEP.SYNCS 0x989680 ;  /* 0x009896800000995d */ /* 0x008fea0003900000 */
[----:B------:R-:W3:Y:S02]  /*1adc0*/  @!P1 SYNCS.PHASECHK.TRANS64 P1, [R3+URZ+0x384d8], R2 ;  /* 0x0384d802030095a7 */ /* 0x000ee4000802007f */
[----:B---3--:R-:W-:Y:S05]  /*1add0*/  @!P1 BRA `(.L_x_198) ;  /* 0xfffffffc00ec9947 */ /* 0x008fea000383ffff */
[----:B------:R-:W-:Y:S05]  /*1ade0*/  BRA `(.L_x_377) ;  /* 0xffffffa000007947 */ /* 0x000fea000383ffff */
.L_x_204:
[----:B-1-34-:R-:W-:-:S04]  /*1adf0*/  MOV R3, UR35 ;  /* 0x0000002300037c02 */ /* 0x01afc80008000f00 */
[----:B------:R1:W3:Y:S03]  /*1ae00*/  SYNCS.PHASECHK.TRANS64.TRYWAIT P1, [R3+URZ+0x384e0], R2 ;  /* 0x0384e002030075a7 */ /* 0x0002e6000802017f */
[----:B---3--:R-:W-:Y:S05]  /*1ae10*/  @!P1 NANOSLEEP.SYNCS 0x989680 ;  /* 0x009896800000995d */ /* 0x008fea0003900000 */
[----:B------:R-:W3:Y:S02]  /*1ae20*/  @!P1 SYNCS.PHASECHK.TRANS64 P1, [R3+URZ+0x384e0], R2 ;  /* 0x0384e002030095a7 */ /* 0x000ee4000802007f */
[----:B---3--:R-:W-:Y:S05]  /*1ae30*/  @!P1 BRA `(.L_x_204) ;  /* 0xfffffffc00ec9947 */ /* 0x008fea000383ffff */
[----:B------:R-:W-:Y:S05]  /*1ae40*/  BRA `(.L_x_378) ;  /* 0xffffffa000507947 */ /* 0x000fea000383ffff */
.L_x_210:
[----:B-1-34-:R-:W-:-:S04]  /*1ae50*/  IMAD.U32 R3, RZ, RZ, UR35 ;  /* 0x00000023ff037e24 */ /* 0x01afc8000f8e00ff */
[----:B------:R1:W3:Y:S03]  /*1ae60*/  SYNCS.PHASECHK.TRANS64.TRYWAIT P1, [R3+URZ+0x384e8], R2 ;  /* 0x0384e802030075a7 */ /* 0x0002e6000802017f */
[----:B---3--:R-:W-:Y:S05]  /*1ae70*/  @!P1 NANOSLEEP.SYNCS 0x989680 ;  /* 0x009896800000995d */ /* 0x008fea0003900000 */
[----:B------:R-:W3:Y:S02]  /*1ae80*/  @!P1 SYNCS.PHASECHK.TRANS64 P1, [R3+URZ+0x384e8], R2 ;  /* 0x0384e802030095a7 */ /* 0x000ee4000802007f */
[----:B---3--:R-:W-:Y:S05]  /*1ae90*/  @!P1 BRA `(.L_x_210) ;  /* 0xfffffffc00ec9947 */ /* 0x008fea000383ffff */
[----:B------:R-:W-:Y:S05]  /*1aea0*/  BRA `(.L_x_379) ;  /* 0xffffffa000987947 */ /* 0x000fea000383ffff */
.L_x_216:
[----:B-1-34-:R-:W-:-:S04]  /*1aeb0*/  MOV R3, UR35 ;  /* 0x0000002300037c02 */ /* 0x01afc80008000f00 */
[----:B------:R1:W3:Y:S03]  /*1aec0*/  SYNCS.PHASECHK.TRANS64.TRYWAIT P1, [R3+URZ+0x384d0], R0 ;  /* 0x0384d000030075a7 */ /* 0x0002e6000802017f */
[----:B---3--:R-:W-:Y:S05]  /*1aed0*/  @!P1 NANOSLEEP.SYNCS 0x989680 ;  /* 0x009896800000995d */ /* 0x008fea0003900000 */
[----:B------:R-:W3:Y:S02]  /*1aee0*/  @!P1 SYNCS.PHASECHK.TRANS64 P1, [R3+URZ+0x384d0], R0 ;  /* 0x0384d000030095a7 */ /* 0x000ee4000802007f */
[----:B---3--:R-:W-:Y:S05]  /*1aef0*/  @!P1 BRA `(.L_x_216) ;  /* 0xfffffffc00ec9947 */ /* 0x008fea000383ffff */
[----:B------:R-:W-:Y:S05]  /*1af00*/  BRA `(.L_x_380) ;  /* 0xffffffa000e87947 */ /* 0x000fea000383ffff */
.L_x_222:
[----:B-1-34-:R-:W-:-:S04]  /*1af10*/  IMAD.U32 R3, RZ, RZ, UR35 ;  /* 0x00000023ff037e24 */ /* 0x01afc8000f8e00ff */
[----:B------:R1:W3:Y:S03]  /*1af20*/  SYNCS.PHASECHK.TRANS64.TRYWAIT P1, [R3+URZ+0x384d8], R0 ;  /* 0x0384d800030075a7 */ /* 0x0002e6000802017f */
[----:B---3--:R-:W-:Y:S05]  /*1af30*/  @!P1 NANOSLEEP.SYNCS 0x989680 ;  /* 0x009896800000995d */ /* 0x008fea0003900000 */
[----:B------:R-:W3:Y:S02]  /*1af40*/  @!P1 SYNCS.PHASECHK.TRANS64 P1, [R3+URZ+0x384d8], R0 ;  /* 0x0384d800030095a7 */ /* 0x000ee4000802007f */
[----:B---3--:R-:W-:Y:S05]  /*1af50*/  @!P1 BRA `(.L_x_222) ;  /* 0xfffffffc00ec9947 */ /* 0x008fea000383ffff */
[----:B------:R-:W-:Y:S05]  /*1af60*/  BRA `(.L_x_381) ;  /* 0xffffffa400307947 */ /* 0x000fea000383ffff */
.L_x_228:
[----:B-1-34-:R-:W-:-:S04]  /*1af70*/  MOV R3, UR35 ;  /* 0x0000002300037c02 */ /* 0x01afc80008000f00 */
[----:B------:R1:W3:Y:S03]  /*1af80*/  SYNCS.PHASECHK.TRANS64.TRYWAIT P1, [R3+URZ+0x384e0], R0 ;  /* 0x0384e000030075a7 */ /* 0x0002e6000802017f */
[----:B---3--:R-:W-:Y:S05]  /*1af90*/  @!P1 NANOSLEEP.SYNCS 0x989680 ;  /* 0x009896800000995d */ /* 0x008fea0003900000 */
[----:B------:R-:W3:Y:S02]  /*1afa0*/  @!P1 SYNCS.PHASECHK.TRANS64 P1, [R3+URZ+0x384e0], R0 ;  /* 0x0384e000030095a7 */ /* 0x000ee4000802007f */
[----:B---3--:R-:W-:Y:S05]  /*1afb0*/  @!P1 BRA `(.L_x_228) ;  /* 0xfffffffc00ec9947 */ /* 0x008fea000383ffff */
[----:B------:R-:W-:Y:S05]  /*1afc0*/  BRA `(.L_x_382) ;  /* 0xffffffa400807947 */ /* 0x000fea000383ffff */
.L_x_234:
[----:B-1-34-:R-:W-:-:S04]  /*1afd0*/  IMAD.U32 R3, RZ, RZ, UR35 ;  /* 0x00000023ff037e24 */ /* 0x01afc8000f8e00ff */
[----:B------:R1:W3:Y:S03]  /*1afe0*/  SYNCS.PHASECHK.TRANS64.TRYWAIT P1, [R3+URZ+0x384e8], R0 ;  /* 0x0384e800030075a7 */ /* 0x0002e6000802017f */
[----:B---3--:R-:W-:Y:S05]  /*1aff0*/  @!P1 NANOSLEEP.SYNCS 0x989680 ;  /* 0x009896800000995d */ /* 0x008fea0003900000 */
[----:B------:R-:W3:Y:S02]  /*1b000*/  @!P1 SYNCS.PHASECHK.TRANS64 P1, [R3+URZ+0x384e8], R0 ;  /* 0x0384e800030095a7 */ /* 0x000ee4000802007f */
[----:B---3--:R-:W-:Y:S05]  /*1b010*/  @!P1 BRA `(.L_x_234) ;  /* 0xfffffffc00ec9947 */ /* 0x008fea000383ffff */
[----:B------:R-:W-:Y:S05]  /*1b020*/  BRA `(.L_x_383) ;  /* 0xffffffa400c87947 */ /* 0x000fea000383ffff */
.L_x_240:
[----:B-1-34-:R-:W-:-:S04]  /*1b030*/  MOV R3, UR35 ;  /* 0x0000002300037c02 */ /* 0x01afc80008000f00 */
[----:B------:R1:W3:Y:S03]  /*1b040*/  SYNCS.PHASECHK.TRANS64.TRYWAIT P1, [R3+URZ+0x384d0], R2 ;  /* 0x0384d002030075a7 */ /* 0x0002e6000802017f */
[----:B---3--:R-:W-:Y:S05]  /*1b050*/  @!P1 NANOSLEEP.SYNCS 0x989680 ;  /* 0x009896800000995d */ /* 0x008fea0003900000 */
[----:B------:R-:W3:Y:S02]  /*1b060*/  @!P1 SYNCS.PHASECHK.TRANS64 P1, [R3+URZ+0x384d0], R2 ;  /* 0x0384d002030095a7 */ /* 0x000ee4000802007f */
[----:B---3--:R-:W-:Y:S05]  /*1b070*/  @!P1 BRA `(.L_x_240) ;  /* 0xfffffffc00ec9947 */ /* 0x008fea000383ffff */
[----:B------:R-:W-:Y:S05]  /*1b080*/  BRA `(.L_x_384) ;  /* 0xffffffa800187947 */ /* 0x000fea000383ffff */
.L_x_246:
[----:B-1-34-:R-:W-:-:S04]  /*1b090*/  IMAD.U32 R3, RZ, RZ, UR35 ;  /* 0x00000023ff037e24 */ /* 0x01afc8000f8e00ff */
[----:B------:R1:W3:Y:S03]  /*1b0a0*/  SYNCS.PHASECHK.TRANS64.TRYWAIT P1, [R3+URZ+0x384d8], R2 ;  /* 0x0384d802030075a7 */ /* 0x0002e6000802017f */
[----:B---3--:R-:W-:Y:S05]  /*1b0b0*/  @!P1 NANOSLEEP.SYNCS 0x989680 ;  /* 0x009896800000995d */ /* 0x008fea0003900000 */
[----:B------:R-:W3:Y:S02]  /*1b0c0*/  @!P1 SYNCS.PHASECHK.TRANS64 P1, [R3+URZ+0x384d8], R2 ;  /* 0x0384d802030095a7 */ /* 0x000ee4000802007f */
[----:B---3--:R-:W-:Y:S05]  /*1b0d0*/  @!P1 BRA `(.L_x_246) ;  /* 0xfffffffc00ec9947 */ /* 0x008fea000383ffff */
[----:B------:R-:W-:Y:S05]  /*1b0e0*/  BRA `(.L_x_385) ;  /* 0xffffffa800607947 */ /* 0x000fea000383ffff */
.L_x_252:
[----:B-1-34-:R-:W-:-:S04]  /*1b0f0*/  MOV R3, UR35 ;  /* 0x0000002300037c02 */ /* 0x01afc80008000f00 */
[----:B------:R1:W3:Y:S03]  /*1b100*/  SYNCS.PHASECHK.TRANS64.TRYWAIT P1, [R3+URZ+0x384e0], R2 ;  /* 0x0384e002030075a7 */ /* 0x0002e6000802017f */
[----:B---3--:R-:W-:Y:S05]  /*1b110*/  @!P1 NANOSLEEP.SYNCS 0x989680 ;  /* 0x009896800000995d */ /* 0x008fea0003900000 */
[----:B------:R-:W3:Y:S02]  /*1b120*/  @!P1 SYNCS.PHASECHK.TRANS64 P1, [R3+URZ+0x384e0], R2 ;  /* 0x0384e002030095a7 */ /* 0x000ee4000802007f */
[----:B---3--:R-:W-:Y:S05]  /*1b130*/  @!P1 BRA `(.L_x_252) ;  /* 0xfffffffc00ec9947 */ /* 0x008fea000383ffff */
[----:B------:R-:W-:Y:S05]  /*1b140*/  BRA `(.L_x_386) ;  /* 0xffffffa800ac7947 */ /* 0x000fea000383ffff */
.L_x_258:
[----:B-1-34-:R-:W-:-:S04]  /*1b150*/  IMAD.U32 R3, RZ, RZ, UR35 ;  /* 0x00000023ff037e24 */ /* 0x01afc8000f8e00ff */
[----:B------:R1:W3:Y:S03]  /*1b160*/  SYNCS.PHASECHK.TRANS64.TRYWAIT P1, [R3+URZ+0x384e8], R2 ;  /* 0x0384e802030075a7 */ /* 0x0002e6000802017f */
[----:B---3--:R-:W-:Y:S05]  /*1b170*/  @!P1 NANOSLEEP.SYNCS 0x989680 ;  /* 0x009896800000995d */ /* 0x008fea0003900000 */
[----:B------:R-:W3:Y:S02]  /*1b180*/  @!P1 SYNCS.PHASECHK.TRANS64 P1, [R3+URZ+0x384e8], R2 ;  /* 0x0384e802030095a7 */ /* 0x000ee4000802007f */
[----:B---3--:R-:W-:Y:S05]  /*1b190*/  @!P1 BRA `(.L_x_258) ;  /* 0xfffffffc00ec9947 */ /* 0x008fea000383ffff */
[----:B------:R-:W-:Y:S05]  /*1b1a0*/  BRA `(.L_x_387) ;  /* 0xffffffa800f07947 */ /* 0x000fea000383ffff */
.L_x_273:
[----:B-1-34-:R-:W-:-:S04]  /*1b1b0*/  MOV R3, UR35 ;  /* 0x0000002300037c02 */ /* 0x01afc80008000f00 */
[----:B------:R1:W2:Y:S03]  /*1b1c0*/  SYNCS.PHASECHK.TRANS64.TRYWAIT P0, [R3+URZ+0x384d0], R0 ;  /* 0x0384d000030075a7 */ /* 0x0002a6000800017f */
[----:B--2---:R-:W-:Y:S05]  /*1b1d0*/  @!P0 NANOSLEEP.SYNCS 0x989680 ;  /* 0x009896800000895d */ /* 0x004fea0003900000 */
[----:B------:R-:W2:Y:S02]  /*1b1e0*/  @!P0 SYNCS.PHASECHK.TRANS64 P0, [R3+URZ+0x384d0], R0 ;  /* 0x0384d000030085a7 */ /* 0x000ea4000800007f */
[----:B--2---:R-:W-:Y:S05]  /*1b1f0*/  @!P0 BRA `(.L_x_273) ;  /* 0xfffffffc00ec8947 */ /* 0x004fea000383ffff */
[----:B------:R-:W-:Y:S05]  /*1b200*/  BRA `(.L_x_388) ;  /* 0xffffffb000887947 */ /* 0x000fea000383ffff */
.L_x_275:
[----:B-1-34-:R-:W-:-:S04]  /*1b210*/  IMAD.U32 R3, RZ, RZ, UR35 ;  /* 0x00000023ff037e24 */ /* 0x01afc8000f8e00ff */
[----:B------:R1:W2:Y:S03]  /*1b220*/  SYNCS.PHASECHK.TRANS64.TRYWAIT P0, [R3+URZ+0x384d8], R0 ;  /* 0x0384d800030075a7 */ /* 0x0002a6000800017f */
[----:B--2---:R-:W-:Y:S05]  /*1b230*/  @!P0 NANOSLEEP.SYNCS 0x989680 ;  /* 0x009896800000895d */ /* 0x004fea0003900000 */
[----:B------:R-:W2:Y:S02]  /*1b240*/  @!P0 SYNCS.PHASECHK.TRANS64 P0, [R3+URZ+0x384d8], R0 ;  /* 0x0384d800030085a7 */ /* 0x000ea4000800007f */
[----:B--2---:R-:W-:Y:S05]  /*1b250*/  @!P0 BRA `(.L_x_275) ;  /* 0xfffffffc00ec8947 */ /* 0x004fea000383ffff */
[----:B------:R-:W-:Y:S05]  /*1b260*/  BRA `(.L_x_389) ;  /* 0xffffffb000807947 */ /* 0x000fea000383ffff */
.L_x_277:
[----:B-1-34-:R-:W-:-:S04]  /*1b270*/  MOV R3, UR35 ;  /* 0x0000002300037c02 */ /* 0x01afc80008000f00 */
[----:B------:R1:W2:Y:S03]  /*1b280*/  SYNCS.PHASECHK.TRANS64.TRYWAIT P0, [R3+URZ+0x384e0], R0 ;  /* 0x0384e000030075a7 */ /* 0x0002a6000800017f */
[----:B--2---:R-:W-:Y:S05]  /*1b290*/  @!P0 NANOSLEEP.SYNCS 0x989680 ;  /* 0x009896800000895d */ /* 0x004fea0003900000 */
[----:B------:R-:W2:Y:S02]  /*1b2a0*/  @!P0 SYNCS.PHASECHK.TRANS64 P0, [R3+URZ+0x384e0], R0 ;  /* 0x0384e000030085a7 */ /* 0x000ea4000800007f */
[----:B--2---:R-:W-:Y:S05]  /*1b2b0*/  @!P0 BRA `(.L_x_277) ;  /* 0xfffffffc00ec8947 */ /* 0x004fea000383ffff */
[----:B------:R-:W-:Y:S05]  /*1b2c0*/  BRA `(.L_x_390) ;  /* 0xffffffb000787947 */ /* 0x000fea000383ffff */
.L_x_289:
[----:B------:R-:W-:Y:S01]  /*1b2d0*/  BSSY B1, `(.L_x_391) ;  /* 0x0000006000017945 */ /* 0x000fe20003800000 */
[----:B------:R-:W-:-:S07]  /*1b2e0*/  IMAD.MOV.U32 R15, RZ, RZ, -0x1 ;  /* 0xffffffffff0f7424 */ /* 0x000fce00078e00ff */
[----:B-----5:R-:W-:Y:S05]  /*1b2f0*/  WARPSYNC.COLLECTIVE R15, `(.L_x_392) ;  /* 0x000000000f0c7348 */ /* 0x020fea0003c00000 */
[----:B-----5:R-:W-:Y:S02]  /*1b300*/  ELECT P6, UR62, PT ;  /* 0x00000000003e782f */ /* 0x020fe400038c0000 */
[----:B------:R-:W-:Y:S01]  /*1b310*/  MOV R14, UR62 ;  /* 0x0000003e000e7c02 */ /* 0x000fe20008000f00 */
[----:B------:R-:W-:Y:S10]  /*1b320*/  ENDCOLLECTIVE ;  /* 0x000000000000791b */ /* 0x000ff40003800000 */
.L_x_392:
[----:B------:R-:W-:Y:S05]  /*1b330*/  BSYNC B1 ;  /* 0x0000000000017941 */ /* 0x000fea0003800000 */
.L_x_391:
[----:B------:R-:W-:Y:S05]  /*1b340*/  BRA `(.L_x_393) ;  /* 0xffffffbc008c7947 */ /* 0x000fea000383ffff */
.L_x_292:
[----:B--2---:R2:W3:Y:S02]  /*1b350*/  SYNCS.PHASECHK.TRANS64.TRYWAIT P0, [R12+URZ+0x38498], R5 ;  /* 0x038498050c0075a7 */ /* 0x0044e4000800017f */
[----:B---3--:R-:W-:Y:S05]  /*1b360*/  @!P0 NANOSLEEP.SYNCS 0x989680 ;  /* 0x009896800000895d */ /* 0x008fea0003900000 */
[----:B------:R-:W3:Y:S02]  /*1b370*/  @!P0 SYNCS.PHASECHK.TRANS64 P0, [R12+URZ+0x38498], R5 ;  /* 0x038498050c0085a7 */ /* 0x000ee4000800007f */
[----:B---3--:R-:W-:Y:S05]  /*1b380*/  @!P0 BRA `(.L_x_292) ;  /* 0xfffffffc00f08947 */ /* 0x008fea000383ffff */
[----:B------:R-:W-:Y:S05]  /*1b390*/  BRA `(.L_x_394) ;  /* 0xffffffbc00b47947 */ /* 0x000fea000383ffff */
.L_x_298:
[----:B-1----:R1:W2:Y:S02]  /*1b3a0*/  SYNCS.PHASECHK.TRANS64.TRYWAIT P0, [R3+URZ+0x38400], R2 ;  /* 0x03840002030075a7 */ /* 0x0022a4000800017f */
[----:B--2---:R-:W-:Y:S05]  /*1b3b0*/  @!P0 NANOSLEEP.SYNCS 0x989680 ;  /* 0x009896800000895d */ /* 0x004fea0003900000 */
[----:B------:R-:W2:Y:S02]  /*1b3c0*/  @!P0 SYNCS.PHASECHK.TRANS64 P0, [R3+URZ+0x38400], R2 ;  /* 0x03840002030085a7 */ /* 0x000ea4000800007f */
[----:B--2---:R-:W-:Y:S05]  /*1b3d0*/  @!P0 BRA `(.L_x_298) ;  /* 0xfffffffc00f08947 */ /* 0x004fea000383ffff */
[----:B------:R-:W-:Y:S05]  /*1b3e0*/  BRA `(.L_x_395) ;  /* 0xffffffc000787947 */ /* 0x000fea000383ffff */
.L_x_301:
[----:B------:R-:W-:Y:S01]  /*1b3f0*/  BSSY B1, `(.L_x_396) ;  /* 0x0000006000017945 */ /* 0x000fe20003800000 */
[----:B------:R-:W-:-:S07]  /*1b400*/  MOV R15, 0xffffffff ;  /* 0xffffffff000f7802 */ /* 0x000fce0000000f00 */
[----:B-1---5:R-:W-:Y:S05]  /*1b410*/  WARPSYNC.COLLECTIVE R15, `(.L_x_397) ;  /* 0x000000000f0c7348 */ /* 0x022fea0003c00000 */
[----:B------:R-:W-:Y:S02]  /*1b420*/  ELECT P6, UR62, PT ;  /* 0x00000000003e782f */ /* 0x000fe400038c0000 */
[----:B------:R-:W-:Y:S01]  /*1b430*/  MOV R14, UR62 ;  /* 0x0000003e000e7c02 */ /* 0x000fe20008000f00 */
[----:B-1---5:R-:W-:Y:S10]  /*1b440*/  ENDCOLLECTIVE ;  /* 0x000000000000791b */ /* 0x022ff40003800000 */
.L_x_397:
[----:B------:R-:W-:Y:S05]  /*1b450*/  BSYNC B1 ;  /* 0x0000000000017941 */ /* 0x000fea0003800000 */
.L_x_396:
[----:B------:R-:W-:Y:S05]  /*1b460*/  BRA `(.L_x_398) ;  /* 0xffffffc000c07947 */ /* 0x000fea000383ffff */
.L_x_304:
[----:B------:R-:W-:Y:S01]  /*1b470*/  BSSY B1, `(.L_x_399) ;  /* 0x0000005000017945 */ /* 0x000fe20003800000 */
[----:B--2---:R-:W-:-:S07]  /*1b480*/  IMAD.MOV.U32 R15, RZ, RZ, -0x1 ;  /* 0xffffffffff0f7424 */ /* 0x004fce00078e00ff */
[----:B-1---5:R-:W-:Y:S05]  /*1b490*/  WARPSYNC.COLLECTIVE R15, `(.L_x_400) ;  /* 0x000000000f087348 */ /* 0x022fea0003c00000 */
[----:B------:R-:W-:Y:S01]  /*1b4a0*/  NOP ;  /* 0x0000000000007918 */ /* 0x000fe20000000000 */
[----:B-1---5:R-:W-:Y:S01]  /*1b4b0*/  ENDCOLLECTIVE ;  /* 0x000000000000791b */ /* 0x022fe20003800000 */
.L_x_400:
[----:B------:R-:W-:Y:S05]  /*1b4c0*/  BSYNC B1 ;  /* 0x0000000000017941 */ /* 0x000fea0003800000 */
.L_x_399:
[----:B------:R-:W-:-:S07]  /*1b4d0*/  MOV R15, 0xffffffff ;  /* 0xffffffff000f7802 */ /* 0x000fce0000000f00 */
[----:B------:R-:W-:Y:S05]  /*1b4e0*/  WARPSYNC.COLLECTIVE R15, `(.L_x_401) ;  /* 0x000000000f0c7348 */ /* 0x000fea0003c00000 */
[----:B------:R-:W-:Y:S02]  /*1b4f0*/  ELECT P6, UR62, PT ;  /* 0x00000000003e782f */ /* 0x000fe400038c0000 */
[----:B------:R-:W-:Y:S01]  /*1b500*/  MOV R14, UR62 ;  /* 0x0000003e000e7c02 */ /* 0x000fe20008000f00 */
[----:B------:R-:W-:Y:S10]  /*1b510*/  ENDCOLLECTIVE ;  /* 0x000000000000791b */ /* 0x000ff40003800000 */
.L_x_401:
[----:B------:R-:W-:Y:S05]  /*1b520*/  BRA `(.L_x_402) ;  /* 0xffffffc400c87947 */ /* 0x000fea000383ffff */
.L_x_307:
[----:B------:R-:W-:Y:S01]  /*1b530*/  BSSY B0, `(.L_x_403) ;  /* 0x0000006000007945 */ /* 0x000fe20003800000 */
[----:B------:R-:W-:-:S07]  /*1b540*/  IMAD.MOV.U32 R15, RZ, RZ, -0x1 ;  /* 0xffffffffff0f7424 */ /* 0x000fce00078e00ff */
[----:B-----5:R-:W-:Y:S05]  /*1b550*/  WARPSYNC.COLLECTIVE R15, `(.L_x_404) ;  /* 0x000000000f0c7348 */ /* 0x020fea0003c00000 */
[----:B-----5:R-:W-:Y:S02]  /*1b560*/  ELECT P6, UR62, PT ;  /* 0x00000000003e782f */ /* 0x020fe400038c0000 */
[----:B------:R-:W-:Y:S01]  /*1b570*/  MOV R14, UR62 ;  /* 0x0000003e000e7c02 */ /* 0x000fe20008000f00 */
[----:B------:R-:W-:Y:S10]  /*1b580*/  ENDCOLLECTIVE ;  /* 0x000000000000791b */ /* 0x000ff40003800000 */
.L_x_404:
[----:B------:R-:W-:Y:S05]  /*1b590*/  BSYNC B0 ;  /* 0x0000000000007941 */ /* 0x000fea0003800000 */
.L_x_403:
[----:B------:R-:W-:Y:S05]  /*1b5a0*/  BRA `(.L_x_405) ;  /* 0xffffffc800187947 */ /* 0x000fea000383ffff */
.L_x_311:
[----:B-1----:R1:W2:Y:S02]  /*1b5b0*/  SYNCS.PHASECHK.TRANS64.TRYWAIT P0, [R7+URZ], R4 ;  /* 0x00000004070075a7 */ /* 0x0022a4000800017f */
[----:B--2---:R-:W-:Y:S05]  /*1b5c0*/  @!P0 NANOSLEEP.SYNCS 0x989680 ;  /* 0x009896800000895d */ /* 0x004fea0003900000 */
[----:B------:R-:W2:Y:S02]  /*1b5d0*/  @!P0 SYNCS.PHASECHK.TRANS64 P0, [R7+URZ], R4 ;  /* 0x00000004070085a7 */ /* 0x000ea4000800007f */
[----:B--2---:R-:W-:Y:S05]  /*1b5e0*/  @!P0 BRA `(.L_x_311) ;  /* 0xfffffffc00f08947 */ /* 0x004fea000383ffff */
[----:B------:R-:W-:Y:S05]  /*1b5f0*/  BRA `(.L_x_406) ;  /* 0xffffffc800547947 */ /* 0x000fea000383ffff */
.L_x_312:
[----:B-1----:R1:W2:Y:S02]  /*1b600*/  SYNCS.PHASECHK.TRANS64.TRYWAIT P0, [R6+URZ], R5 ;  /* 0x00000005060075a7 */ /* 0x0022a4000800017f */
[----:B--2---:R-:W-:Y:S05]  /*1b610*/  @!P0 NANOSLEEP.SYNCS 0x989680 ;  /* 0x009896800000895d */ /* 0x004fea0003900000 */
[----:B------:R-:W2:Y:S02]  /*1b620*/  @!P0 SYNCS.PHASECHK.TRANS64 P0, [R6+URZ], R5 ;  /* 0x00000005060085a7 */ /* 0x000ea4000800007f */
[----:B--2---:R-:W-:Y:S05]  /*1b630*/  @!P0 BRA `(.L_x_312) ;  /* 0xfffffffc00f08947 */ /* 0x004fea000383ffff */
[----:B------:R-:W-:Y:S05]  /*1b640*/  BRA `(.L_x_407) ;  /* 0xffffffc8005c7947 */ /* 0x000fea000383ffff */
.L_x_330:
[----:B-1----:R1:W3:Y:S02]  /*1b650*/  SYNCS.PHASECHK.TRANS64.TRYWAIT P2, [R12+URZ+0x38440], R3 ;  /* 0x038440030c0075a7 */ /* 0x0022e4000804017f */
[----:B---3--:R-:W-:Y:S05]  /*1b660*/  @!P2 NANOSLEEP.SYNCS 0x989680 ;  /* 0x009896800000a95d */ /* 0x008fea0003900000 */
[----:B------:R-:W3:Y:S02]  /*1b670*/  @!P2 SYNCS.PHASECHK.TRANS64 P2, [R12+URZ+0x38440], R3 ;  /* 0x038440030c00a5a7 */ /* 0x000ee4000804007f */
[----:B---3--:R-:W-:Y:S05]  /*1b680*/  @!P2 BRA `(.L_x_330) ;  /* 0xfffffffc00f0a947 */ /* 0x008fea000383ffff */
[----:B------:R-:W-:Y:S05]  /*1b690*/  BRA `(.L_x_408) ;  /* 0xffffffe400787947 */ /* 0x000fea000383ffff */
.L_x_336:
[----:B-1----:R1:W2:Y:S02]  /*1b6a0*/  SYNCS.PHASECHK.TRANS64.TRYWAIT P0, [R3+URZ+0x38440], R0 ;  /* 0x03844000030075a7 */ /* 0x0022a4000800017f */
[----:B--2---:R-:W-:Y:S05]  /*1b6b0*/  @!P0 NANOSLEEP.SYNCS 0x989680 ;  /* 0x009896800000895d */ /* 0x004fea0003900000 */
[----:B------:R-:W2:Y:S02]  /*1b6c0*/  @!P0 SYNCS.PHASECHK.TRANS64 P0, [R3+URZ+0x38440], R0 ;  /* 0x03844000030085a7 */ /* 0x000ea4000800007f */
[----:B--2---:R-:W-:Y:S05]  /*1b6d0*/  @!P0 BRA `(.L_x_336) ;  /* 0xfffffffc00f08947 */ /* 0x004fea000383ffff */
[----:B------:R-:W-:Y:S05]  /*1b6e0*/  BRA `(.L_x_409) ;  /* 0xffffffe400e07947 */ /* 0x000fea000383ffff */
.L_x_338:
[----:B-1----:R1:W2:Y:S02]  /*1b6f0*/  SYNCS.PHASECHK.TRANS64.TRYWAIT P0, [R3+URZ+0x38440], R0 ;  /* 0x03844000030075a7 */ /* 0x0022a4000800017f */
[----:B--2---:R-:W-:Y:S05]  /*1b700*/  @!P0 NANOSLEEP.SYNCS 0x989680 ;  /* 0x009896800000895d */ /* 0x004fea0003900000 */
[----:B------:R-:W2:Y:S02]  /*1b710*/  @!P0 SYNCS.PHASECHK.TRANS64 P0, [R3+URZ+0x38440], R0 ;  /* 0x03844000030085a7 */ /* 0x000ea4000800007f */
[----:B--2---:R-:W-:Y:S05]  /*1b720*/  @!P0 BRA `(.L_x_338) ;  /* 0xfffffffc00f08947 */ /* 0x004fea000383ffff */
[----:B------:R-:W-:Y:S05]  /*1b730*/  BRA `(.L_x_410) ;  /* 0xffffffe400f87947 */ /* 0x000fea000383ffff */
.L_x_340:
[----:B-1----:R1:W2:Y:S02]  /*1b740*/  SYNCS.PHASECHK.TRANS64.TRYWAIT P0, [R3+URZ+0x38440], R0 ;  /* 0x03844000030075a7 */ /* 0x0022a4000800017f */
[----:B--2---:R-:W-:Y:S05]  /*1b750*/  @!P0 NANOSLEEP.SYNCS 0x989680 ;  /* 0x009896800000895d */ /* 0x004fea0003900000 */
[----:B------:R-:W2:Y:S02]  /*1b760*/  @!P0 SYNCS.PHASECHK.TRANS64 P0, [R3+URZ+0x38440], R0 ;  /* 0x03844000030085a7 */ /* 0x000ea4000800007f */
[----:B--2---:R-:W-:Y:S05]  /*1b770*/  @!P0 BRA `(.L_x_340) ;  /* 0xfffffffc00f08947 */ /* 0x004fea000383ffff */
[----:B------:R-:W-:Y:S05]  /*1b780*/  BRA `(.L_x_411) ;  /* 0xffffffe800107947 */ /* 0x000fea000383ffff */
.L_x_342:
[----:B-1----:R1:W2:Y:S02]  /*1b790*/  SYNCS.PHASECHK.TRANS64.TRYWAIT P0, [R3+URZ+0x38440], R0 ;  /* 0x03844000030075a7 */ /* 0x0022a4000800017f */
[----:B--2---:R-:W-:Y:S05]  /*1b7a0*/  @!P0 NANOSLEEP.SYNCS 0x989680 ;  /* 0x009896800000895d */ /* 0x004fea0003900000 */
[----:B------:R-:W2:Y:S02]  /*1b7b0*/  @!P0 SYNCS.PHASECHK.TRANS64 P0, [R3+URZ+0x38440], R0 ;  /* 0x03844000030085a7 */ /* 0x000ea4000800007f */
[----:B--2---:R-:W-:Y:S05]  /*1b7c0*/  @!P0 BRA `(.L_x_342) ;  /* 0xfffffffc00f08947 */ /* 0x004fea000383ffff */
[----:B------:R-:W-:Y:S05]  /*1b7d0*/  BRA `(.L_x_412) ;  /* 0xffffffe800287947 */ /* 0x000fea000383ffff */
.L_x_344:
[----:B-1----:R1:W2:Y:S02]  /*1b7e0*/  SYNCS.PHASECHK.TRANS64.TRYWAIT P0, [R3+URZ+0x38440], R0 ;  /* 0x03844000030075a7 */ /* 0x0022a4000800017f */
[----:B--2---:R-:W-:Y:S05]  /*1b7f0*/  @!P0 NANOSLEEP.SYNCS 0x989680 ;  /* 0x009896800000895d */ /* 0x004fea0003900000 */
[----:B------:R-:W2:Y:S02]  /*1b800*/  @!P0 SYNCS.PHASECHK.TRANS64 P0, [R3+URZ+0x38440], R0 ;  /* 0x03844000030085a7 */ /* 0x000ea4000800007f */
[----:B--2---:R-:W-:Y:S05]  /*1b810*/  @!P0 BRA `(.L_x_344) ;  /* 0xfffffffc00f08947 */ /* 0x004fea000383ffff */
[----:B------:R-:W-:Y:S05]  /*1b820*/  BRA `(.L_x_413) ;  /* 0xffffffe800407947 */ /* 0x000fea000383ffff */
.L_x_346:
[----:B-1----:R1:W2:Y:S02]  /*1b830*/  SYNCS.PHASECHK.TRANS64.TRYWAIT P0, [R3+URZ+0x38440], R0 ;  /* 0x03844000030075a7 */ /* 0x0022a4000800017f */
[----:B--2---:R-:W-:Y:S05]  /*1b840*/  @!P0 NANOSLEEP.SYNCS 0x989680 ;  /* 0x009896800000895d */ /* 0x004fea0003900000 */
[----:B------:R-:W2:Y:S02]  /*1b850*/  @!P0 SYNCS.PHASECHK.TRANS64 P0, [R3+URZ+0x38440], R0 ;  /* 0x03844000030085a7 */ /* 0x000ea4000800007f */
[----:B--2---:R-:W-:Y:S05]  /*1b860*/  @!P0 BRA `(.L_x_346) ;  /* 0xfffffffc00f08947 */ /* 0x004fea000383ffff */
[----:B------:R-:W-:Y:S05]  /*1b870*/  BRA `(.L_x_414) ;  /* 0xffffffe800587947 */ /* 0x000fea000383ffff */
.L_x_348:
[----:B-1----:R1:W2:Y:S02]  /*1b880*/  SYNCS.PHASECHK.TRANS64.TRYWAIT P0, [R3+URZ+0x38440], R0 ;  /* 0x03844000030075a7 */ /* 0x0022a4000800017f */
[----:B--2---:R-:W-:Y:S05]  /*1b890*/  @!P0 NANOSLEEP.SYNCS 0x989680 ;  /* 0x009896800000895d */ /* 0x004fea0003900000 */
[----:B------:R-:W2:Y:S02]  /*1b8a0*/  @!P0 SYNCS.PHASECHK.TRANS64 P0, [R3+URZ+0x38440], R0 ;  /* 0x03844000030085a7 */ /* 0x000ea4000800007f */
[----:B--2---:R-:W-:Y:S05]  /*1b8b0*/  @!P0 BRA `(.L_x_348) ;  /* 0xfffffffc00f08947 */ /* 0x004fea000383ffff */
[----:B------:R-:W-:Y:S05]  /*1b8c0*/  BRA `(.L_x_415) ;  /* 0xffffffe800707947 */ /* 0x000fea000383ffff */
        .weak           $__internal_0_$__cuda_sm20_div_u64
        .type           $__internal_0_$__cuda_sm20_div_u64,@function
        .size           $__internal_0_$__cuda_sm20_div_u64,(.L_x_327 - $__internal_0_$__cuda_sm20_div_u64)
$__internal_0_$__cuda_sm20_div_u64:
[----:B------:R-:W-:-:S04]  /*1b8d0*/  MOV R22, R24 ;  /* 0x0000001800167202 */ /* 0x000fc80000000f00 */
[----:B------:R-:W1:Y:S08]  /*1b8e0*/  I2F.U64.RP R3, R22 ;  /* 0x0000001600037312 */ /* 0x000e700000309000 */
[----:B-1----:R-:W1:Y:S02]  /*1b8f0*/  MUFU.RCP R3, R3 ;  /* 0x0000000300037308 */ /* 0x002e640000001000 */
[----:B-1----:R-:W-:-:S06]  /*1b900*/  VIADD R16, R3, 0x1ffffffe ;  /* 0x1ffffffe03107836 */ /* 0x002fcc0000000000 */
[----:B------:R-:W1:Y:S02]  /*1b910*/  F2I.U64.TRUNC R16, R16 ;  /* 0x0000001000107311 */ /* 0x000e64000020d800 */
[----:B-1----:R-:W-:-:S04]  /*1b920*/  IMAD.WIDE.U32 R18, R16, R24, RZ ;  /* 0x0000001810127225 */ /* 0x002fc800078e00ff */
[C---:B------:R-:W-:Y:S01]  /*1b930*/  IMAD R11, R16.reuse, R23, R19 ;  /* 0x00000017100b7224 */ /* 0x040fe200078e0213 */
[----:B------:R-:W-:Y:S01]  /*1b940*/  IADD3 R13, P1, RZ, -R18, RZ ;  /* 0x80000012ff0d7210 */ /* 0x000fe20007f3e0ff */
[----:B------:R-:W-:Y:S02]  /*1b950*/  IMAD.MOV.U32 R19, RZ, RZ, R16 ;  /* 0x000000ffff137224 */ /* 0x000fe400078e0010 */
[----:B------:R-:W-:Y:S02]  /*1b960*/  IMAD R11, R17, R24, R11 ;  /* 0x00000018110b7224 */ /* 0x000fe400078e020b */
[----:B------:R-:W-:-:S03]  /*1b970*/  IMAD.HI.U32 R18, R16, R13, RZ ;  /* 0x0000000d10127227 */ /* 0x000fc600078e00ff */
[----:B------:R-:W-:-:S05]  /*1b980*/  IADD3.X R11, RZ, ~R11, RZ, P1, !PT ;  /* 0x8000000bff0b7210 */ /* 0x000fca0000ffe4ff */
[----:B------:R-:W-:-:S04]  /*1b990*/  IMAD.WIDE.U32 R18, P1, R16, R11, R18 ;  /* 0x0000000b10127225 */ /* 0x000fc80007820012 */
[C---:B------:R-:W-:Y:S02]  /*1b9a0*/  IMAD R21, R17.reuse, R11, RZ ;  /* 0x0000000b11157224 */ /* 0x040fe400078e02ff */
[----:B------:R-:W-:-:S04]  /*1b9b0*/  IMAD.HI.U32 R18, P2, R17, R13, R18 ;  /* 0x0000000d11127227 */ /* 0x000fc80007840012 */
[----:B------:R-:W-:Y:S01]  /*1b9c0*/  IMAD.HI.U32 R3, R17, R11, RZ ;  /* 0x0000000b11037227 */ /* 0x000fe200078e00ff */
[----:B------:R-:W-:-:S04]  /*1b9d0*/  IADD3 R19, P3, R21, R18, RZ ;  /* 0x0000001215137210 */ /* 0x000fc80007f7e0ff */
[----:B------:R-:W-:Y:S01]  /*1b9e0*/  IADD3.X R3, R3, R17, RZ, P1, !PT ;  /* 0x0000001103037210 */ /* 0x000fe20000ffe4ff */
[----:B------:R-:W-:-:S03]  /*1b9f0*/  IMAD.WIDE.U32 R16, R19, R24, RZ ;  /* 0x0000001813107225 */ /* 0x000fc600078e00ff */
[----:B------:R-:W-:Y:S01]  /*1ba00*/  IADD3.X R3, RZ, RZ, R3, P3, P2 ;  /* 0x000000ffff037210 */ /* 0x000fe20001fe4403 */
[----:B------:R-:W-:Y:S01]  /*1ba10*/  IMAD R18, R19, R23, R17 ;  /* 0x0000001713127224 */ /* 0x000fe200078e0211 */
[----:B------:R-:W-:-:S03]  /*1ba20*/  IADD3 R17, P1, RZ, -R16, RZ ;  /* 0x80000010ff117210 */ /* 0x000fc60007f3e0ff */
[----:B------:R-:W-:Y:S02]  /*1ba30*/  IMAD R11, R3, R24, R18 ;  /* 0x00000018030b7224 */ /* 0x000fe400078e0212 */
[----:B------:R-:W-:-:S04]  /*1ba40*/  IMAD.HI.U32 R18, R19, R17, RZ ;  /* 0x0000001113127227 */ /* 0x000fc800078e00ff */
[----:B------:R-:W-:-:S04]  /*1ba50*/  IMAD.X R16, RZ, RZ, ~R11, P1 ;  /* 0x000000ffff107224 */ /* 0x000fc800008e0e0b */
[----:B------:R-:W-:-:S04]  /*1ba60*/  IMAD.WIDE.U32 R18, P1, R19, R16, R18 ;  /* 0x0000001013127225 */ /* 0x000fc80007820012 */
[C---:B------:R-:W-:Y:S02]  /*1ba70*/  IMAD R22, R3.reuse, R16, RZ ;  /* 0x0000001003167224 */ /* 0x040fe400078e02ff */
[----:B------:R-:W-:-:S04]  /*1ba80*/  IMAD.HI.U32 R11, P2, R3, R17, R18 ;  /* 0x00000011030b7227 */ /* 0x000fc80007840012 */
[----:B------:R-:W-:Y:S01]  /*1ba90*/  IMAD.HI.U32 R16, R3, R16, RZ ;  /* 0x0000001003107227 */ /* 0x000fe200078e00ff */
[----:B------:R-:W-:-:S03]  /*1baa0*/  IADD3 R11, P3, R22, R11, RZ ;  /* 0x0000000b160b7210 */ /* 0x000fc60007f7e0ff */
[----:B------:R-:W-:Y:S01]  /*1bab0*/  IMAD.MOV.U32 R17, RZ, RZ, RZ ;  /* 0x000000ffff117224 */ /* 0x000fe200078e00ff */
[----:B------:R-:W-:Y:S01]  /*1bac0*/  IADD3.X R3, R16, R3, RZ, P1, !PT ;  /* 0x0000000310037210 */ /* 0x000fe20000ffe4ff */
[----:B------:R-:W-:-:S03]  /*1bad0*/  IMAD.HI.U32 R16, R11, UR14, RZ ;  /* 0x0000000e0b107c27 */ /* 0x000fc6000f8e00ff */
[----:B------:R-:W-:Y:S01]  /*1bae0*/  IADD3.X R3, RZ, RZ, R3, P3, P2 ;  /* 0x000000ffff037210 */ /* 0x000fe20001fe4403 */
[----:B------:R-:W-:-:S04]  /*1baf0*/  IMAD.WIDE.U32 R16, R11, UR21, R16 ;  /* 0x000000150b107c25 */ /* 0x000fc8000f8e0010 */
[C---:B------:R-:W-:Y:S02]  /*1bb00*/  IMAD R18, R3.reuse, UR21, RZ ;  /* 0x0000001503127c24 */ /* 0x040fe4000f8e02ff */
[----:B------:R-:W-:-:S04]  /*1bb10*/  IMAD.HI.U32 R11, P1, R3, UR14, R16 ;  /* 0x0000000e030b7c27 */ /* 0x000fc8000f820010 */
[----:B------:R-:W-:Y:S01]  /*1bb20*/  IMAD.HI.U32 R3, R3, UR21, RZ ;  /* 0x0000001503037c27 */ /* 0x000fe2000f8e00ff */
[----:B------:R-:W-:-:S04]  /*1bb30*/  IADD3 R11, P2, R18, R11, RZ ;  /* 0x0000000b120b7210 */ /* 0x000fc80007f5e0ff */
[----:B------:R-:W-:Y:S01]  /*1bb40*/  IADD3.X R3, R3, RZ, RZ, P1, !PT ;  /* 0x000000ff03037210 */ /* 0x000fe20000ffe4ff */
[----:B------:R-:W-:-:S04]  /*1bb50*/  IMAD.WIDE.U32 R16, R11, R24, RZ ;  /* 0x000000180b107225 */ /* 0x000fc800078e00ff */
[----:B------:R-:W-:Y:S01]  /*1bb60*/  IMAD.X R3, RZ, RZ, R3, P2 ;  /* 0x000000ffff037224 */ /* 0x000fe200010e0603 */
[----:B------:R-:W-:Y:S01]  /*1bb70*/  IADD3 R22, P2, -R16, UR14, RZ ;  /* 0x0000000e10167c10 */ /* 0x000fe2000ff5e1ff */
[C---:B------:R-:W-:Y:S02]  /*1bb80*/  IMAD R18, R11.reuse, R23, R17 ;  /* 0x000000170b127224 */ /* 0x040fe400078e0211 */
[----:B------:R-:W-:Y:S01]  /*1bb90*/  VIADD R16, R11, 0x1 ;  /* 0x000000010b107836 */ /* 0x000fe20000000000 */
[-C--:B------:R-:W-:Y:S01]  /*1bba0*/  ISETP.GE.U32.AND P1, PT, R22, R24.reuse, PT ;  /* 0x000000181600720c */ /* 0x080fe20003f26070 */
[----:B------:R-:W-:-:S05]  /*1bbb0*/  IMAD R3, R3, R24, R18 ;  /* 0x0000001803037224 */ /* 0x000fca00078e0212 */
[----:B------:R-:W-:Y:S02]  /*1bbc0*/  IADD3.X R18, ~R3, UR21, RZ, P2, !PT ;  /* 0x0000001503127c10 */ /* 0x000fe400097fe5ff */
[----:B------:R-:W-:Y:S02]  /*1bbd0*/  IADD3 R3, P2, -R24, R22, RZ ;  /* 0x0000001618037210 */ /* 0x000fe40007f5e1ff */
[----:B------:R-:W-:Y:S02]  /*1bbe0*/  ISETP.GE.U32.AND.EX P1, PT, R18, R23, PT, P1 ;  /* 0x000000171200720c */ /* 0x000fe40003f26110 */
[----:B------:R-:W-:Y:S02]  /*1bbf0*/  IADD3.X R13, ~R23, R18, RZ, P2, !PT ;  /* 0x00000012170d7210 */ /* 0x000fe400017fe5ff */
[----:B------:R-:W-:Y:S02]  /*1bc00*/  SEL R3, R3, R22, P1 ;  /* 0x0000001603037207 */ /* 0x000fe40000800000 */
[----:B------:R-:W-:-:S02]  /*1bc10*/  SEL R13, R13, R18, P1 ;  /* 0x000000120d0d7207 */ /* 0x000fc40000800000 */
[----:B------:R-:W-:Y:S02]  /*1bc20*/  SEL R16, R16, R11, P1 ;  /* 0x0000000b10107207 */ /* 0x000fe40000800000 */
[----:B------:R-:W-:Y:S02]  /*1bc30*/  ISETP.GE.U32.AND P1, PT, R3, R24, PT ;  /* 0x000000180300720c */ /* 0x000fe40003f26070 */
[----:B------:R-:W-:Y:S02]  /*1bc40*/  ISETP.NE.U32.AND P2, PT, R24, RZ, PT ;  /* 0x000000ff1800720c */ /* 0x000fe40003f45070 */
[----:B------:R-:W-:Y:S02]  /*1bc50*/  IADD3 R3, R16, 0x1, RZ ;  /* 0x0000000110037810 */ /* 0x000fe40007ffe0ff */
[----:B------:R-:W-:Y:S01]  /*1bc60*/  ISETP.GE.U32.AND.EX P1, PT, R13, R23, PT, P1 ;  /* 0x000000170d00720c */ /* 0x000fe20003f26110 */
[----:B------:R-:W-:Y:S01]  /*1bc70*/  IMAD.MOV.U32 R13, RZ, RZ, 0x0 ;  /* 0x00000000ff0d7424 */ /* 0x000fe200078e00ff */
[----:B------:R-:W-:-:S02]  /*1bc80*/  ISETP.NE.AND.EX P2, PT, R23, RZ, PT, P2 ;  /* 0x000000ff1700720c */ /* 0x000fc40003f45320 */
[----:B------:R-:W-:-:S04]  /*1bc90*/  SEL R3, R3, R16, P1 ;  /* 0x0000001003037207 */ /* 0x000fc80000800000 */
[----:B------:R-:W-:Y:S01]  /*1bca0*/  SEL R3, R3, 0xffffffff, P2 ;  /* 0xffffffff03037807 */ /* 0x000fe20001000000 */
[----:B------:R-:W-:Y:S06]  /*1bcb0*/  RET.REL.NODEC R12 `(_ZN7cutlass13device_kernelINS_4gemm6kernel13GemmUniversalINS1_17GroupProblemShapeIN4cute5tupleIJiiiEEEEENS1_10collective13CollectiveMmaINS1_39MainloopSm90ArrayTmaGmmaWarpSpecializedILi3ENS6_IJNS5_1CILi1EEESD_SD_EEENS1_55KernelPtrArrayTmaWarpSpecializedCooperativeFP8FastAccumEEENS6_IJNSC_ILi256EEESH_NSC_ILi128EEEEEENS_12float_e4m3_tEPNS6_IJlSD_NSC_ILi0EEEEEESK_SN_NS5_8TiledMMAINS5_8MMA_AtomIJNS5_4SM904GMMA31MMA_64x256x32_F32E4M3E4M3_SS_TNILNSR_7ScaleInE1ELST_1EEEEEENS5_6LayoutINS6_IJNSC_ILi2EEESD_SD_EEENS6_IJSD_SL_SL_EEEEENS6_IJNS5_10UnderscoreES11_S11_EEEEENS5_13SM90_TMA_LOADENS5_14ComposedLayoutINS5_7SwizzleILi3ELi4ELi3EEENS5_18smem_ptr_flag_bitsILi8EEENSW_INS6_IJNSC_ILi8EEESI_EEENS6_IJSI_SD_EEEEEEEvNS5_8identityES14_S1E_vS1F_EENS_8epilogue10collective18CollectiveEpilogueINS1H_30Sm90PtrArrayTmaWarpSpecializedILi4ELi2ELi16ELb1ELb0ELi2EEEJSJ_NS6_IJSI_NSC_ILi32EEEEEENS_6half_tEPNS6_IJSD_lSL_EEES1O_S1Q_NS1H_6fusion15FusionCallbacksIS1L_NS1R_17LinearCombinationIS1O_fS1O_fLNS_15FloatRoundStyleE2EEESJ_S1N_JEEES14_NS15_IS17_NS18_ILi16EEENSW_INS6_IJNSC_ILi64EEES1A_EEENS6_IJSD_S1Y_EEEEEEENS5_17SM75_U16x8_LDSM_TENS5_14SM90_TMA_STOREES22_NS5_17SM90_U16x8_STSM_TENS5_9Copy_AtomIJNS5_17SM90_U32x4_STSM_NES1O_EEEvEEEvvEEEEvNT_6ParamsE) ;  /* 0xfffffe400cd07950 */ /* 0x000fec0003c3ffff */
.L_x_327:
[----:B------:R-:W-:Y:S01]  /*1bcc0*/  UMOV UR24, UR32 ;  /* 0x0000002000187c82 */ /* 0x000fe20008000000 */
[----:B------:R-:W-:Y:S02]  /*1bcd0*/  UMOV UR25, UR35 ;  /* 0x0000002300197c82 */ /* 0x000fe40008000000 */
[----:B------:R-:W1:Y:S08]  /*1bce0*/  I2F.U64.RP R11, UR24 ;  /* 0x00000018000b7d12 */ /* 0x000e700008309000 */
[----:B-1----:R-:W1:Y:S02]  /*1bcf0*/  MUFU.RCP R11, R11 ;  /* 0x0000000b000b7308 */ /* 0x002e640000001000 */
[----:B-1----:R-:W-:-:S06]  /*1bd00*/  IADD3 R2, R11, 0x1ffffffe, RZ ;  /* 0x1ffffffe0b027810 */ /* 0x002fcc0007ffe0ff */
[----:B------:R-:W1:Y:S02]  /*1bd10*/  F2I.U64.TRUNC R2, R2 ;  /* 0x0000000200027311 */ /* 0x000e64000020d800 */
[----:B-1----:R-:W-:Y:S01]  /*1bd20*/  R2UR UR24, R2 ;  /* 0x00000000021872ca */ /* 0x002fe200000e0000 */
[----:B------:R-:W-:Y:S01]  /*1bd30*/  IMAD.MOV.U32 R2, RZ, RZ, R12 ;  /* 0x000000ffff027224 */ /* 0x000fe200078e000c */
[----:B------:R-:W-:Y:S02]  /*1bd40*/  R2UR UR25, R3 ;  /* 0x00000000031972ca */ /* 0x000fe400000e0000 */
[----:B------:R-:W-:-:S09]  /*1bd50*/  MOV R3, 0x0 ;  /* 0x0000000000037802 */ /* 0x000fd20000000f00 */
[----:B------:R-:W-:-:S04]  /*1bd60*/  UIMAD.WIDE.U32 UR26, UR24, UR32, URZ ;  /* 0x00000020181a72a5 */ /* 0x000fc8000f8e003f */
[----:B------:R-:W-:Y:S02]  /*1bd70*/  UIMAD UR27, UR24, UR35, UR27 ;  /* 0x00000023181b72a4 */ /* 0x000fe4000f8e021b */
[----:B------:R-:W-:Y:S02]  /*1bd80*/  UIADD3 UR36, UP1, URZ, -UR26, URZ ;  /* 0x8000001a3f247290 */ /* 0x000fe4000ff3e03f */
[----:B------:R-:W-:Y:S02]  /*1bd90*/  UIMAD UR28, UR25, UR32, UR27 ;  /* 0x00000020191c72a4 */ /* 0x000fe4000f8e021b */
[----:B------:R-:W-:Y:S02]  /*1bda0*/  UIMAD.WIDE.U32 UR26, UR24, UR36, URZ ;  /* 0x00000024181a72a5 */ /* 0x000fe4000f8e003f */
[----:B------:R-:W-:-:S05]  /*1bdb0*/  UIADD3.X UR37, URZ, ~UR28, URZ, UP1, !UPT ;  /* 0x8000001c3f257290 */ /* 0x000fca0008ffe43f */
[----:B------:R-:W-:Y:S01]  /*1bdc0*/  UMOV UR26, UR27 ;  /* 0x0000001b001a7c82 */ /* 0x000fe20008000000 */
[----:B------:R-:W-:Y:S02]  /*1bdd0*/  UMOV UR27, UR24 ;  /* 0x00000018001b7c82 */ /* 0x000fe40008000000 */
[----:B------:R-:W-:Y:S02]  /*1bde0*/  UIMAD.WIDE.U32 UR28, UP1, UR24, UR37, UR26 ;  /* 0x00000025181c72a5 */ /* 0x000fe4000f82001a */
[----:B------:R-:W-:Y:S02]  /*1bdf0*/  UIMAD.WIDE.U32 UR26, UR25, UR37, URZ ;  /* 0x00000025191a72a5 */ /* 0x000fe4000f8e003f */
[----:B------:R-:W-:Y:S02]  /*1be00*/  UIMAD.WIDE.U32 UR28, UP2, UR25, UR36, UR28 ;  /* 0x00000024191c72a5 */ /* 0x000fe4000f84001c */
[----:B------:R-:W-:Y:S02]  /*1be10*/  UIMAD UR37, UR25, UR37, URZ ;  /* 0x00000025192572a4 */ /* 0x000fe4000f8e023f */
[----:B------:R-:W-:-:S02]  /*1be20*/  UIADD3.X UR26, UR27, UR25, URZ, UP1, !UPT ;  /* 0x000000191b1a7290 */ /* 0x000fc40008ffe43f */
[----:B------:R-:W-:-:S04]  /*1be30*/  UIADD3 UR29, UP4, UR37, UR29, URZ ;  /* 0x0000001d251d7290 */ /* 0x000fc8000ff9e03f */
[----:B------:R-:W-:Y:S02]  /*1be40*/  UIMAD.WIDE.U32 UR24, UR29, UR32, URZ ;  /* 0x000000201d1872a5 */ /* 0x000fe4000f8e003f */
[----:B------:R-:W-:Y:S02]  /*1be50*/  UIADD3.X UR36, URZ, URZ, UR26, UP4, UP2 ;  /* 0x0000003f3f247290 */ /* 0x000fe4000a7e441a */
[----:B------:R-:W-:Y:S02]  /*1be60*/  UIMAD UR25, UR29, UR35, UR25 ;  /* 0x000000231d1972a4 */ /* 0x000fe4000f8e0219 */
[----:B------:R-:W-:Y:S02]  /*1be70*/  UIADD3 UR37, UP1, URZ, -UR24, URZ ;  /* 0x800000183f257290 */ /* 0x000fe4000ff3e03f */
[----:B------:R-:W-:Y:S02]  /*1be80*/  UIMAD UR26, UR36, UR32, UR25 ;  /* 0x00000020241a72a4 */ /* 0x000fe4000f8e0219 */
[----:B------:R-:W-:-:S02]  /*1be90*/  UIMAD.WIDE.U32 UR24, UR29, UR37, URZ ;  /* 0x000000251d1872a5 */ /* 0x000fc4000f8e003f */
[----:B------:R-:W-:-:S05]  /*1bea0*/  UIADD3.X UR38, URZ, ~UR26, URZ, UP1, !UPT ;  /* 0x8000001a3f267290 */ /* 0x000fca0008ffe43f */
[----:B------:R-:W-:Y:S01]  /*1beb0*/  UMOV UR28, UR25 ;  /* 0x00000019001c7c82 */ /* 0x000fe20008000000 */
[----:B------:R-:W-:Y:S02]  /*1bec0*/  UIMAD.WIDE.U32 UR24, UR36, UR38, URZ ;  /* 0x00000026241872a5 */ /* 0x000fe4000f8e003f */
[----:B------:R-:W-:Y:S02]  /*1bed0*/  UIMAD.WIDE.U32 UR26, UP1, UR29, UR38, UR28 ;  /* 0x000000261d1a72a5 */ /* 0x000fe4000f82001c */
[----:B------:R-:W-:Y:S02]  /*1bee0*/  UIMAD UR28, UR36, UR38, URZ ;  /* 0x00000026241c72a4 */ /* 0x000fe4000f8e023f */
[----:B------:R-:W-:Y:S02]  /*1bef0*/  UIMAD.WIDE.U32 UR26, UP2, UR36, UR37, UR26 ;  /* 0x00000025241a72a5 */ /* 0x000fe4000f84001a */
[----:B------:R-:W-:Y:S02]  /*1bf00*/  UIADD3.X UR36, UR25, UR36, URZ, UP1, !UPT ;  /* 0x0000002419247290 */ /* 0x000fe40008ffe43f */
[----:B------:R-:W-:Y:S01]  /*1bf10*/  UIADD3 UR28, UP4, UR28, UR27, URZ ;  /* 0x0000001b1c1c7290 */ /* 0x000fe2000ff9e03f */
[----:B------:R-:W-:-:S03]  /*1bf20*/  UMOV UR25, URZ ;  /* 0x0000003f00197c82 */ /* 0x000fc60008000000 */
[----:B------:R-:W-:Y:S02]  /*1bf30*/  UIMAD.WIDE.U32 UR26, UR28, UR33, URZ ;  /* 0x000000211c1a72a5 */ /* 0x000fe4000f8e003f */
[----:B------:R-:W-:-:S05]  /*1bf40*/  UIADD3.X UR36, URZ, URZ, UR36, UP4, UP2 ;  /* 0x0000003f3f247290 */ /* 0x000fca000a7e4424 */
[----:B------:R-:W-:Y:S01]  /*1bf50*/  UMOV UR24, UR27 ;  /* 0x0000001b00187c82 */ /* 0x000fe20008000000 */
[----:B------:R-:W-:Y:S02]  /*1bf60*/  UIMAD.WIDE.U32 UR26, UR36, UR34, URZ ;  /* 0x00000022241a72a5 */ /* 0x000fe4000f8e003f */
[----:B------:R-:W-:Y:S02]  /*1bf70*/  UIMAD.WIDE.U32 UR24, UR28, UR34, UR24 ;  /* 0x000000221c1872a5 */ /* 0x000fe4000f8e0018 */
[----:B------:R-:W-:Y:S02]  /*1bf80*/  UIMAD UR28, UR36, UR34, URZ ;  /* 0x00000022241c72a4 */ /* 0x000fe4000f8e023f */
[----:B------:R-:W-:-:S04]  /*1bf90*/  UIMAD.WIDE.U32 UR24, UP1, UR36, UR33, UR24 ;  /* 0x00000021241872a5 */ /* 0x000fc8000f820018 */
[----:B------:R-:W-:Y:S02]  /*1bfa0*/  UIADD3 UR28, UP2, UR28, UR25, URZ ;  /* 0x000000191c1c7290 */ /* 0x000fe4000ff5e03f */
[----:B------:R-:W-:Y:S02]  /*1bfb0*/  UIADD3.X UR26, UR27, URZ, URZ, UP1, !UPT ;  /* 0x0000003f1b1a7290 */ /* 0x000fe40008ffe43f */
[----:B------:R-:W-:Y:S02]  /*1bfc0*/  UIMAD.WIDE.U32 UR24, UR28, UR32, URZ ;  /* 0x000000201c1872a5 */ /* 0x000fe4000f8e003f */
[----:B------:R-:W-:Y:S02]  /*1bfd0*/  UIADD3.X UR26, URZ, UR26, URZ, UP2, !UPT ;  /* 0x0000001a3f1a7290 */ /* 0x000fe400097fe43f */
[----:B------:R-:W-:Y:S02]  /*1bfe0*/  UIMAD UR25, UR28, UR35, UR25 ;  /* 0x000000231c1972a4 */ /* 0x000fe4000f8e0219 */
[----:B------:R-:W-:-:S02]  /*1bff0*/  UIADD3 UR27, UP2, -UR24, UR33, URZ ;  /* 0x00000021181b7290 */ /* 0x000fc4000ff5e13f */
[----:B------:R-:W-:Y:S02]  /*1c000*/  UIMAD UR25, UR26, UR32, UR25 ;  /* 0x000000201a1972a4 */ /* 0x000fe4000f8e0219 */
[----:B------:R-:W-:Y:S02]  /*1c010*/  UISETP.GE.U32.AND UP1, UPT, UR27, UR32, UPT ;  /* 0x000000201b00728c */ /* 0x000fe4000bf26070 */
[----:B------:R-:W-:Y:S02]  /*1c020*/  UIADD3.X UR34, ~UR25, UR34, URZ, UP2, !UPT ;  /* 0x0000002219227290 */ /* 0x000fe400097fe53f */
[----:B------:R-:W-:Y:S02]  /*1c030*/  UIADD3 UR25, UP2, -UR32, UR27, URZ ;  /* 0x0000001b20197290 */ /* 0x000fe4000ff5e13f */
[----:B------:R-:W-:Y:S02]  /*1c040*/  UISETP.GE.U32.AND.EX UP1, UPT, UR34, UR35, UPT, UP1 ;  /* 0x000000232200728c */ /* 0x000fe4000bf26110 */
[----:B------:R-:W-:-:S02]  /*1c050*/  UIADD3 UR24, UR28, 0x1, URZ ;  /* 0x000000011c187890 */ /* 0x000fc4000fffe03f */
[----:B------:R-:W-:Y:S02]  /*1c060*/  UIADD3.X UR26, ~UR35, UR34, URZ, UP2, !UPT ;  /* 0x00000022231a7290 */ /* 0x000fe400097fe53f */
[----:B------:R-:W-:Y:S02]  /*1c070*/  USEL UR25, UR25, UR27, UP1 ;  /* 0x0000001b19197287 */ /* 0x000fe40008800000 */
[----:B------:R-:W-:Y:S02]  /*1c080*/  USEL UR26, UR26, UR34, UP1 ;  /* 0x000000221a1a7287 */ /* 0x000fe40008800000 */
[----:B------:R-:W-:Y:S02]  /*1c090*/  USEL UR28, UR24, UR28, UP1 ;  /* 0x0000001c181c7287 */ /* 0x000fe40008800000 */
[----:B------:R-:W-:Y:S02]  /*1c0a0*/  UISETP.GE.U32.AND UP1, UPT, UR25, UR32, UPT ;  /* 0x000000201900728c */ /* 0x000fe4000bf26070 */
[----:B------:R-:W-:-:S02]  /*1c0b0*/  UISETP.NE.U32.AND UP2, UPT, UR32, URZ, UPT ;  /* 0x0000003f2000728c */ /* 0x000fc4000bf45070 */
[----:B------:R-:W-:Y:S02]  /*1c0c0*/  UIADD3 UR24, UR28, 0x1, URZ ;  /* 0x000000011c187890 */ /* 0x000fe4000fffe03f */
[----:B------:R-:W-:Y:S02]  /*1c0d0*/  UISETP.GE.U32.AND.EX UP1, UPT, UR26, UR35, UPT, UP1 ;  /* 0x000000231a00728c */ /* 0x000fe4000bf26110 */
[----:B------:R-:W-:Y:S02]  /*1c0e0*/  UISETP.NE.AND.EX UP2, UPT, UR35, URZ, UPT, UP2 ;  /* 0x0000003f2300728c */ /* 0x000fe4000bf45320 */
[----:B------:R-:W-:-:S04]  /*1c0f0*/  USEL UR24, UR24, UR28, UP1 ;  /* 0x0000001c18187287 */ /* 0x000fc80008800000 */
[----:B------:R-:W-:Y:S01]  /*1c100*/  USEL UR25, UR24, 0xffffffff, UP2 ;  /* 0xffffffff18197887 */ /* 0x000fe20009000000 */
[----:B------:R-:W-:Y:S11]  /*1c110*/  RET.REL.NODEC R2 `(_ZN7cutlass13device_kernelINS_4gemm6kernel13GemmUniversalINS1_17GroupProblemShapeIN4cute5tupleIJiiiEEEEENS1_10collective13CollectiveMmaINS1_39MainloopSm90ArrayTmaGmmaWarpSpecializedILi3ENS6_IJNS5_1CILi1EEESD_SD_EEENS1_55KernelPtrArrayTmaWarpSpecializedCooperativeFP8FastAccumEEENS6_IJNSC_ILi256EEESH_NSC_ILi128EEEEEENS_12float_e4m3_tEPNS6_IJlSD_NSC_ILi0EEEEEESK_SN_NS5_8TiledMMAINS5_8MMA_AtomIJNS5_4SM904GMMA31MMA_64x256x32_F32E4M3E4M3_SS_TNILNSR_7ScaleInE1ELST_1EEEEEENS5_6LayoutINS6_IJNSC_ILi2EEESD_SD_EEENS6_IJSD_SL_SL_EEEEENS6_IJNS5_10UnderscoreES11_S11_EEEEENS5_13SM90_TMA_LOADENS5_14ComposedLayoutINS5_7SwizzleILi3ELi4ELi3EEENS5_18smem_ptr_flag_bitsILi8EEENSW_INS6_IJNSC_ILi8EEESI_EEENS6_IJSI_SD_EEEEEEEvNS5_8identityES14_S1E_vS1F_EENS_8epilogue10collective18CollectiveEpilogueINS1H_30Sm90PtrArrayTmaWarpSpecializedILi4ELi2ELi16ELb1ELb0ELi2EEEJSJ_NS6_IJSI_NSC_ILi32EEEEEENS_6half_tEPNS6_IJSD_lSL_EEES1O_S1Q_NS1H_6fusion15FusionCallbacksIS1L_NS1R_17LinearCombinationIS1O_fS1O_fLNS_15FloatRoundStyleE2EEESJ_S1N_JEEES14_NS15_IS17_NS18_ILi16EEENSW_INS6_IJNSC_ILi64EEES1A_EEENS6_IJSD_S1Y_EEEEEEENS5_17SM75_U16x8_LDSM_TENS5_14SM90_TMA_STOREES22_NS5_17SM90_U16x8_STSM_TENS5_9Copy_AtomIJNS5_17SM90_U32x4_STSM_NES1O_EEEvEEEvvEEEEvNT_6ParamsE) ;  /* 0xfffffe3c02b87950 */ /* 0x000ff60003c3ffff */
.L_x_416:
[----:B------:R-:W-:-:S00]  /*1c120*/  BRA `(.L_x_416) ;  /* 0xfffffffc00fc7947 */ /* 0x000fc0000383ffff */
[----:B------:R-:W-:-:S00]  /*1c130*/  NOP ;  /* 0x0000000000007918 */ /* 0x000fc00000000000 */
        /* <DEDUP_REMOVED lines=12> */
.L_x_417:


//--------------------- .nv.global.init           --------------------------
	.section	.nv.global.init,"aw",@progbits
.nv.global.init:
	.type		$str$24,@object
	.size		$str$24,($str$25 - $str$24)
$str$24:
        /*0000*/ 	.byte	0x28, 0x61, 0x64, 0x64, 0x72, 0x65, 0x73, 0x73, 0x20, 0x26, 0x20, 0x6d, 0x61, 0x73, 0x6b, 0x29
        /*0010*/ 	.byte	0x20, 0x3d, 0x3d, 0x20, 0x30, 0x00
	.type		$str$25,@object
	.size		$str$25,(__unnamed_1 - $str$25)
$str$25:
        /*0016*/ 	.byte	0x2f, 0x74, 0x6d, 0x70, 0x2f, 0x63, 0x75, 0x74, 0x6c, 0x61, 0x73, 0x73, 0x5f, 0x73, 0x77, 0x65
        /*0026*/ 	.byte	0x65, 0x70, 0x5f, 0x73, 0x72, 0x63, 0x2f, 0x69, 0x6e, 0x63, 0x6c, 0x75, 0x64, 0x65, 0x2f, 0x63
        /*0036*/ 	.byte	0x75, 0x74, 0x65, 0x2f, 0x70, 0x6f, 0x69, 0x6e, 0x74, 0x65, 0x72, 0x5f, 0x66, 0x6c, 0x61, 0x67
        /*0046*/ 	.byte	0x67, 0x65, 0x64, 0x2e, 0x68, 0x70, 0x70, 0x00
	.type		__unnamed_1,@object
	.size		__unnamed_1,(.L_0 - __unnamed_1)
__unnamed_1:
        /* <DEDUP_REMOVED lines=28> */
        /*020e*/ 	.byte	0x30, 0x39, 0x36, 0x3e, 0x3e, 0x3e, 0x3e, 0x3e, 0x5d, 0x00
.L_0:


//--------------------- .nv.shared._ZN7cutlass13device_kernelINS_4gemm6kernel13GemmUniversalINS1_17GroupProblemShapeIN4cute5tupleIJiiiEEEEENS1_10collective13CollectiveMmaINS1_39MainloopSm90ArrayTmaGmmaWarpSpecializedILi3ENS6_IJNS5_1CILi1EEESD_SD_EEENS1_55KernelPtrArrayTmaWarpSpecializedCooperativeFP8FastAccumEEENS6_IJNSC_ILi256EEESH_NSC_ILi128EEEEEENS_12float_e4m3_tEPNS6_IJlSD_NSC_ILi0EEEEEESK_SN_NS5_8TiledMMAINS5_8MMA_AtomIJNS5_4SM904GMMA31MMA_64x256x32_F32E4M3E4M3_SS_TNILNSR_7ScaleInE1ELST_1EEEEEENS5_6LayoutINS6_IJNSC_ILi2EEESD_SD_EEENS6_IJSD_SL_SL_EEEEENS6_IJNS5_10UnderscoreES11_S11_EEEEENS5_13SM90_TMA_LOADENS5_14ComposedLayoutINS5_7SwizzleILi3ELi4ELi3EEENS5_18smem_ptr_flag_bitsILi8EEENSW_INS6_IJNSC_ILi8EEESI_EEENS6_IJSI_SD_EEEEEEEvNS5_8identityES14_S1E_vS1F_EENS_8epilogue10collective18CollectiveEpilogueINS1H_30Sm90PtrArrayTmaWarpSpecializedILi4ELi2ELi16ELb1ELb0ELi2EEEJSJ_NS6_IJSI_NSC_ILi32EEEEEENS_6half_tEPNS6_IJSD_lSL_EEES1O_S1Q_NS1H_6fusion15FusionCallbacksIS1L_NS1R_17LinearCombinationIS1O_fS1O_fLNS_15FloatRoundStyleE2EEESJ_S1N_JEEES14_NS15_IS17_NS18_ILi16EEENSW_INS6_IJNSC_ILi64EEES1A_EEENS6_IJSD_S1Y_EEEEEEENS5_17SM75_U16x8_LDSM_TENS5_14SM90_TMA_STOREES22_NS5_17SM90_U16x8_STSM_TENS5_9Copy_AtomIJNS5_17SM90_U32x4_STSM_NES1O_EEEvEEEvvEEEEvNT_6ParamsE --------------------------
	.section	.nv.shared._ZN7cutlass13device_kernelINS_4gemm6kernel13GemmUniversalINS1_17GroupProblemShapeIN4cute5tupleIJiiiEEEEENS1_10collective13CollectiveMmaINS1_39MainloopSm90ArrayTmaGmmaWarpSpecializedILi3ENS6_IJNS5_1CILi1EEESD_SD_EEENS1_55KernelPtrArrayTmaWarpSpecializedCooperativeFP8FastAccumEEENS6_IJNSC_ILi256EEESH_NSC_ILi128EEEEEENS_12float_e4m3_tEPNS6_IJlSD_NSC_ILi0EEEEEESK_SN_NS5_8TiledMMAINS5_8MMA_AtomIJNS5_4SM904GMMA31MMA_64x256x32_F32E4M3E4M3_SS_TNILNSR_7ScaleInE1ELST_1EEEEEENS5_6LayoutINS6_IJNSC_ILi2EEESD_SD_EEENS6_IJSD_SL_SL_EEEEENS6_IJNS5_10UnderscoreES11_S11_EEEEENS5_13SM90_TMA_LOADENS5_14ComposedLayoutINS5_7SwizzleILi3ELi4ELi3EEENS5_18smem_ptr_flag_bitsILi8EEENSW_INS6_IJNSC_ILi8EEESI_EEENS6_IJSI_SD_EEEEEEEvNS5_8identityES14_S1E_vS1F_EENS_8epilogue10collective18CollectiveEpilogueINS1H_30Sm90PtrArrayTmaWarpSpecializedILi4ELi2ELi16ELb1ELb0ELi2EEEJSJ_NS6_IJSI_NSC_ILi32EEEEEENS_6half_tEPNS6_IJSD_lSL_EEES1O_S1Q_NS1H_6fusion15FusionCallbacksIS1L_NS1R_17LinearCombinationIS1O_fS1O_fLNS_15FloatRoundStyleE2EEESJ_S1N_JEEES14_NS15_IS17_NS18_ILi16EEENSW_INS6_IJNSC_ILi64EEES1A_EEENS6_IJSD_S1Y_EEEEEEENS5_17SM75_U16x8_LDSM_TENS5_14SM90_TMA_STOREES22_NS5_17SM90_U16x8_STSM_TENS5_9Copy_AtomIJNS5_17SM90_U32x4_STSM_NES1O_EEEvEEEvvEEEEvNT_6ParamsE,"aw",@nobits
	.sectionflags	@""
	.align	16
	.zero		1024


//--------------------- .nv.shared.reserved.0     --------------------------
	.section	.nv.shared.reserved.0,"aw",@nobits
	.weak		__nv_reservedSMEM_offset_0_alias
	.size		__nv_reservedSMEM_offset_0_alias, 0, 0
	.other		__nv_reservedSMEM_offset_0_alias,@"STO_CUDA_RESERVED_SHARED STV_DEFAULT"
__nv_reservedSMEM_offset_0_alias:
	.zero		0


//--------------------- .nv.global                --------------------------
	.section	.nv.global,"aw",@nobits
.nv.global:
	.type		_ZN39_INTERNAL_839cba4c_4_k_cu_68ec7c22_27924cute1_E,@object
	.size		_ZN39_INTERNAL_839cba4c_4_k_cu_68ec7c22_27924cute1_E,(_ZN39_INTERNAL_839cba4c_4_k_cu_68ec7c22_27924cuda3std3__45__cpo6cbeginE - _ZN39_INTERNAL_839cba4c_4_k_cu_68ec7c22_27924cute1_E)
_ZN39_INTERNAL_839cba4c_4_k_cu_68ec7c22_27924cute1_E:
	.zero		1
	.type		_ZN39_INTERNAL_839cba4c_4_k_cu_68ec7c22_27924cuda3std3__45__cpo6cbeginE,@object
	.size		_ZN39_INTERNAL_839cba4c_4_k_cu_68ec7c22_27924cuda3std3__45__cpo6cbeginE,(_ZN39_INTERNAL_839cba4c_4_k_cu_68ec7c22_27924cuda3std3__48in_placeE - _ZN39_INTERNAL_839cba4c_4_k_cu_68ec7c22_27924cuda3std3__45__cpo6cbeginE)
_ZN39_INTERNAL_839cba4c_4_k_cu_68ec7c22_27924cuda3std3__45__cpo6cbeginE:
	.zero		1
	.type		_ZN39_INTERNAL_839cba4c_4_k_cu_68ec7c22_27924cuda3std3__48in_placeE,@object
	.size		_ZN39_INTERNAL_839cba4c_4_k_cu_68ec7c22_27924cuda3std3__48in_placeE,(_ZN39_INTERNAL_839cba4c_4_k_cu_68ec7c22_27924cuda3std6ranges3__45__cpo9iter_moveE - _ZN39_INTERNAL_839cba4c_4_k_cu_68ec7c22_27924cuda3std3__48in_placeE)
_ZN39_INTERNAL_839cba4c_4_k_cu_68ec7c22_27924cuda3std3__48in_placeE:
	.zero		1
	.type		_ZN39_INTERNAL_839cba4c_4_k_cu_68ec7c22_27924cuda3std6ranges3__45__cpo9iter_moveE,@object
	.size		_ZN39_INTERNAL_839cba4c_4_k_cu_68ec7c22_27924cuda3std6ranges3__45__cpo9iter_moveE,(_ZN39_INTERNAL_839cba4c_4_k_cu_68ec7c22_27924cuda3std3__45__cpo5beginE - _ZN39_INTERNAL_839cba4c_4_k_cu_68ec7c22_27924cuda3std6ranges3__45__cpo9iter_moveE)
_ZN39_INTERNAL_839cba4c_4_k_cu_68ec7c22_27924cuda3std6ranges3__45__cpo9iter_moveE:
	.zero		1
	.type		_ZN39_INTERNAL_839cba4c_4_k_cu_68ec7c22_27924cuda3std3__45__cpo5beginE,@object
	.size		_ZN39_INTERNAL_839cba4c_4_k_cu_68ec7c22_27924cuda3std3__45__cpo5beginE,(_ZN39_INTERNAL_839cba4c_4_k_cu_68ec7c22_27924cuda3std3__441_GLOBAL__N__839cba4c_4_k_cu_68ec7c22_27926ignoreE - _ZN39_INTERNAL_839cba4c_4_k_cu_68ec7c22_27924cuda3std3__45__cpo5beginE)
_ZN39_INTERNAL_839cba4c_4_k_cu_68ec7c22_27924cuda3std3__45__cpo5beginE:
	.zero		1
	.type		_ZN39_INTERNAL_839cba4c_4_k_cu_68ec7c22_27924cuda3std3__441_GLOBAL__N__839cba4c_4_k_cu_68ec7c22_27926ignoreE,@object
	.size		_ZN39_INTERNAL_839cba4c_4_k_cu_68ec7c22_27924cuda3std3__441_GLOBAL__N__839cba4c_4_k_cu_68ec7c22_27926ignoreE,(_ZN39_INTERNAL_839cba4c_4_k_cu_68ec7c22_27924cute7productE - _ZN39_INTERNAL_839cba4c_4_k_cu_68ec7c22_27924cuda3std3__441_GLOBAL__N__839cba4c_4_k_cu_68ec7c22_27926ignoreE)
_ZN39_INTERNAL_839cba4c_4_k_cu_68ec7c22_27924cuda3std3__441_GLOBAL__N__839cba4c_4_k_cu_68ec7c22_27926ignoreE:
	.zero		1
	.type		_ZN39_INTERNAL_839cba4c_4_k_cu_68ec7c22_27924cute7productE,@object
	.size		_ZN39_INTERNAL_839cba4c_4_k_cu_68ec7c22_27924cute7productE,(_ZN39_INTERNAL_839cba4c_4_k_cu_68ec7c22_27924cuda3std3__45__cpo3endE - _ZN39_INTERNAL_839cba4c_4_k_cu_68ec7c22_27924cute7productE)
_ZN39_INTERNAL_839cba4c_4_k_cu_68ec7c22_27924cute7productE:
	.zero		1
	.type		_ZN39_INTERNAL_839cba4c_4_k_cu_68ec7c22_27924cuda3std3__45__cpo3endE,@object
	.size		_ZN39_INTERNAL_839cba4c_4_k_cu_68ec7c22_27924cuda3std3__45__cpo3endE,(_ZN39_INTERNAL_839cba4c_4_k_cu_68ec7c22_27924cuda3std3__419piecewise_constructE - _ZN39_INTERNAL_839cba4c_4_k_cu_68ec7c22_27924cuda3std3__45__cpo3endE)
_ZN39_INTERNAL_839cba4c_4_k_cu_68ec7c22_27924cuda3std3__45__cpo3endE:
	.zero		1
	.type		_ZN39_INTERNAL_839cba4c_4_k_cu_68ec7c22_27924cuda3std3__419piecewise_constructE,@object
	.size		_ZN39_INTERNAL_839cba4c_4_k_cu_68ec7c22_27924cuda3std3__419piecewise_constructE,(_ZN39_INTERNAL_839cba4c_4_k_cu_68ec7c22_27924cuda3std3__45__cpo4cendE - _ZN39_INTERNAL_839cba4c_4_k_cu_68ec7c22_27924cuda3std3__419piecewise_constructE)
_ZN39_INTERNAL_839cba4c_4_k_cu_68ec7c22_27924cuda3std3__419piecewise_constructE:
	.zero		1
	.type		_ZN39_INTERNAL_839cba4c_4_k_cu_68ec7c22_27924cuda3std3__45__cpo4cendE,@object
	.size		_ZN39_INTERNAL_839cba4c_4_k_cu_68ec7c22_27924cuda3std3__45__cpo4cendE,(_ZN39_INTERNAL_839cba4c_4_k_cu_68ec7c22_27924cuda3std6ranges3__45__cpo4swapE - _ZN39_INTERNAL_839cba4c_4_k_cu_68ec7c22_27924cuda3std3__45__cpo4cendE)
_ZN39_INTERNAL_839cba4c_4_k_cu_68ec7c22_27924cuda3std3__45__cpo4cendE:
	.zero		1
	.type		_ZN39_INTERNAL_839cba4c_4_k_cu_68ec7c22_27924cuda3std6ranges3__45__cpo4swapE,@object
	.size		_ZN39_INTERNAL_839cba4c_4_k_cu_68ec7c22_27924cuda3std6ranges3__45__cpo4swapE,(.L_8 - _ZN39_INTERNAL_839cba4c_4_k_cu_68ec7c22_27924cuda3std6ranges3__45__cpo4swapE)
_ZN39_INTERNAL_839cba4c_4_k_cu_68ec7c22_27924cuda3std6ranges3__45__cpo4swapE:
	.zero		1
.L_8:


//--------------------- .nv.constant0._ZN7cutlass13device_kernelINS_4gemm6kernel13GemmUniversalINS1_17GroupProblemShapeIN4cute5tupleIJiiiEEEEENS1_10collective13CollectiveMmaINS1_39MainloopSm90ArrayTmaGmmaWarpSpecializedILi3ENS6_IJNS5_1CILi1EEESD_SD_EEENS1_55KernelPtrArrayTmaWarpSpecializedCooperativeFP8FastAccumEEENS6_IJNSC_ILi256EEESH_NSC_ILi128EEEEEENS_12float_e4m3_tEPNS6_IJlSD_NSC_ILi0EEEEEESK_SN_NS5_8TiledMMAINS5_8MMA_AtomIJNS5_4SM904GMMA31MMA_64x256x32_F32E4M3E4M3_SS_TNILNSR_7ScaleInE1ELST_1EEEEEENS5_6LayoutINS6_IJNSC_ILi2EEESD_SD_EEENS6_IJSD_SL_SL_EEEEENS6_IJNS5_10UnderscoreES11_S11_EEEEENS5_13SM90_TMA_LOADENS5_14ComposedLayoutINS5_7SwizzleILi3ELi4ELi3EEENS5_18smem_ptr_flag_bitsILi8EEENSW_INS6_IJNSC_ILi8EEESI_EEENS6_IJSI_SD_EEEEEEEvNS5_8identityES14_S1E_vS1F_EENS_8epilogue10collective18CollectiveEpilogueINS1H_30Sm90PtrArrayTmaWarpSpecializedILi4ELi2ELi16ELb1ELb0ELi2EEEJSJ_NS6_IJSI_NSC_ILi32EEEEEENS_6half_tEPNS6_IJSD_lSL_EEES1O_S1Q_NS1H_6fusion15FusionCallbacksIS1L_NS1R_17LinearCombinationIS1O_fS1O_fLNS_15FloatRoundStyleE2EEESJ_S1N_JEEES14_NS15_IS17_NS18_ILi16EEENSW_INS6_IJNSC_ILi64EEES1A_EEENS6_IJSD_S1Y_EEEEEEENS5_17SM75_U16x8_LDSM_TENS5_14SM90_TMA_STOREES22_NS5_17SM90_U16x8_STSM_TENS5_9Copy_AtomIJNS5_17SM90_U32x4_STSM_NES1O_EEEvEEEvvEEEEvNT_6ParamsE --------------------------
	.section	.nv.constant0._ZN7cutlass13device_kernelINS_4gemm6kernel13GemmUniversalINS1_17GroupProblemShapeIN4cute5tupleIJiiiEEEEENS1_10collective13CollectiveMmaINS1_39MainloopSm90ArrayTmaGmmaWarpSpecializedILi3ENS6_IJNS5_1CILi1EEESD_SD_EEENS1_55KernelPtrArrayTmaWarpSpecializedCooperativeFP8FastAccumEEENS6_IJNSC_ILi256EEESH_NSC_ILi128EEEEEENS_12float_e4m3_tEPNS6_IJlSD_NSC_ILi0EEEEEESK_SN_NS5_8TiledMMAINS5_8MMA_AtomIJNS5_4SM904GMMA31MMA_64x256x32_F32E4M3E4M3_SS_TNILNSR_7ScaleInE1ELST_1EEEEEENS5_6LayoutINS6_IJNSC_ILi2EEESD_SD_EEENS6_IJSD_SL_SL_EEEEENS6_IJNS5_10UnderscoreES11_S11_EEEEENS5_13SM90_TMA_LOADENS5_14ComposedLayoutINS5_7SwizzleILi3ELi4ELi3EEENS5_18smem_ptr_flag_bitsILi8EEENSW_INS6_IJNSC_ILi8EEESI_EEENS6_IJSI_SD_EEEEEEEvNS5_8identityES14_S1E_vS1F_EENS_8epilogue10collective18CollectiveEpilogueINS1H_30Sm90PtrArrayTmaWarpSpecializedILi4ELi2ELi16ELb1ELb0ELi2EEEJSJ_NS6_IJSI_NSC_ILi32EEEEEENS_6half_tEPNS6_IJSD_lSL_EEES1O_S1Q_NS1H_6fusion15FusionCallbacksIS1L_NS1R_17LinearCombinationIS1O_fS1O_fLNS_15FloatRoundStyleE2EEESJ_S1N_JEEES14_NS15_IS17_NS18_ILi16EEENSW_INS6_IJNSC_ILi64EEES1A_EEENS6_IJSD_S1Y_EEEEEEENS5_17SM75_U16x8_LDSM_TENS5_14SM90_TMA_STOREES22_NS5_17SM90_U16x8_STSM_TENS5_9Copy_AtomIJNS5_17SM90_U32x4_STSM_NES1O_EEEvEEEvvEEEEvNT_6ParamsE,"a",@progbits
	.sectionflags	@""
	.align	4
.nv.constant0._ZN7cutlass13device_kernelINS_4gemm6kernel13GemmUniversalINS1_17GroupProblemShapeIN4cute5tupleIJiiiEEEEENS1_10collective13CollectiveMmaINS1_39MainloopSm90ArrayTmaGmmaWarpSpecializedILi3ENS6_IJNS5_1CILi1EEESD_SD_EEENS1_55KernelPtrArrayTmaWarpSpecializedCooperativeFP8FastAccumEEENS6_IJNSC_ILi256EEESH_NSC_ILi128EEEEEENS_12float_e4m3_tEPNS6_IJlSD_NSC_ILi0EEEEEESK_SN_NS5_8TiledMMAINS5_8MMA_AtomIJNS5_4SM904GMMA31MMA_64x256x32_F32E4M3E4M3_SS_TNILNSR_7ScaleInE1ELST_1EEEEEENS5_6LayoutINS6_IJNSC_ILi2EEESD_SD_EEENS6_IJSD_SL_SL_EEEEENS6_IJNS5_10UnderscoreES11_S11_EEEEENS5_13SM90_TMA_LOADENS5_14ComposedLayoutINS5_7SwizzleILi3ELi4ELi3EEENS5_18smem_ptr_flag_bitsILi8EEENSW_INS6_IJNSC_ILi8EEESI_EEENS6_IJSI_SD_EEEEEEEvNS5_8identityES14_S1E_vS1F_EENS_8epilogue10collective18CollectiveEpilogueINS1H_30Sm90PtrArrayTmaWarpSpecializedILi4ELi2ELi16ELb1ELb0ELi2EEEJSJ_NS6_IJSI_NSC_ILi32EEEEEENS_6half_tEPNS6_IJSD_lSL_EEES1O_S1Q_NS1H_6fusion15FusionCallbacksIS1L_NS1R_17LinearCombinationIS1O_fS1O_fLNS_15FloatRoundStyleE2EEESJ_S1N_JEEES14_NS15_IS17_NS18_ILi16EEENSW_INS6_IJNSC_ILi64EEES1A_EEENS6_IJSD_S1Y_EEEEEEENS5_17SM75_U16x8_LDSM_TENS5_14SM90_TMA_STOREES22_NS5_17SM90_U16x8_STSM_TENS5_9Copy_AtomIJNS5_17SM90_U32x4_STSM_NES1O_EEEvEEEvvEEEEvNT_6ParamsE:
	.zero		2432


//--------------------- SYMBOLS --------------------------

	.type		.nv.reservedSmem.offset0,@object
	.size		.nv.reservedSmem.offset0,0x4
	.type		__assertfail,@function
